	.target	sm_80

	.elftype	@"ET_EXEC"


//--------------------- .note.nv.tkinfo           --------------------------
	.section	.note.nv.tkinfo,"",@"SHT_NOTE"
	.sectionflags	@"SHF_NOTE_NV_TKINFO"
	.tkinfo
        /*0018*/ 	.word	0x00000002
        /*0030*/ 	.string	""
        /*0030*/ 	.string	"ptxas"
        /*0030*/ 	.string	"Cuda compilation tools, release 13.0, V13.0.88"
        /*0030*/ 	.string	"Build cuda_13.0.r13.0/compiler.36424714_0"
        /*0030*/ 	.string	"-v  -suppress-debug-info  -lineinfo  -arch sm_80 "



//--------------------- .note.nv.cuinfo           --------------------------
	.section	.note.nv.cuinfo,"",@"SHT_NOTE"
	.sectionflags	@"SHF_NOTE_NV_CUINFO"
        /*0018*/ 	.short	0x0002
        /*001a*/ 	.short	0x0050
        /*001c*/ 	.short	0x0082
	.zero		2


//--------------------- .nv.info                  --------------------------
	.section	.nv.info,"",@"SHT_CUDA_INFO"
	.align	4


	//----- nvinfo : EIATTR_REGCOUNT
	.align		4
        /*0000*/ 	.byte	0x04, 0x2f
        /*0002*/ 	.short	(.L_2 - .L_1)
	.align		4
.L_1:
        /*0004*/ 	.word	index@(attn_fwd)
        /*0008*/ 	.word	0x00000020


	//----- nvinfo : EIATTR_FRAME_SIZE
	.align		4
.L_2:
        /*000c*/ 	.byte	0x04, 0x11
        /*000e*/ 	.short	(.L_4 - .L_3)
	.align		4
.L_3:
        /*0010*/ 	.word	index@(attn_fwd)
        /*0014*/ 	.word	0x00005318


	//----- nvinfo : EIATTR_MIN_STACK_SIZE
	.align		4
.L_4:
        /*0018*/ 	.byte	0x04, 0x12
        /*001a*/ 	.short	(.L_6 - .L_5)
	.align		4
.L_5:
        /*001c*/ 	.word	index@(attn_fwd)
        /*0020*/ 	.word	0x00005318
.L_6:


//--------------------- .nv.info.attn_fwd         --------------------------
	.section	.nv.info.attn_fwd,"",@"SHT_CUDA_INFO"
	.sectionflags	@""
	.align	4


	//----- nvinfo : EIATTR_CUDA_API_VERSION
	.align		4
        /*0000*/ 	.byte	0x04, 0x37
        /*0002*/ 	.short	(.L_8 - .L_7)
.L_7:
        /*0004*/ 	.word	0x00000082


	//----- nvinfo : EIATTR_SW2861232_WAR
	.align		4
.L_8:
        /*0008*/ 	.byte	0x01, 0x35
	.zero		2


	//----- nvinfo : EIATTR_PARAM_CBANK
	.align		4
        /*000c*/ 	.byte	0x04, 0x0a
        /*000e*/ 	.short	(.L_10 - .L_9)
	.align		4
.L_9:
        /*0010*/ 	.word	index@(.nv.constant0.attn_fwd)
        /*0014*/ 	.short	0x0160
        /*0016*/ 	.short	0x0088


	//----- nvinfo : EIATTR_CBANK_PARAM_SIZE
	.align		4
.L_10:
        /*0018*/ 	.byte	0x03, 0x19
        /*001a*/ 	.short	0x0088


	//----- nvinfo : EIATTR_KPARAM_INFO
	.align		4
        /*001c*/ 	.byte	0x04, 0x17
        /*001e*/ 	.short	(.L_12 - .L_11)
.L_11:
        /*0020*/ 	.word	0x00000000
        /*0024*/ 	.short	0x0019
        /*0026*/ 	.short	0x0080
        /*0028*/ 	.byte	0x00, 0xf4, 0x21, 0x00


	//----- nvinfo : EIATTR_KPARAM_INFO
	.align		4
.L_12:
        /*002c*/ 	.byte	0x04, 0x17
        /*002e*/ 	.short	(.L_14 - .L_13)
.L_13:
        /*0030*/ 	.word	0x00000000
        /*0034*/ 	.short	0x0018
        /*0036*/ 	.short	0x0078
        /*0038*/ 	.byte	0x00, 0xf4, 0x21, 0x00


	//----- nvinfo : EIATTR_KPARAM_INFO
	.align		4
.L_14:
        /*003c*/ 	.byte	0x04, 0x17
        /*003e*/ 	.short	(.L_16 - .L_15)
.L_15:
        /*0040*/ 	.word	0x00000000
        /*0044*/ 	.short	0x0017
        /*0046*/ 	.short	0x0070
        /*0048*/ 	.byte	0x00, 0xf0, 0x11, 0x00


	//----- nvinfo : EIATTR_KPARAM_INFO
	.align		4
.L_16:
        /*004c*/ 	.byte	0x04, 0x17
        /*004e*/ 	.short	(.L_18 - .L_17)
.L_17:
        /*0050*/ 	.word	0x00000000
        /*0054*/ 	.short	0x0016
        /*0056*/ 	.short	0x006c
        /*0058*/ 	.byte	0x00, 0xf0, 0x11, 0x00


	//----- nvinfo : EIATTR_KPARAM_INFO
	.align		4
.L_18:
        /*005c*/ 	.byte	0x04, 0x17
        /*005e*/ 	.short	(.L_20 - .L_19)
.L_19:
        /*0060*/ 	.word	0x00000000
        /*0064*/ 	.short	0x0015
        /*0066*/ 	.short	0x0068
        /*0068*/ 	.byte	0x00, 0xf0, 0x11, 0x00


	//----- nvinfo : EIATTR_KPARAM_INFO
	.align		4
.L_20:
        /*006c*/ 	.byte	0x04, 0x17
        /*006e*/ 	.short	(.L_22 - .L_21)
.L_21:
        /*0070*/ 	.word	0x00000000
        /*0074*/ 	.short	0x0014
        /*0076*/ 	.short	0x0064
        /*0078*/ 	.byte	0x00, 0xf0, 0x11, 0x00


	//----- nvinfo : EIATTR_KPARAM_INFO
	.align		4
.L_22:
        /*007c*/ 	.byte	0x04, 0x17
        /*007e*/ 	.short	(.L_24 - .L_23)
.L_23:
        /*0080*/ 	.word	0x00000000
        /*0084*/ 	.short	0x0013
        /*0086*/ 	.short	0x0060
        /*0088*/ 	.byte	0x00, 0xf0, 0x11, 0x00


	//----- nvinfo : EIATTR_KPARAM_INFO
	.align		4
.L_24:
        /*008c*/ 	.byte	0x04, 0x17
        /*008e*/ 	.short	(.L_26 - .L_25)
.L_25:
        /*0090*/ 	.word	0x00000000
        /*0094*/ 	.short	0x0012
        /*0096*/ 	.short	0x005c
        /*0098*/ 	.byte	0x00, 0xf0, 0x11, 0x00


	//----- nvinfo : EIATTR_KPARAM_INFO
	.align		4
.L_26:
        /*009c*/ 	.byte	0x04, 0x17
        /*009e*/ 	.short	(.L_28 - .L_27)
.L_27:
        /*00a0*/ 	.word	0x00000000
        /*00a4*/ 	.short	0x0011
        /*00a6*/ 	.short	0x0058
        /*00a8*/ 	.byte	0x00, 0xf0, 0x11, 0x00


	//----- nvinfo : EIATTR_KPARAM_INFO
	.align		4
.L_28:
        /*00ac*/ 	.byte	0x04, 0x17
        /*00ae*/ 	.short	(.L_30 - .L_29)
.L_29:
        /*00b0*/ 	.word	0x00000000
        /*00b4*/ 	.short	0x0010
        /*00b6*/ 	.short	0x0054
        /*00b8*/ 	.byte	0x00, 0xf0, 0x11, 0x00


	//----- nvinfo : EIATTR_KPARAM_INFO
	.align		4
.L_30:
        /*00bc*/ 	.byte	0x04, 0x17
        /*00be*/ 	.short	(.L_32 - .L_31)
.L_31:
        /*00c0*/ 	.word	0x00000000
        /*00c4*/ 	.short	0x000f
        /*00c6*/ 	.short	0x0050
        /*00c8*/ 	.byte	0x00, 0xf0, 0x11, 0x00


	//----- nvinfo : EIATTR_KPARAM_INFO
	.align		4
.L_32:
        /*00cc*/ 	.byte	0x04, 0x17
        /*00ce*/ 	.short	(.L_34 - .L_33)
.L_33:
        /*00d0*/ 	.word	0x00000000
        /*00d4*/ 	.short	0x000e
        /*00d6*/ 	.short	0x004c
        /*00d8*/ 	.byte	0x00, 0xf0, 0x11, 0x00


	//----- nvinfo : EIATTR_KPARAM_INFO
	.align		4
.L_34:
        /*00dc*/ 	.byte	0x04, 0x17
        /*00de*/ 	.short	(.L_36 - .L_35)
.L_35:
        /*00e0*/ 	.word	0x00000000
        /*00e4*/ 	.short	0x000d
        /*00e6*/ 	.short	0x0048
        /*00e8*/ 	.byte	0x00, 0xf0, 0x11, 0x00


	//----- nvinfo : EIATTR_KPARAM_INFO
	.align		4
.L_36:
        /*00ec*/ 	.byte	0x04, 0x17
        /*00ee*/ 	.short	(.L_38 - .L_37)
.L_37:
        /*00f0*/ 	.word	0x00000000
        /*00f4*/ 	.short	0x000c
        /*00f6*/ 	.short	0x0044
        /*00f8*/ 	.byte	0x00, 0xf0, 0x11, 0x00


	//----- nvinfo : EIATTR_KPARAM_INFO
	.align		4
.L_38:
        /*00fc*/ 	.byte	0x04, 0x17
        /*00fe*/ 	.short	(.L_40 - .L_39)
.L_39:
        /*0100*/ 	.word	0x00000000
        /*0104*/ 	.short	0x000b
        /*0106*/ 	.short	0x0040
        /*0108*/ 	.byte	0x00, 0xf0, 0x11, 0x00


	//----- nvinfo : EIATTR_KPARAM_INFO
	.align		4
.L_40:
        /*010c*/ 	.byte	0x04, 0x17
        /*010e*/ 	.short	(.L_42 - .L_41)
.L_41:
        /*0110*/ 	.word	0x00000000
        /*0114*/ 	.short	0x000a
        /*0116*/ 	.short	0x003c
        /*0118*/ 	.byte	0x00, 0xf0, 0x11, 0x00


	//----- nvinfo : EIATTR_KPARAM_INFO
	.align		4
.L_42:
        /*011c*/ 	.byte	0x04, 0x17
        /*011e*/ 	.short	(.L_44 - .L_43)
.L_43:
        /*0120*/ 	.word	0x00000000
        /*0124*/ 	.short	0x0009
        /*0126*/ 	.short	0x0038
        /*0128*/ 	.byte	0x00, 0xf0, 0x11, 0x00


	//----- nvinfo : EIATTR_KPARAM_INFO
	.align		4
.L_44:
        /*012c*/ 	.byte	0x04, 0x17
        /*012e*/ 	.short	(.L_46 - .L_45)
.L_45:
        /*0130*/ 	.word	0x00000000
        /*0134*/ 	.short	0x0008
        /*0136*/ 	.short	0x0034
        /*0138*/ 	.byte	0x00, 0xf0, 0x11, 0x00


	//----- nvinfo : EIATTR_KPARAM_INFO
	.align		4
.L_46:
        /*013c*/ 	.byte	0x04, 0x17
        /*013e*/ 	.short	(.L_48 - .L_47)
.L_47:
        /*0140*/ 	.word	0x00000000
        /*0144*/ 	.short	0x0007
        /*0146*/ 	.short	0x0030
        /*0148*/ 	.byte	0x00, 0xf0, 0x11, 0x00


	//----- nvinfo : EIATTR_KPARAM_INFO
	.align		4
.L_48:
        /*014c*/ 	.byte	0x04, 0x17
        /*014e*/ 	.short	(.L_50 - .L_49)
.L_49:
        /*0150*/ 	.word	0x00000000
        /*0154*/ 	.short	0x0006
        /*0156*/ 	.short	0x002c
        /*0158*/ 	.byte	0x00, 0xf0, 0x11, 0x00


	//----- nvinfo : EIATTR_KPARAM_INFO
	.align		4
.L_50:
        /*015c*/ 	.byte	0x04, 0x17
        /*015e*/ 	.short	(.L_52 - .L_51)
.L_51:
        /*0160*/ 	.word	0x00000000
        /*0164*/ 	.short	0x0005
        /*0166*/ 	.short	0x0028
        /*0168*/ 	.byte	0x00, 0xf0, 0x11, 0x00


	//----- nvinfo : EIATTR_KPARAM_INFO
	.align		4
.L_52:
        /*016c*/ 	.byte	0x04, 0x17
        /*016e*/ 	.short	(.L_54 - .L_53)
.L_53:
        /*0170*/ 	.word	0x00000000
        /*0174*/ 	.short	0x0004
        /*0176*/ 	.short	0x0020
        /*0178*/ 	.byte	0x00, 0xf4, 0x21, 0x00


	//----- nvinfo : EIATTR_KPARAM_INFO
	.align		4
.L_54:
        /*017c*/ 	.byte	0x04, 0x17
        /*017e*/ 	.short	(.L_56 - .L_55)
.L_55:
        /*0180*/ 	.word	0x00000000
        /*0184*/ 	.short	0x0003
        /*0186*/ 	.short	0x0018
        /*0188*/ 	.byte	0x00, 0xf4, 0x21, 0x00


	//----- nvinfo : EIATTR_KPARAM_INFO
	.align		4
.L_56:
        /*018c*/ 	.byte	0x04, 0x17
        /*018e*/ 	.short	(.L_58 - .L_57)
.L_57:
        /*0190*/ 	.word	0x00000000
        /*0194*/ 	.short	0x0002
        /*0196*/ 	.short	0x0010
        /*0198*/ 	.byte	0x00, 0xf4, 0x21, 0x00


	//----- nvinfo : EIATTR_KPARAM_INFO
	.align		4
.L_58:
        /*019c*/ 	.byte	0x04, 0x17
        /*019e*/ 	.short	(.L_60 - .L_59)
.L_59:
        /*01a0*/ 	.word	0x00000000
        /*01a4*/ 	.short	0x0001
        /*01a6*/ 	.short	0x0008
        /*01a8*/ 	.byte	0x00, 0xf4, 0x21, 0x00


	//----- nvinfo : EIATTR_KPARAM_INFO
	.align		4
.L_60:
        /*01ac*/ 	.byte	0x04, 0x17
        /*01ae*/ 	.short	(.L_62 - .L_61)
.L_61:
        /*01b0*/ 	.word	0x00000000
        /*01b4*/ 	.short	0x0000
        /*01b6*/ 	.short	0x0000
        /*01b8*/ 	.byte	0x00, 0xf4, 0x21, 0x00


	//----- nvinfo : EIATTR_MAXREG_COUNT
	.align		4
.L_62:
        /*01bc*/ 	.byte	0x03, 0x1b
        /*01be*/ 	.short	0x0080


	//----- nvinfo : EIATTR_NUM_BARRIERS
	.align		4
        /*01c0*/ 	.byte	0x02, 0x4c
        /*01c2*/ 	.byte	0x01
	.zero		1


	//----- nvinfo : EIATTR_ANNOTATIONS
	.align		4
        /*01c4*/ 	.byte	0x04, 0x55
        /*01c6*/ 	.short	(.L_64 - .L_63)


	//   ....[0]....
.L_63:
        /*01c8*/ 	.word	0x00000001
        /*01cc*/ 	.byte	0x50, 0x01, 0x00, 0x00, 0x01, 0x00, 0x00, 0x00, 0xa0, 0x02, 0x00, 0x00, 0x01, 0x00, 0x00, 0x00
        /* <DEDUP_REMOVED lines=1948> */
        /*7b9c*/ 	.byte	0x00, 0xf7, 0x01, 0x00, 0x01, 0x00, 0x00, 0x00, 0x10, 0xf7, 0x01, 0x00


	//----- nvinfo : EIATTR_MERCURY_ISA_VERSION
	.align		4
.L_64:
        /*7ba8*/ 	.byte	0x03, 0x5f
        /*7baa*/ 	.short	0x0000


	//----- nvinfo : EIATTR_COOP_GROUP_MASK_REGIDS
	.align		4
        /*7bac*/ 	.byte	0x04, 0x29
        /*7bae*/ 	.short	(.L_66 - .L_65)


	//   ....[0]....
.L_65:
        /*7bb0*/ 	.word	0xffffffff


	//   ....[1]....
        /*7bb4*/ 	.word	0xffffffff


	//   ....[2]....
        /*7bb8*/ 	.word	0xffffffff


	//   ....[3]....
        /*7bbc*/ 	.word	0xffffffff


	//   ....[4]....
        /*7bc0*/ 	.word	0xffffffff


	//   ....[5]....
        /*7bc4*/ 	.word	0xffffffff


	//   ....[6]....
        /*7bc8*/ 	.word	0xffffffff


	//   ....[7]....
        /*7bcc*/ 	.word	0xffffffff


	//   ....[8]....
        /*7bd0*/ 	.word	0xffffffff


	//   ....[9]....
        /*7bd4*/ 	.word	0xffffffff


	//   ....[10]....
        /*7bd8*/ 	.word	0xffffffff


	//   ....[11]....
        /*7bdc*/ 	.word	0xffffffff


	//   ....[12]....
        /*7be0*/ 	.word	0xffffffff


	//   ....[13]....
        /*7be4*/ 	.word	0xffffffff


	//   ....[14]....
        /*7be8*/ 	.word	0xffffffff


	//   ....[15]....
        /*7bec*/ 	.word	0xffffffff


	//   ....[16]....
        /*7bf0*/ 	.word	0xffffffff


	//   ....[17]....
        /*7bf4*/ 	.word	0xffffffff


	//   ....[18]....
        /*7bf8*/ 	.word	0xffffffff


	//   ....[19]....
        /*7bfc*/ 	.word	0xffffffff


	//   ....[20]....
        /*7c00*/ 	.word	0xffffffff


	//   ....[21]....
        /*7c04*/ 	.word	0xffffffff


	//   ....[22]....
        /*7c08*/ 	.word	0xffffffff


	//   ....[23]....
        /*7c0c*/ 	.word	0xffffffff


	//   ....[24]....
        /*7c10*/ 	.word	0xffffffff


	//   ....[25]....
        /*7c14*/ 	.word	0xffffffff


	//   ....[26]....
        /*7c18*/ 	.word	0xffffffff


	//   ....[27]....
        /*7c1c*/ 	.word	0xffffffff


	//   ....[28]....
        /*7c20*/ 	.word	0xffffffff


	//   ....[29]....
        /*7c24*/ 	.word	0xffffffff


	//   ....[30]....
        /*7c28*/ 	.word	0xffffffff


	//   ....[31]....
        /*7c2c*/ 	.word	0xffffffff


	//   ....[32]....
        /*7c30*/ 	.word	0xffffffff


	//   ....[33]....
        /*7c34*/ 	.word	0xffffffff


	//   ....[34]....
        /*7c38*/ 	.word	0xffffffff


	//   ....[35]....
        /*7c3c*/ 	.word	0xffffffff


	//   ....[36]....
        /*7c40*/ 	.word	0xffffffff


	//   ....[37]....
        /*7c44*/ 	.word	0xffffffff


	//   ....[38]....
        /*7c48*/ 	.word	0xffffffff


	//   ....[39]....
        /*7c4c*/ 	.word	0xffffffff


	//   ....[40]....
        /*7c50*/ 	.word	0xffffffff


	//   ....[41]....
        /*7c54*/ 	.word	0xffffffff


	//   ....[42]....
        /*7c58*/ 	.word	0xffffffff


	//   ....[43]....
        /*7c5c*/ 	.word	0xffffffff


	//   ....[44]....
        /*7c60*/ 	.word	0xffffffff


	//   ....[45]....
        /*7c64*/ 	.word	0xffffffff


	//   ....[46]....
        /*7c68*/ 	.word	0xffffffff


	//   ....[47]....
        /*7c6c*/ 	.word	0xffffffff


	//   ....[48]....
        /*7c70*/ 	.word	0xffffffff


	//   ....[49]....
        /*7c74*/ 	.word	0xffffffff


	//   ....[50]....
        /*7c78*/ 	.word	0xffffffff


	//   ....[51]....
        /*7c7c*/ 	.word	0xffffffff


	//   ....[52]....
        /*7c80*/ 	.word	0xffffffff


	//   ....[53]....
        /*7c84*/ 	.word	0xffffffff


	//   ....[54]....
        /*7c88*/ 	.word	0xffffffff


	//   ....[55]....
        /*7c8c*/ 	.word	0xffffffff


	//   ....[56]....
        /*7c90*/ 	.word	0xffffffff


	//   ....[57]....
        /*7c94*/ 	.word	0xffffffff


	//   ....[58]....
        /*7c98*/ 	.word	0xffffffff


	//   ....[59]....
        /*7c9c*/ 	.word	0xffffffff


	//   ....[60]....
        /*7ca0*/ 	.word	0xffffffff


	//   ....[61]....
        /*7ca4*/ 	.word	0xffffffff


	//   ....[62]....
        /*7ca8*/ 	.word	0xffffffff


	//   ....[63]....
        /*7cac*/ 	.word	0xffffffff


	//   ....[64]....
        /*7cb0*/ 	.word	0xffffffff


	//   ....[65]....
        /*7cb4*/ 	.word	0xffffffff


	//   ....[66]....
        /*7cb8*/ 	.word	0xffffffff


	//   ....[67]....
        /*7cbc*/ 	.word	0xffffffff


	//   ....[68]....
        /*7cc0*/ 	.word	0xffffffff


	//   ....[69]....
        /*7cc4*/ 	.word	0xffffffff


	//   ....[70]....
        /*7cc8*/ 	.word	0xffffffff


	//   ....[71]....
        /*7ccc*/ 	.word	0xffffffff


	//   ....[72]....
        /*7cd0*/ 	.word	0xffffffff


	//   ....[73]....
        /*7cd4*/ 	.word	0xffffffff


	//   ....[74]....
        /*7cd8*/ 	.word	0xffffffff


	//   ....[75]....
        /*7cdc*/ 	.word	0xffffffff


	//   ....[76]....
        /*7ce0*/ 	.word	0xffffffff


	//   ....[77]....
        /*7ce4*/ 	.word	0xffffffff


	//   ....[78]....
        /*7ce8*/ 	.word	0xffffffff


	//   ....[79]....
        /*7cec*/ 	.word	0xffffffff


	//   ....[80]....
        /*7cf0*/ 	.word	0xffffffff


	//   ....[81]....
        /*7cf4*/ 	.word	0xffffffff


	//   ....[82]....
        /*7cf8*/ 	.word	0xffffffff


	//   ....[83]....
        /*7cfc*/ 	.word	0xffffffff


	//   ....[84]....
        /*7d00*/ 	.word	0xffffffff


	//   ....[85]....
        /*7d04*/ 	.word	0xffffffff


	//   ....[86]....
        /*7d08*/ 	.word	0xffffffff


	//   ....[87]....
        /*7d0c*/ 	.word	0xffffffff


	//   ....[88]....
        /*7d10*/ 	.word	0xffffffff


	//   ....[89]....
        /*7d14*/ 	.word	0xffffffff


	//   ....[90]....
        /*7d18*/ 	.word	0xffffffff


	//   ....[91]....
        /*7d1c*/ 	.word	0xffffffff


	//   ....[92]....
        /*7d20*/ 	.word	0xffffffff


	//   ....[93]....
        /*7d24*/ 	.word	0xffffffff


	//   ....[94]....
        /*7d28*/ 	.word	0xffffffff


	//   ....[95]....
        /*7d2c*/ 	.word	0xffffffff


	//   ....[96]....
        /*7d30*/ 	.word	0xffffffff


	//   ....[97]....
        /*7d34*/ 	.word	0xffffffff


	//   ....[98]....
        /*7d38*/ 	.word	0xffffffff


	//   ....[99]....
        /*7d3c*/ 	.word	0xffffffff


	//   ....[100]....
        /*7d40*/ 	.word	0xffffffff


	//   ....[101]....
        /*7d44*/ 	.word	0xffffffff


	//   ....[102]....
        /*7d48*/ 	.word	0xffffffff


	//   ....[103]....
        /*7d4c*/ 	.word	0xffffffff


	//   ....[104]....
        /*7d50*/ 	.word	0xffffffff


	//   ....[105]....
        /*7d54*/ 	.word	0xffffffff


	//   ....[106]....
        /*7d58*/ 	.word	0xffffffff


	//   ....[107]....
        /*7d5c*/ 	.word	0xffffffff


	//   ....[108]....
        /*7d60*/ 	.word	0xffffffff


	//   ....[109]....
        /*7d64*/ 	.word	0xffffffff


	//   ....[110]....
        /*7d68*/ 	.word	0xffffffff


	//   ....[111]....
        /*7d6c*/ 	.word	0xffffffff


	//   ....[112]....
        /*7d70*/ 	.word	0xffffffff


	//   ....[113]....
        /*7d74*/ 	.word	0xffffffff


	//   ....[114]....
        /*7d78*/ 	.word	0xffffffff


	//   ....[115]....
        /*7d7c*/ 	.word	0xffffffff


	//   ....[116]....
        /*7d80*/ 	.word	0xffffffff


	//   ....[117]....
        /*7d84*/ 	.word	0xffffffff


	//   ....[118]....
        /*7d88*/ 	.word	0xffffffff


	//   ....[119]....
        /*7d8c*/ 	.word	0xffffffff


	//   ....[120]....
        /*7d90*/ 	.word	0xffffffff


	//   ....[121]....
        /*7d94*/ 	.word	0xffffffff


	//   ....[122]....
        /*7d98*/ 	.word	0xffffffff


	//   ....[123]....
        /*7d9c*/ 	.word	0xffffffff


	//   ....[124]....
        /*7da0*/ 	.word	0xffffffff


	//   ....[125]....
        /*7da4*/ 	.word	0xffffffff


	//   ....[126]....
        /*7da8*/ 	.word	0xffffffff


	//   ....[127]....
        /*7dac*/ 	.word	0xffffffff


	//   ....[128]....
        /*7db0*/ 	.word	0xffffffff


	//   ....[129]....
        /*7db4*/ 	.word	0xffffffff


	//   ....[130]....
        /*7db8*/ 	.word	0xffffffff


	//   ....[131]....
        /*7dbc*/ 	.word	0xffffffff


	//   ....[132]....
        /*7dc0*/ 	.word	0xffffffff


	//   ....[133]....
        /*7dc4*/ 	.word	0xffffffff


	//   ....[134]....
        /*7dc8*/ 	.word	0xffffffff


	//   ....[135]....
        /*7dcc*/ 	.word	0xffffffff


	//   ....[136]....
        /*7dd0*/ 	.word	0xffffffff


	//   ....[137]....
        /*7dd4*/ 	.word	0xffffffff


	//   ....[138]....
        /*7dd8*/ 	.word	0xffffffff


	//   ....[139]....
        /*7ddc*/ 	.word	0xffffffff


	//   ....[140]....
        /*7de0*/ 	.word	0xffffffff


	//   ....[141]....
        /*7de4*/ 	.word	0xffffffff


	//   ....[142]....
        /*7de8*/ 	.word	0xffffffff


	//   ....[143]....
        /*7dec*/ 	.word	0xffffffff


	//   ....[144]....
        /*7df0*/ 	.word	0xffffffff


	//   ....[145]....
        /*7df4*/ 	.word	0xffffffff


	//   ....[146]....
        /*7df8*/ 	.word	0xffffffff


	//   ....[147]....
        /*7dfc*/ 	.word	0xffffffff


	//   ....[148]....
        /*7e00*/ 	.word	0xffffffff


	//   ....[149]....
        /*7e04*/ 	.word	0xffffffff


	//   ....[150]....
        /*7e08*/ 	.word	0xffffffff


	//   ....[151]....
        /*7e0c*/ 	.word	0xffffffff


	//   ....[152]....
        /*7e10*/ 	.word	0xffffffff


	//   ....[153]....
        /*7e14*/ 	.word	0xffffffff


	//   ....[154]....
        /*7e18*/ 	.word	0xffffffff


	//   ....[155]....
        /*7e1c*/ 	.word	0xffffffff


	//   ....[156]....
        /*7e20*/ 	.word	0xffffffff


	//   ....[157]....
        /*7e24*/ 	.word	0xffffffff


	//   ....[158]....
        /*7e28*/ 	.word	0xffffffff


	//   ....[159]....
        /*7e2c*/ 	.word	0xffffffff


	//   ....[160]....
        /*7e30*/ 	.word	0xffffffff


	//   ....[161]....
        /*7e34*/ 	.word	0xffffffff


	//   ....[162]....
        /*7e38*/ 	.word	0xffffffff


	//   ....[163]....
        /*7e3c*/ 	.word	0xffffffff


	//   ....[164]....
        /*7e40*/ 	.word	0xffffffff


	//   ....[165]....
        /*7e44*/ 	.word	0xffffffff


	//   ....[166]....
        /*7e48*/ 	.word	0xffffffff


	//   ....[167]....
        /*7e4c*/ 	.word	0xffffffff


	//   ....[168]....
        /*7e50*/ 	.word	0xffffffff


	//   ....[169]....
        /*7e54*/ 	.word	0xffffffff


	//   ....[170]....
        /*7e58*/ 	.word	0xffffffff


	//   ....[171]....
        /*7e5c*/ 	.word	0xffffffff


	//   ....[172]....
        /*7e60*/ 	.word	0xffffffff


	//   ....[173]....
        /*7e64*/ 	.word	0xffffffff


	//   ....[174]....
        /*7e68*/ 	.word	0xffffffff


	//   ....[175]....
        /*7e6c*/ 	.word	0xffffffff


	//   ....[176]....
        /*7e70*/ 	.word	0xffffffff


	//   ....[177]....
        /*7e74*/ 	.word	0xffffffff


	//   ....[178]....
        /*7e78*/ 	.word	0xffffffff


	//   ....[179]....
        /*7e7c*/ 	.word	0xffffffff


	//   ....[180]....
        /*7e80*/ 	.word	0xffffffff


	//   ....[181]....
        /*7e84*/ 	.word	0xffffffff


	//   ....[182]....
        /*7e88*/ 	.word	0xffffffff


	//   ....[183]....
        /*7e8c*/ 	.word	0xffffffff


	//   ....[184]....
        /*7e90*/ 	.word	0xffffffff


	//   ....[185]....
        /*7e94*/ 	.word	0xffffffff


	//   ....[186]....
        /*7e98*/ 	.word	0xffffffff


	//   ....[187]....
        /*7e9c*/ 	.word	0xffffffff


	//   ....[188]....
        /*7ea0*/ 	.word	0xffffffff


	//   ....[189]....
        /*7ea4*/ 	.word	0xffffffff


	//   ....[190]....
        /*7ea8*/ 	.word	0xffffffff


	//   ....[191]....
        /*7eac*/ 	.word	0xffffffff


	//----- nvinfo : EIATTR_COOP_GROUP_INSTR_OFFSETS
	.align		4
.L_66:
        /*7eb0*/ 	.byte	0x04, 0x28
        /*7eb2*/ 	.short	(.L_68 - .L_67)


	//   ....[0]....
.L_67:
        /*7eb4*/ 	.word	0x0004af20


	//   ....[1]....
        /*7eb8*/ 	.word	0x0004af30


	//   ....[2]....
        /*7ebc*/ 	.word	0x0004af40


	//   ....[3]....
        /*7ec0*/ 	.word	0x0004af60


	//   ....[4]....
        /*7ec4*/ 	.word	0x0004af80


	//   ....[5]....
        /*7ec8*/ 	.word	0x0004af90


	//   ....[6]....
        /*7ecc*/ 	.word	0x0004afa0


	//   ....[7]....
        /*7ed0*/ 	.word	0x0004afb0


	//   ....[8]....
        /*7ed4*/ 	.word	0x0004aff0


	//   ....[9]....
        /*7ed8*/ 	.word	0x0004b000


	//   ....[10]....
        /*7edc*/ 	.word	0x0004b010


	//   ....[11]....
        /*7ee0*/ 	.word	0x0004b020


	//   ....[12]....
        /*7ee4*/ 	.word	0x0004b3a0


	//   ....[13]....
        /*7ee8*/ 	.word	0x0004b760


	//   ....[14]....
        /*7eec*/ 	.word	0x0004b780


	//   ....[15]....
        /*7ef0*/ 	.word	0x0004b800


	//   ....[16]....
        /*7ef4*/ 	.word	0x0004b840


	//   ....[17]....
        /*7ef8*/ 	.word	0x0004b860


	//   ....[18]....
        /*7efc*/ 	.word	0x0004b880


	//   ....[19]....
        /*7f00*/ 	.word	0x0004b8e0


	//   ....[20]....
        /*7f04*/ 	.word	0x0004b8f0


	//   ....[21]....
        /*7f08*/ 	.word	0x0004b900


	//   ....[22]....
        /*7f0c*/ 	.word	0x0004b920


	//   ....[23]....
        /*7f10*/ 	.word	0x0004b940


	//   ....[24]....
        /*7f14*/ 	.word	0x0004b960


	//   ....[25]....
        /*7f18*/ 	.word	0x0004b980


	//   ....[26]....
        /*7f1c*/ 	.word	0x0004b9a0


	//   ....[27]....
        /*7f20*/ 	.word	0x0004bac0


	//   ....[28]....
        /*7f24*/ 	.word	0x0004bad0


	//   ....[29]....
        /*7f28*/ 	.word	0x0004bae0


	//   ....[30]....
        /*7f2c*/ 	.word	0x0004baf0


	//   ....[31]....
        /*7f30*/ 	.word	0x0004bb00


	//   ....[32]....
        /*7f34*/ 	.word	0x0004bb10


	//   ....[33]....
        /*7f38*/ 	.word	0x0004bb20


	//   ....[34]....
        /*7f3c*/ 	.word	0x0004be50


	//   ....[35]....
        /*7f40*/ 	.word	0x0004be80


	//   ....[36]....
        /*7f44*/ 	.word	0x0004be90


	//   ....[37]....
        /*7f48*/ 	.word	0x0004bed0


	//   ....[38]....
        /*7f4c*/ 	.word	0x0004bef0


	//   ....[39]....
        /*7f50*/ 	.word	0x0004bf10


	//   ....[40]....
        /*7f54*/ 	.word	0x0004bf30


	//   ....[41]....
        /*7f58*/ 	.word	0x0004bf50


	//   ....[42]....
        /*7f5c*/ 	.word	0x0004bf70


	//   ....[43]....
        /*7f60*/ 	.word	0x0004bf90


	//   ....[44]....
        /*7f64*/ 	.word	0x0004bfb0


	//   ....[45]....
        /*7f68*/ 	.word	0x0004bfd0


	//   ....[46]....
        /*7f6c*/ 	.word	0x0004bff0


	//   ....[47]....
        /*7f70*/ 	.word	0x0004c010


	//   ....[48]....
        /*7f74*/ 	.word	0x0004c030


	//   ....[49]....
        /*7f78*/ 	.word	0x0004c050


	//   ....[50]....
        /*7f7c*/ 	.word	0x0004c080


	//   ....[51]....
        /*7f80*/ 	.word	0x0004c090


	//   ....[52]....
        /*7f84*/ 	.word	0x0004c0a0


	//   ....[53]....
        /*7f88*/ 	.word	0x0004c0b0


	//   ....[54]....
        /*7f8c*/ 	.word	0x0004c0c0


	//   ....[55]....
        /*7f90*/ 	.word	0x0004c0d0


	//   ....[56]....
        /*7f94*/ 	.word	0x0004c0e0


	//   ....[57]....
        /*7f98*/ 	.word	0x0004c0f0


	//   ....[58]....
        /*7f9c*/ 	.word	0x0004c100


	//   ....[59]....
        /*7fa0*/ 	.word	0x0004c110


	//   ....[60]....
        /*7fa4*/ 	.word	0x0004c120


	//   ....[61]....
        /*7fa8*/ 	.word	0x0004c130


	//   ....[62]....
        /*7fac*/ 	.word	0x0004c140


	//   ....[63]....
        /*7fb0*/ 	.word	0x0004c150


	//   ....[64]....
        /*7fb4*/ 	.word	0x0004dd00


	//   ....[65]....
        /*7fb8*/ 	.word	0x0004dd20


	//   ....[66]....
        /*7fbc*/ 	.word	0x0004dd40


	//   ....[67]....
        /*7fc0*/ 	.word	0x0004dd60


	//   ....[68]....
        /*7fc4*/ 	.word	0x0004de00


	//   ....[69]....
        /*7fc8*/ 	.word	0x0004de10


	//   ....[70]....
        /*7fcc*/ 	.word	0x0004de20


	//   ....[71]....
        /*7fd0*/ 	.word	0x0004de30


	//   ....[72]....
        /*7fd4*/ 	.word	0x0004de40


	//   ....[73]....
        /*7fd8*/ 	.word	0x0004de50


	//   ....[74]....
        /*7fdc*/ 	.word	0x0004de60


	//   ....[75]....
        /*7fe0*/ 	.word	0x0004dea0


	//   ....[76]....
        /*7fe4*/ 	.word	0x0004dec0


	//   ....[77]....
        /*7fe8*/ 	.word	0x0004dee0


	//   ....[78]....
        /*7fec*/ 	.word	0x0004df00


	//   ....[79]....
        /*7ff0*/ 	.word	0x0004df20


	//   ....[80]....
        /*7ff4*/ 	.word	0x0004df30


	//   ....[81]....
        /*7ff8*/ 	.word	0x0004df40


	//   ....[82]....
        /*7ffc*/ 	.word	0x0004df80


	//   ....[83]....
        /*8000*/ 	.word	0x0004dfa0


	//   ....[84]....
        /*8004*/ 	.word	0x0004dfc0


	//   ....[85]....
        /*8008*/ 	.word	0x0004dfe0


	//   ....[86]....
        /*800c*/ 	.word	0x0004e000


	//   ....[87]....
        /*8010*/ 	.word	0x0004e010


	//   ....[88]....
        /*8014*/ 	.word	0x0004e020


	//   ....[89]....
        /*8018*/ 	.word	0x0004e070


	//   ....[90]....
        /*801c*/ 	.word	0x0004e090


	//   ....[91]....
        /*8020*/ 	.word	0x0004e0b0


	//   ....[92]....
        /*8024*/ 	.word	0x0004e0d0


	//   ....[93]....
        /*8028*/ 	.word	0x0004e0e0


	//   ....[94]....
        /*802c*/ 	.word	0x0004e0f0


	//   ....[95]....
        /*8030*/ 	.word	0x0004e100


	//   ....[96]....
        /*8034*/ 	.word	0x0004ef70


	//   ....[97]....
        /*8038*/ 	.word	0x0004efb0


	//   ....[98]....
        /*803c*/ 	.word	0x0004f0f0


	//   ....[99]....
        /*8040*/ 	.word	0x0004f260


	//   ....[100]....
        /*8044*/ 	.word	0x0004f290


	//   ....[101]....
        /*8048*/ 	.word	0x0004f2b0


	//   ....[102]....
        /*804c*/ 	.word	0x0004f340


	//   ....[103]....
        /*8050*/ 	.word	0x0004f4b0


	//   ....[104]....
        /*8054*/ 	.word	0x0004f780


	//   ....[105]....
        /*8058*/ 	.word	0x0004f800


	//   ....[106]....
        /*805c*/ 	.word	0x0004f890


	//   ....[107]....
        /*8060*/ 	.word	0x0004f8d0


	//   ....[108]....
        /*8064*/ 	.word	0x0004fa50


	//   ....[109]....
        /*8068*/ 	.word	0x0004fa60


	//   ....[110]....
        /*806c*/ 	.word	0x0004fa80


	//   ....[111]....
        /*8070*/ 	.word	0x0004fd80


	//   ....[112]....
        /*8074*/ 	.word	0x0004fdb0


	//   ....[113]....
        /*8078*/ 	.word	0x0004fdd0


	//   ....[114]....
        /*807c*/ 	.word	0x0004fde0


	//   ....[115]....
        /*8080*/ 	.word	0x0004fdf0


	//   ....[116]....
        /*8084*/ 	.word	0x0004fe90


	//   ....[117]....
        /*8088*/ 	.word	0x000500b0


	//   ....[118]....
        /*808c*/ 	.word	0x00050350


	//   ....[119]....
        /*8090*/ 	.word	0x00050490


	//   ....[120]....
        /*8094*/ 	.word	0x000504b0


	//   ....[121]....
        /*8098*/ 	.word	0x000504c0


	//   ....[122]....
        /*809c*/ 	.word	0x000505e0


	//   ....[123]....
        /*80a0*/ 	.word	0x00050600


	//   ....[124]....
        /*80a4*/ 	.word	0x00050730


	//   ....[125]....
        /*80a8*/ 	.word	0x00050840


	//   ....[126]....
        /*80ac*/ 	.word	0x00050a10


	//   ....[127]....
        /*80b0*/ 	.word	0x00050a90


	//   ....[128]....
        /*80b4*/ 	.word	0x00050aa0


	//   ....[129]....
        /*80b8*/ 	.word	0x00050ab0


	//   ....[130]....
        /*80bc*/ 	.word	0x00050b70


	//   ....[131]....
        /*80c0*/ 	.word	0x00050bb0


	//   ....[132]....
        /*80c4*/ 	.word	0x00050c70


	//   ....[133]....
        /*80c8*/ 	.word	0x00050d20


	//   ....[134]....
        /*80cc*/ 	.word	0x00050d30


	//   ....[135]....
        /*80d0*/ 	.word	0x00050d50


	//   ....[136]....
        /*80d4*/ 	.word	0x00050d60


	//   ....[137]....
        /*80d8*/ 	.word	0x00050d80


	//   ....[138]....
        /*80dc*/ 	.word	0x00050f30


	//   ....[139]....
        /*80e0*/ 	.word	0x00050f40


	//   ....[140]....
        /*80e4*/ 	.word	0x00050f50


	//   ....[141]....
        /*80e8*/ 	.word	0x00050f70


	//   ....[142]....
        /*80ec*/ 	.word	0x00050f80


	//   ....[143]....
        /*80f0*/ 	.word	0x00050f90


	//   ....[144]....
        /*80f4*/ 	.word	0x000510c0


	//   ....[145]....
        /*80f8*/ 	.word	0x000510f0


	//   ....[146]....
        /*80fc*/ 	.word	0x00051100


	//   ....[147]....
        /*8100*/ 	.word	0x00051110


	//   ....[148]....
        /*8104*/ 	.word	0x00051150


	//   ....[149]....
        /*8108*/ 	.word	0x00051170


	//   ....[150]....
        /*810c*/ 	.word	0x00051180


	//   ....[151]....
        /*8110*/ 	.word	0x00051190


	//   ....[152]....
        /*8114*/ 	.word	0x00051210


	//   ....[153]....
        /*8118*/ 	.word	0x00051220


	//   ....[154]....
        /*811c*/ 	.word	0x00051230


	//   ....[155]....
        /*8120*/ 	.word	0x00051270


	//   ....[156]....
        /*8124*/ 	.word	0x00051290


	//   ....[157]....
        /*8128*/ 	.word	0x000512a0


	//   ....[158]....
        /*812c*/ 	.word	0x000512e0


	//   ....[159]....
        /*8130*/ 	.word	0x000512f0


	//   ....[160]....
        /*8134*/ 	.word	0x00053580


	//   ....[161]....
        /*8138*/ 	.word	0x00053600


	//   ....[162]....
        /*813c*/ 	.word	0x00053640


	//   ....[163]....
        /*8140*/ 	.word	0x00053660


	//   ....[164]....
        /*8144*/ 	.word	0x00053700


	//   ....[165]....
        /*8148*/ 	.word	0x00053710


	//   ....[166]....
        /*814c*/ 	.word	0x00053720


	//   ....[167]....
        /*8150*/ 	.word	0x00053730


	//   ....[168]....
        /*8154*/ 	.word	0x00053740


	//   ....[169]....
        /*8158*/ 	.word	0x00053750


	//   ....[170]....
        /*815c*/ 	.word	0x00053770


	//   ....[171]....
        /*8160*/ 	.word	0x00053790


	//   ....[172]....
        /*8164*/ 	.word	0x000537b0


	//   ....[173]....
        /*8168*/ 	.word	0x000537d0


	//   ....[174]....
        /*816c*/ 	.word	0x000537f0


	//   ....[175]....
        /*8170*/ 	.word	0x00053810


	//   ....[176]....
        /*8174*/ 	.word	0x00053820


	//   ....[177]....
        /*8178*/ 	.word	0x00053850


	//   ....[178]....
        /*817c*/ 	.word	0x00053870


	//   ....[179]....
        /*8180*/ 	.word	0x00053890


	//   ....[180]....
        /*8184*/ 	.word	0x000538b0


	//   ....[181]....
        /*8188*/ 	.word	0x000538d0


	//   ....[182]....
        /*818c*/ 	.word	0x000538f0


	//   ....[183]....
        /*8190*/ 	.word	0x00053900


	//   ....[184]....
        /*8194*/ 	.word	0x00053930


	//   ....[185]....
        /*8198*/ 	.word	0x00053950


	//   ....[186]....
        /*819c*/ 	.word	0x00053980


	//   ....[187]....
        /*81a0*/ 	.word	0x000539b0


	//   ....[188]....
        /*81a4*/ 	.word	0x000539c0


	//   ....[189]....
        /*81a8*/ 	.word	0x00053a70


	//   ....[190]....
        /*81ac*/ 	.word	0x00053a80


	//   ....[191]....
        /*81b0*/ 	.word	0x00053a90


	//----- nvinfo : EIATTR_EXIT_INSTR_OFFSETS
	.align		4
.L_68:
        /*81b4*/ 	.byte	0x04, 0x1c
        /*81b6*/ 	.short	(.L_70 - .L_69)


	//   ....[0]....
.L_69:
        /*81b8*/ 	.word	0x00093eb0


	//   ....[1]....
        /*81bc*/ 	.word	0x00093fa0


	//----- nvinfo : EIATTR_REQNTID
	.align		4
.L_70:
        /*81c0*/ 	.byte	0x04, 0x10
        /*81c2*/ 	.short	(.L_72 - .L_71)
.L_71:
        /*81c4*/ 	.word	0x00000200
        /*81c8*/ 	.word	0x00000001
        /*81cc*/ 	.word	0x00000001


	//----- nvinfo : EIATTR_CRS_STACK_SIZE
	.align		4
.L_72:
        /*81d0*/ 	.byte	0x04, 0x1e
        /*81d2*/ 	.short	(.L_74 - .L_73)
.L_73:
        /*81d4*/ 	.word	0x00000000
.L_74:


//--------------------- .nv.callgraph             --------------------------
	.section	.nv.callgraph,"",@"SHT_CUDA_CALLGRAPH"
	.align	4
	.sectionentsize	8
	.align		4
        /*0000*/ 	.word	0x00000000
	.align		4
        /*0004*/ 	.word	0xffffffff
	.align		4
        /*0008*/ 	.word	0x00000000
	.align		4
        /*000c*/ 	.word	0xfffffffe
	.align		4
        /*0010*/ 	.word	0x00000000
	.align		4
        /*0014*/ 	.word	0xfffffffd
	.align		4
        /*0018*/ 	.word	0x00000000
	.align		4
        /*001c*/ 	.word	0xfffffffc


//--------------------- .nv.rel.action            --------------------------
	.section	.nv.rel.action,"",@"SHT_CUDA_RELOCINFO"
	.align	8
	.sectionentsize	8
        /*0000*/ 	.byte	0x73, 0x00, 0x00, 0x00, 0x00, 0x00, 0x00, 0x00, 0x00, 0x00, 0x00, 0x11, 0x25, 0x00, 0x05, 0x36


//--------------------- .nv.constant4             --------------------------
	.section	.nv.constant4,"a",@progbits
	.align	8
	.align		8
.nv.constant4:
        /*0000*/ 	.dword	_$_str


//--------------------- .nv.constant0.attn_fwd    --------------------------
	.section	.nv.constant0.attn_fwd,"a",@progbits
	.sectionflags	@""
	.align	4
.nv.constant0.attn_fwd:
	.zero		488


//--------------------- .text.attn_fwd            --------------------------
	.section	.text.attn_fwd,"ax",@progbits
	.sectioninfo	@"SHI_REGISTERS=32"
	.align	128
        .global         attn_fwd
        .type           attn_fwd,@function
        .size           attn_fwd,(.L_x_69 - attn_fwd)
        .other          attn_fwd,@"STO_CUDA_ENTRY STV_DEFAULT"
attn_fwd:
.text.attn_fwd:
[----:B------:R-:W-:-:S04]  /*0000*/  IMAD.MOV.U32 R1, RZ, RZ, c[0x0][0x28] ;  /* 0x00000a00ff017624 */ /* 0x000fc800078e00ff */
[----:B------:R-:W0:Y:S01]  /*0010*/  S2R R12, SR_TID.X ;  /* 0x00000000000c7919 */ /* 0x000e220000002100 */
[----:B------:R-:W-:Y:S01]  /*0020*/  IADD3 R1, R1, -0x5318, RZ ;  /* 0xfffface801017810 */ /* 0x000fe20007ffe0ff */
[----:B------:R-:W-:Y:S02]  /*0030*/  ULDC.64 UR6, c[0x0][0x118] ;  /* 0x0000460000067ab9 */ /* 0x000fe40000000a00 */
[----:B------:R-:W1:Y:S01]  /*0040*/  S2R R14, SR_CTAID.X ;  /* 0x00000000000e7919 */ /* 0x000e620000002500 */
[----:B0-----:R-:W-:-:S04]  /*0050*/  SHF.R.U32.HI R0, RZ, 0x8, R12 ;  /* 0x00000008ff007819 */ /* 0x001fc8000001160c */
[----:B------:R-:W-:Y:S01]  /*0060*/  SGXT.U32 R2, R0, 0x1 ;  /* 0x000000010002781a */ /* 0x000fe20000000000 */
[----:B------:R-:W-:Y:S01]  /*0070*/  IMAD.MOV.U32 R0, RZ, RZ, c[0x0][0x198] ;  /* 0x00006600ff007624 */ /* 0x000fe200078e00ff */
[C---:B-1----:R-:W-:Y:S02]  /*0080*/  PRMT R14, R12.reuse, 0x6540, R14 ;  /* 0x000065400c0e7816 */ /* 0x042fe4000000000e */
[----:B------:R-:W-:Y:S01]  /*0090*/  LOP3.LUT R12, R12, 0xff, RZ, 0xc0, !PT ;  /* 0x000000ff0c0c7812 */ /* 0x000fe200078ec0ff */
[----:B------:R-:W-:Y:S02]  /*00a0*/  IMAD R11, R2, c[0x0][0x198], RZ ;  /* 0x00006600020b7a24 */ /* 0x000fe400078e02ff */
[----:B------:R-:W-:Y:S02]  /*00b0*/  IMAD R27, R14, c[0x0][0x194], RZ ;  /* 0x000065000e1b7a24 */ /* 0x000fe400078e02ff */
[----:B------:R-:W-:Y:S01]  /*00c0*/  IMAD.SHL.U32 R12, R12, 0x2, RZ ;  /* 0x000000020c0c7824 */ /* 0x000fe200078e00ff */
[----:B------:R-:W-:Y:S01]  /*00d0*/  LEA R13, R0, R11, 0x1 ;  /* 0x0000000b000d7211 */ /* 0x000fe200078e08ff */
[----:B------:R-:W-:-:S02]  /*00e0*/  IMAD.SHL.U32 R26, R27, 0x2, RZ ;  /* 0x000000021b1a7824 */ /* 0x000fc400078e00ff */
[----:B------:R-:W-:-:S04]  /*00f0*/  IMAD.HI R27, R27, 0x2, RZ ;  /* 0x000000021b1b7827 */ /* 0x000fc800078e02ff */
[----:B------:R-:W-:-:S04]  /*0100*/  IMAD R15, R0, 0x2, R13 ;  /* 0x00000002000f7824 */ /* 0x000fc800078e020d */
[----:B------:R-:W-:-:S05]  /*0110*/  IMAD R23, R0, 0x2, R15 ;  /* 0x0000000200177824 */ /* 0x000fca00078e020f */
[----:B------:R-:W-:-:S05]  /*0120*/  LEA R29, R0, R23, 0x1 ;  /* 0x00000017001d7211 */ /* 0x000fca00078e08ff */
[----:B------:R-:W-:-:S04]  /*0130*/  IMAD R21, R0, 0x2, R29 ;  /* 0x0000000200157824 */ /* 0x000fc800078e021d */
[----:B------:R-:W-:Y:S01]  /*0140*/  IMAD R19, R0, 0x2, R21 ;  /* 0x0000000200137824 */ /* 0x000fe200078e0215 */
[----:B------:R0:W-:Y:S04]  /*0150*/  STL [R1+0x1560], R21 ;  /* 0x0015601501007387 */ /* 0x0001e80000100800 */
[----:B------:R-:W1:Y:S01]  /*0160*/  S2R R0, SR_CTAID.Y ;  /* 0x0000000000007919 */ /* 0x000e620000002600 */
[----:B0-----:R-:W-:-:S05]  /*0170*/  MOV R21, c[0x0][0x198] ;  /* 0x0000660000157a02 */ /* 0x001fca0000000f00 */
[----:B------:R-:W-:-:S04]  /*0180*/  IMAD R17, R21, 0x2, R19 ;  /* 0x0000000215117824 */ /* 0x000fc800078e0213 */
[----:B------:R-:W-:-:S05]  /*0190*/  IMAD R16, R21, 0x2, R17 ;  /* 0x0000000215107824 */ /* 0x000fca00078e0211 */
[----:B------:R-:W-:Y:S01]  /*01a0*/  LEA R18, R21, R16, 0x1 ;  /* 0x0000001015127211 */ /* 0x000fe200078e08ff */
[----:B-1----:R-:W-:-:S04]  /*01b0*/  IMAD R0, R0, c[0x0][0x190], RZ ;  /* 0x0000640000007a24 */ /* 0x002fc800078e02ff */
[----:B------:R-:W-:-:S04]  /*01c0*/  IMAD R20, R21, 0x2, R18 ;  /* 0x0000000215147824 */ /* 0x000fc800078e0212 */
[----:B------:R-:W-:-:S05]  /*01d0*/  IMAD R24, R21, 0x2, R20 ;  /* 0x0000000215187824 */ /* 0x000fca00078e0214 */
[----:B------:R-:W-:-:S05]  /*01e0*/  LEA R22, R21, R24, 0x1 ;  /* 0x0000001815167211 */ /* 0x000fca00078e08ff */
        /* <DEDUP_REMOVED lines=11> */
[----:B------:R0:W-:Y:S02]  /*02a0*/  STL [R1], R10 ;  /* 0x0000000a01007387 */ /* 0x0001e40000100800 */
[----:B0-----:R-:W-:-:S05]  /*02b0*/  LEA R10, R21, R10, 0x1 ;  /* 0x0000000a150a7211 */ /* 0x001fca00078e08ff */
[----:B------:R0:W-:Y:S02]  /*02c0*/  STL [R1+0x8], R10 ;  /* 0x0000080a01007387 */ /* 0x0001e40000100800 */
[----:B0-----:R-:W-:-:S05]  /*02d0*/  IMAD R10, R21, 0x2, R10 ;  /* 0x00000002150a7824 */ /* 0x001fca00078e020a */
[----:B------:R0:W-:Y:S02]  /*02e0*/  STL [R1+0x4], R10 ;  /* 0x0000040a01007387 */ /* 0x0001e40000100800 */
[----:B0-----:R-:W-:-:S05]  /*02f0*/  IMAD R10, R21, 0x2, R10 ;  /* 0x00000002150a7824 */ /* 0x001fca00078e020a */
[C---:B------:R-:W-:Y:S01]  /*0300*/  LEA R14, R21.reuse, R10, 0x1 ;  /* 0x0000000a150e7211 */ /* 0x040fe200078e08ff */
[----:B------:R0:W-:Y:S04]  /*0310*/  STL [R1+0xc], R10 ;  /* 0x00000c0a01007387 */ /* 0x0001e80000100800 */
[----:B------:R1:W-:Y:S01]  /*0320*/  STL [R1+0x20], R14 ;  /* 0x0000200e01007387 */ /* 0x0003e20000100800 */
[C---:B0-----:R-:W-:Y:S02]  /*0330*/  IMAD.SHL.U32 R10, R0.reuse, 0x2, RZ ;  /* 0x00000002000a7824 */ /* 0x041fe400078e00ff */
[----:B------:R-:W-:Y:S01]  /*0340*/  IMAD.HI R0, R0, 0x2, RZ ;  /* 0x0000000200007827 */ /* 0x000fe200078e02ff */
[----:B-1----:R-:W-:Y:S02]  /*0350*/  LEA R14, R21, R14, 0x1 ;  /* 0x0000000e150e7211 */ /* 0x002fe400078e08ff */
[----:B------:R-:W-:-:S03]  /*0360*/  IADD3 R26, P0, P1, R26, c[0x0][0x160], R10 ;  /* 0x000058001a1a7a10 */ /* 0x000fc6000791e00a */
[----:B------:R0:W-:Y:S01]  /*0370*/  STL [R1+0x1c], R14 ;  /* 0x00001c0e01007387 */ /* 0x0001e20000100800 */
[----:B------:R-:W-:Y:S02]  /*0380*/  IADD3.X R27, R27, c[0x0][0x164], R0, P0, P1 ;  /* 0x000059001b1b7a10 */ /* 0x000fe400007e2400 */
[----:B------:R-:W-:-:S04]  /*0390*/  LEA R10, P0, R11, R26, 0x1 ;  /* 0x0000001a0b0a7211 */ /* 0x000fc800078008ff */
[----:B------:R-:W-:Y:S01]  /*03a0*/  LEA.HI.X.SX32 R11, R11, R27, 0x1, P0 ;  /* 0x0000001b0b0b7211 */ /* 0x000fe200000f0eff */
[----:B0-----:R-:W-:-:S04]  /*03b0*/  IMAD R14, R21, 0x2, R14 ;  /* 0x00000002150e7824 */ /* 0x001fc800078e020e */
[----:B------:R0:W2:Y:S01]  /*03c0*/  LDG.E.U16 R10, [R10.64] ;  /* 0x000000060a0a7981 */ /* 0x0000a2000c1e1500 */
[----:B------:R-:W-:-:S03]  /*03d0*/  LEA R21, R21, R14, 0x1 ;  /* 0x0000000e15157211 */ /* 0x000fc600078e08ff */
[----:B------:R1:W-:Y:S04]  /*03e0*/  STL [R1+0x24], R14 ;  /* 0x0000240e01007387 */ /* 0x0003e80000100800 */
[----:B-1----:R-:W1:Y:S02]  /*03f0*/  S2R R14, SR_TID.X ;  /* 0x00000000000e7919 */ /* 0x002e640000002100 */
[----:B-1----:R-:W-:-:S04]  /*0400*/  SHF.R.S32.HI R14, RZ, 0x8, R14 ;  /* 0x00000008ff0e7819 */ /* 0x002fc8000001140e */
[----:B------:R-:W-:-:S04]  /*0410*/  SGXT R14, R14, 0x1 ;  /* 0x000000010e0e781a */ /* 0x000fc80000000200 */
[----:B------:R-:W-:Y:S02]  /*0420*/  LOP3.LUT R0, R12, 0x210, R14, 0x78, !PT ;  /* 0x000002100c007812 */ /* 0x000fe400078e780e */
[-C--:B------:R-:W-:Y:S02]  /*0430*/  LEA R12, P1, R13, R26.reuse, 0x1 ;  /* 0x0000001a0d0c7211 */ /* 0x080fe400078208ff */
[----:B------:R-:W-:Y:S01]  /*0440*/  LEA R14, P0, R15, R26, 0x1 ;  /* 0x0000001a0f0e7211 */ /* 0x000fe200078008ff */
[----:B------:R1:W-:Y:S01]  /*0450*/  STL [R1+0x14e0], R0 ;  /* 0x0014e00001007387 */ /* 0x0003e20000100800 */
[----:B------:R-:W-:-:S03]  /*0460*/  LEA.HI.X.SX32 R13, R13, R27, 0x1, P1 ;  /* 0x0000001b0d0d7211 */ /* 0x000fc600008f0eff */
[----:B------:R3:W-:Y:S04]  /*0470*/  STL [R1+0x40], R21 ;  /* 0x0000401501007387 */ /* 0x0007e80000100800 */
[----:B------:R4:W5:Y:S01]  /*0480*/  LDG.E.U16 R12, [R12.64] ;  /* 0x000000060c0c7981 */ /* 0x000962000c1e1500 */
[----:B-1----:R-:W-:-:S04]  /*0490*/  IMAD.MOV.U32 R0, RZ, RZ, c[0x0][0x198] ;  /* 0x00006600ff007624 */ /* 0x002fc800078e00ff */
[----:B---3--:R-:W-:-:S05]  /*04a0*/  IMAD R21, R0, 0x2, R21 ;  /* 0x0000000200157824 */ /* 0x008fca00078e0215 */
[----:B------:R1:W-:Y:S01]  /*04b0*/  STL [R1+0x38], R21 ;  /* 0x0000381501007387 */ /* 0x0003e20000100800 */
[----:B------:R-:W-:-:S06]  /*04c0*/  LEA.HI.X.SX32 R15, R15, R27, 0x1, P0 ;  /* 0x0000001b0f0f7211 */ /* 0x000fcc00000f0eff */
[----:B------:R-:W3:Y:S01]  /*04d0*/  LDG.E.U16 R15, [R14.64] ;  /* 0x000000060e0f7981 */ /* 0x000ee2000c1e1500 */
[----:B-1----:R-:W-:-:S05]  /*04e0*/  LEA R21, R0, R21, 0x1 ;  /* 0x0000001500157211 */ /* 0x002fca00078e08ff */
[C---:B0-----:R-:W-:Y:S01]  /*04f0*/  IMAD R11, R0.reuse, 0x2, R21 ;  /* 0x00000002000b7824 */ /* 0x041fe200078e0215 */
[----:B------:R0:W-:Y:S03]  /*0500*/  STL [R1+0x48], R21 ;  /* 0x0000481501007387 */ /* 0x0001e60000100800 */
[----:B----4-:R-:W-:Y:S01]  /*0510*/  IMAD.MOV.U32 R13, RZ, RZ, R11 ;  /* 0x000000ffff0d7224 */ /* 0x010fe200078e000b */
[----:B0-----:R-:W4:Y:S04]  /*0520*/  LDL.LU R21, [R1+0x1560] ;  /* 0x0015600001157983 */ /* 0x001f280000300800 */
[----:B------:R0:W-:Y:S02]  /*0530*/  STL [R1+0x60], R11 ;  /* 0x0000600b01007387 */ /* 0x0001e40000100800 */
[----:B0-----:R-:W-:-:S05]  /*0540*/  LEA R11, R0, R13, 0x1 ;  /* 0x0000000d000b7211 */ /* 0x001fca00078e08ff */
[----:B------:R-:W-:Y:S01]  /*0550*/  IMAD.MOV.U32 R13, RZ, RZ, R11 ;  /* 0x000000ffff0d7224 */ /* 0x000fe200078e000b */
[----:B--2---:R0:W-:Y:S02]  /*0560*/  STL [R1+0x4b8], R10 ;  /* 0x0004b80a01007387 */ /* 0x0041e40000100800 */
[C---:B0-----:R-:W-:Y:S02]  /*0570*/  LEA R10, P0, R23.reuse, R26, 0x1 ;  /* 0x0000001a170a7211 */ /* 0x041fe400078008ff */
[----:B-----5:R-:W-:Y:S04]  /*0580*/  STL [R1+0x4b4], R12 ;  /* 0x0004b40c01007387 */ /* 0x020fe80000100800 */
[----:B------:R0:W-:Y:S02]  /*0590*/  STL [R1+0x54], R11 ;  /* 0x0000540b01007387 */ /* 0x0001e40000100800 */
[----:B0-----:R-:W-:-:S06]  /*05a0*/  LEA.HI.X.SX32 R11, R23, R27, 0x1, P0 ;  /* 0x0000001b170b7211 */ /* 0x001fcc00000f0eff */
[----:B------:R0:W2:Y:S01]  /*05b0*/  LDG.E.U16 R11, [R10.64] ;  /* 0x000000060a0b7981 */ /* 0x0000a2000c1e1500 */
[----:B------:R-:W-:Y:S01]  /*05c0*/  LEA R12, P1, R29, R26, 0x1 ;  /* 0x0000001a1d0c7211 */ /* 0x000fe200078208ff */
[----:B------:R-:W-:-:S03]  /*05d0*/  IMAD R23, R0, 0x2, R13 ;  /* 0x0000000200177824 */ /* 0x000fc600078e020d */
[----:B------:R-:W-:-:S06]  /*05e0*/  LEA.HI.X.SX32 R13, R29, R27, 0x1, P1 ;  /* 0x0000001b1d0d7211 */ /* 0x000fcc00008f0eff */
[----:B------:R1:W5:Y:S04]  /*05f0*/  LDG.E.U16 R13, [R12.64] ;  /* 0x000000060c0d7981 */ /* 0x000368000c1e1500 */
[----:B---3--:R-:W-:Y:S04]  /*0600*/  STL [R1+0x4b0], R15 ;  /* 0x0004b00f01007387 */ /* 0x008fe80000100800 */
[----:B------:R3:W-:Y:S01]  /*0610*/  STL [R1+0xcc], R23 ;  /* 0x0000cc1701007387 */ /* 0x0007e20000100800 */
[----:B----4-:R-:W-:Y:S02]  /*0620*/  LEA R14, P0, R21, R26, 0x1 ;  /* 0x0000001a150e7211 */ /* 0x010fe400078008ff */
[----:B---3--:R-:W-:-:S02]  /*0630*/  LEA R23, R0, R23, 0x1 ;  /* 0x0000001700177211 */ /* 0x008fc400078e08ff */
[----:B------:R-:W-:-:S03]  /*0640*/  LEA.HI.X.SX32 R15, R21, R27, 0x1, P0 ;  /* 0x0000001b150f7211 */ /* 0x000fc600000f0eff */
[----:B------:R-:W-:Y:S01]  /*0650*/  IMAD R29, R0, 0x2, R23 ;  /* 0x00000002001d7824 */ /* 0x000fe200078e0217 */
[----:B0-----:R-:W-:-:S03]  /*0660*/  LEA R10, P0, R19, R26, 0x1 ;  /* 0x0000001a130a7211 */ /* 0x001fc600078008ff */
[----:B------:R-:W-:Y:S01]  /*0670*/  IMAD R21, R0, 0x2, R29 ;  /* 0x0000000200157824 */ /* 0x000fe200078e021d */
[----:B--2---:R0:W-:Y:S04]  /*0680*/  STL [R1+0x4ac], R11 ;  /* 0x0004ac0b01007387 */ /* 0x0041e80000100800 */
[----:B------:R2:W-:Y:S01]  /*0690*/  STL [R1+0x5c], R29 ;  /* 0x00005c1d01007387 */ /* 0x0005e20000100800 */
[----:B0-----:R-:W-:-:S03]  /*06a0*/  LEA.HI.X.SX32 R11, R19, R27, 0x1, P0 ;  /* 0x0000001b130b7211 */ /* 0x001fc600000f0eff */
[----:B--2---:R0:W2:Y:S01]  /*06b0*/  LDG.E.U16 R29, [R14.64] ;  /* 0x000000060e1d7981 */ /* 0x0040a2000c1e1500 */
[----:B------:R-:W-:-:S03]  /*06c0*/  LEA R19, R0, R21, 0x1 ;  /* 0x0000001500137211 */ /* 0x000fc600078e08ff */
[----:B------:R3:W-:Y:S04]  /*06d0*/  STL [R1+0x50], R21 ;  /* 0x0000501501007387 */ /* 0x0007e80000100800 */
[----:B---3--:R3:W4:Y:S01]  /*06e0*/  LDG.E.U16 R21, [R10.64] ;  /* 0x000000060a157981 */ /* 0x008722000c1e1500 */
[----:B-1----:R-:W-:-:S03]  /*06f0*/  LEA R12, P0, R17, R26, 0x1 ;  /* 0x0000001a110c7211 */ /* 0x002fc600078008ff */
[----:B-----5:R1:W-:Y:S04]  /*0700*/  STL [R1+0x4a8], R13 ;  /* 0x0004a80d01007387 */ /* 0x0203e80000100800 */
[----:B------:R5:W-:Y:S01]  /*0710*/  STL [R1+0xc4], R19 ;  /* 0x0000c41301007387 */ /* 0x000be20000100800 */
[----:B-1----:R-:W-:Y:S01]  /*0720*/  LEA.HI.X.SX32 R13, R17, R27, 0x1, P0 ;  /* 0x0000001b110d7211 */ /* 0x002fe200000f0eff */
[----:B-----5:R-:W-:-:S04]  /*0730*/  IMAD R19, R0, 0x2, R19 ;  /* 0x0000000200137824 */ /* 0x020fc800078e0213 */
[----:B------:R-:W-:Y:S01]  /*0740*/  IMAD R17, R0, 0x2, R19 ;  /* 0x0000000200117824 */ /* 0x000fe200078e0213 */
[----:B------:R1:W-:Y:S04]  /*0750*/  STL [R1+0x4c], R19 ;  /* 0x00004c1301007387 */ /* 0x0003e80000100800 */
[----:B-1----:R1:W5:Y:S01]  /*0760*/  LDG.E.U16 R19, [R12.64] ;  /* 0x000000060c137981 */ /* 0x002362000c1e1500 */
[----:B0-----:R-:W-:-:S04]  /*0770*/  LEA R14, P1, R16, R26, 0x1 ;  /* 0x0000001a100e7211 */ /* 0x001fc800078208ff */
[----:B------:R-:W-:Y:S02]  /*0780*/  LEA.HI.X.SX32 R15, R16, R27, 0x1, P1 ;  /* 0x0000001b100f7211 */ /* 0x000fe400008f0eff */
[----:B------:R-:W-:Y:S01]  /*0790*/  LEA R16, R0, R17, 0x1 ;  /* 0x0000001100107211 */ /* 0x000fe200078e08ff */
[----:B------:R-:W-:Y:S04]  /*07a0*/  STL [R1+0x58], R17 ;  /* 0x0000581101007387 */ /* 0x000fe80000100800 */
[----:B------:R0:W-:Y:S01]  /*07b0*/  STL [R1+0x44], R16 ;  /* 0x0000441001007387 */ /* 0x0001e20000100800 */
[----:B---3--:R-:W-:Y:S01]  /*07c0*/  LEA R10, P0, R18, R26, 0x1 ;  /* 0x0000001a120a7211 */ /* 0x008fe200078008ff */
[----:B0-----:R-:W-:-:S03]  /*07d0*/  IMAD R16, R0, 0x2, R16 ;  /* 0x0000000200107824 */ /* 0x001fc600078e0210 */
[----:B------:R-:W-:Y:S02]  /*07e0*/  LEA.HI.X.SX32 R11, R18, R27, 0x1, P0 ;  /* 0x0000001b120b7211 */ /* 0x000fe400000f0eff */
[----:B-1----:R-:W-:-:S04]  /*07f0*/  LEA R12, P0, R20, R26, 0x1 ;  /* 0x0000001a140c7211 */ /* 0x002fc800078008ff */
[----:B------:R-:W-:-:S05]  /*0800*/  LEA.HI.X.SX32 R13, R20, R27, 0x1, P0 ;  /* 0x0000001b140d7211 */ /* 0x000fca00000f0eff */
[----:B------:R0:W3:Y:S04]  /*0810*/  LDG.E.U16 R18, [R12.64] ;  /* 0x000000060c127981 */ /* 0x0000e8000c1e1500 */
[----:B--2---:R1:W-:Y:S04]  /*0820*/  STL [R1+0x4a4], R29 ;  /* 0x0004a41d01007387 */ /* 0x0043e80000100800 */
[----:B------:R2:W-:Y:S04]  /*0830*/  STL [R1+0xc8], R16 ;  /* 0x0000c81001007387 */ /* 0x0005e80000100800 */
[----:B-1----:R1:W3:Y:S01]  /*0840*/  LDG.E.U16 R29, [R14.64] ;  /* 0x000000060e1d7981 */ /* 0x0022e2000c1e1500 */
[----:B--2---:R-:W-:-:S03]  /*0850*/  IMAD R16, R0, 0x2, R16 ;  /* 0x0000000200107824 */ /* 0x004fc600078e0210 */
[----:B----4-:R2:W-:Y:S04]  /*0860*/  STL [R1+0x4a0], R21 ;  /* 0x0004a01501007387 */ /* 0x0105e80000100800 */
[----:B------:R4:W-:Y:S04]  /*0870*/  STL [R1+0x3c], R16 ;  /* 0x00003c1001007387 */ /* 0x0009e80000100800 */
[----:B--2---:R2:W3:Y:S01]  /*0880*/  LDG.E.U16 R21, [R10.64] ;  /* 0x000000060a157981 */ /* 0x0044e2000c1e1500 */
[----:B----4-:R-:W-:Y:S02]  /*0890*/  LEA R16, R0, R16, 0x1 ;  /* 0x0000001000107211 */ /* 0x010fe400078e08ff */
[----:B--2---:R-:W-:-:S03]  /*08a0*/  LEA R10, P0, R24, R26, 0x1 ;  /* 0x0000001a180a7211 */ /* 0x004fc600078008ff */
[----:B------:R2:W-:Y:S01]  /*08b0*/  STL [R1+0x64], R16 ;  /* 0x0000641001007387 */ /* 0x0005e20000100800 */
[-C--:B-1----:R-:W-:Y:S02]  /*08c0*/  LEA R14, P1, R22, R26.reuse, 0x1 ;  /* 0x0000001a160e7211 */ /* 0x082fe400078208ff */
[-C--:B------:R-:W-:Y:S02]  /*08d0*/  LEA.HI.X.SX32 R11, R24, R27.reuse, 0x1, P0 ;  /* 0x0000001b180b7211 */ /* 0x080fe400000f0eff */
[----:B0-----:R-:W-:Y:S01]  /*08e0*/  LEA R12, P0, R2, R26, 0x1 ;  /* 0x0000001a020c7211 */ /* 0x001fe200078008ff */
[----:B--2---:R-:W-:Y:S01]  /*08f0*/  IMAD R16, R0, 0x2, R16 ;  /* 0x0000000200107824 */ /* 0x004fe200078e0210 */
[-C--:B------:R-:W-:Y:S01]  /*0900*/  LEA.HI.X.SX32 R15, R22, R27.reuse, 0x1, P1 ;  /* 0x0000001b160f7211 */ /* 0x080fe200008f0eff */
[----:B------:R0:W2:Y:S01]  /*0910*/  LDG.E.U16 R17, [R10.64] ;  /* 0x000000060a117981 */ /* 0x0000a2000c1e1500 */
[----:B------:R-:W-:-:S03]  /*0920*/  LEA.HI.X.SX32 R13, R2, R27, 0x1, P0 ;  /* 0x0000001b020d7211 */ /* 0x000fc600000f0eff */
[----:B------:R1:W-:Y:S04]  /*0930*/  STL [R1+0x34], R16 ;  /* 0x0000341001007387 */ /* 0x0003e80000100800 */
[----:B------:R4:W2:Y:S01]  /*0940*/  LDG.E.U16 R20, [R14.64] ;  /* 0x000000060e147981 */ /* 0x0008a2000c1e1500 */
[----:B-1----:R-:W-:-:S05]  /*0950*/  IMAD R16, R0, 0x2, R16 ;  /* 0x0000000200107824 */ /* 0x002fca00078e0210 */
[----:B------:R-:W-:Y:S04]  /*0960*/  STL [R1+0xc0], R16 ;  /* 0x0000c01001007387 */ /* 0x000fe80000100800 */
[----:B-----5:R1:W-:Y:S04]  /*0970*/  STL [R1+0x49c], R19 ;  /* 0x00049c1301007387 */ /* 0x0203e80000100800 */
[----:B-1----:R1:W5:Y:S01]  /*0980*/  LDG.E.U16 R19, [R12.64] ;  /* 0x000000060c137981 */ /* 0x002362000c1e1500 */
[----:B------:R-:W-:Y:S02]  /*0990*/  LEA R16, R0, R16, 0x1 ;  /* 0x0000001000107211 */ /* 0x000fe400078e08ff */
[----:B------:R-:W-:-:S03]  /*09a0*/  LEA R2, P0, R3, R26, 0x1 ;  /* 0x0000001a03027211 */ /* 0x000fc600078008ff */
[----:B------:R1:W-:Y:S01]  /*09b0*/  STL [R1+0x2c], R16 ;  /* 0x00002c1001007387 */ /* 0x0003e20000100800 */
[----:B------:R-:W-:Y:S02]  /*09c0*/  LEA.HI.X.SX32 R3, R3, R27, 0x1, P0 ;  /* 0x0000001b03037211 */ /* 0x000fe400000f0eff */
[----:B0-----:R-:W-:Y:S01]  /*09d0*/  LEA R10, P0, R4, R26, 0x1 ;  /* 0x0000001a040a7211 */ /* 0x001fe200078008ff */
[----:B-1----:R-:W-:-:S04]  /*09e0*/  IMAD R16, R0, 0x2, R16 ;  /* 0x0000000200107824 */ /* 0x002fc800078e0210 */
[----:B----4-:R-:W-:Y:S01]  /*09f0*/  IMAD R14, R0, 0x2, R16 ;  /* 0x00000002000e7824 */ /* 0x010fe200078e0210 */
[----:B------:R0:W-:Y:S01]  /*0a00*/  STL [R1+0x30], R16 ;  /* 0x0000301001007387 */ /* 0x0001e20000100800 */
[C---:B------:R-:W-:Y:S02]  /*0a10*/  LEA R12, P1, R5.reuse, R26, 0x1 ;  /* 0x0000001a050c7211 */ /* 0x040fe400078208ff */
[-C--:B------:R-:W-:Y:S01]  /*0a20*/  LEA.HI.X.SX32 R11, R4, R27.reuse, 0x1, P0 ;  /* 0x0000001b040b7211 */ /* 0x080fe200000f0eff */
[----:B0-----:R0:W4:Y:S01]  /*0a30*/  LDG.E.U16 R16, [R2.64] ;  /* 0x0000000602107981 */ /* 0x001122000c1e1500 */
[----:B------:R-:W-:-:S03]  /*0a40*/  LEA.HI.X.SX32 R13, R5, R27, 0x1, P1 ;  /* 0x0000001b050d7211 */ /* 0x000fc600008f0eff */
[----:B------:R1:W4:Y:S01]  /*0a50*/  LDG.E.U16 R15, [R10.64] ;  /* 0x000000060a0f7981 */ /* 0x000322000c1e1500 */
[----:B0-----:R-:W-:-:S03]  /*0a60*/  LEA R2, P0, R6, R26, 0x1 ;  /* 0x0000001a06027211 */ /* 0x001fc600078008ff */
[----:B-1----:R0:W4:Y:S01]  /*0a70*/  LDG.E.U16 R11, [R12.64] ;  /* 0x000000060c0b7981 */ /* 0x002122000c1e1500 */
[----:B------:R-:W-:-:S05]  /*0a80*/  LEA.HI.X.SX32 R3, R6, R27, 0x1, P0 ;  /* 0x0000001b06037211 */ /* 0x000fca00000f0eff */
[----:B0-----:R0:W4:Y:S02]  /*0a90*/  LDG.E.U16 R13, [R2.64] ;  /* 0x00000006020d7981 */ /* 0x001124000c1e1500 */
[----:B0-----:R-:W-:-:S04]  /*0aa0*/  LEA R2, P1, R9, R26, 0x1 ;  /* 0x0000001a09027211 */ /* 0x001fc800078208ff */
[----:B------:R-:W-:Y:S01]  /*0ab0*/  LEA.HI.X.SX32 R3, R9, R27, 0x1, P1 ;  /* 0x0000001b09037211 */ /* 0x000fe200008f0eff */
[----:B---3--:R-:W-:Y:S04]  /*0ac0*/  STL [R1+0x498], R29 ;  /* 0x0004981d01007387 */ /* 0x008fe80000100800 */
[----:B------:R0:W-:Y:S02]  /*0ad0*/  STL [R1+0x28], R14 ;  /* 0x0000280e01007387 */ /* 0x0001e40000100800 */
[C---:B0-----:R-:W-:Y:S02]  /*0ae0*/  LEA R14, R0.reuse, R14, 0x1 ;  /* 0x0000000e000e7211 */ /* 0x041fe400078e08ff */
[----:B------:R-:W-:Y:S03]  /*0af0*/  STL [R1+0x494], R21 ;  /* 0x0004941501007387 */ /* 0x000fe60000100800 */
[C---:B------:R-:W-:Y:S01]  /*0b00*/  IMAD R4, R0.reuse, 0x2, R14 ;  /* 0x0000000200047824 */ /* 0x040fe200078e020e */
[----:B------:R0:W-:Y:S04]  /*0b10*/  STL [R1+0xbc], R14 ;  /* 0x0000bc0e01007387 */ /* 0x0001e80000100800 */
[----:B------:R1:W-:Y:S01]  /*0b20*/  STL [R1+0x490], R18 ;  /* 0x0004901201007387 */ /* 0x0003e20000100800 */
[----:B0-----:R-:W-:-:S03]  /*0b30*/  IMAD R14, R0, 0x2, R4 ;  /* 0x00000002000e7824 */ /* 0x001fc600078e0204 */
[----:B------:R0:W-:Y:S02]  /*0b40*/  STL [R1+0x14], R4 ;  /* 0x0000140401007387 */ /* 0x0001e40000100800 */
[C---:B------:R-:W-:Y:S02]  /*0b50*/  LEA R6, R0.reuse, R14, 0x1 ;  /* 0x0000000e00067211 */ /* 0x040fe400078e08ff */
[----:B-1----:R-:W3:Y:S04]  /*0b60*/  LDL.LU R18, [R1] ;  /* 0x0000000001127983 */ /* 0x002ee80000300800 */
[----:B------:R-:W-:Y:S01]  /*0b70*/  STL [R1+0x18], R14 ;  /* 0x0000180e01007387 */ /* 0x000fe20000100800 */
[----:B0-----:R-:W-:Y:S01]  /*0b80*/  LEA R4, P0, R7, R26, 0x1 ;  /* 0x0000001a07047211 */ /* 0x001fe200078008ff */
[----:B------:R-:W-:-:S02]  /*0b90*/  IMAD R10, R0, 0x2, R6 ;  /* 0x00000002000a7824 */ /* 0x000fc400078e0206 */
[----:B--2---:R0:W-:Y:S01]  /*0ba0*/  STL [R1+0x48c], R17 ;  /* 0x00048c1101007387 */ /* 0x0041e20000100800 */
[----:B------:R-:W-:-:S05]  /*0bb0*/  LEA.HI.X.SX32 R5, R7, R27, 0x1, P0 ;  /* 0x0000001b07057211 */ /* 0x000fca00000f0eff */
[----:B------:R1:W2:Y:S04]  /*0bc0*/  LDG.E.U16 R12, [R4.64] ;  /* 0x00000006040c7981 */ /* 0x0002a8000c1e1500 */
[----:B0-----:R-:W2:Y:S04]  /*0bd0*/  LDL.LU R17, [R1+0x8] ;  /* 0x0000080001117983 */ /* 0x001ea80000300800 */
[----:B------:R0:W-:Y:S04]  /*0be0*/  STL [R1+0x10], R6 ;  /* 0x0000100601007387 */ /* 0x0001e80000100800 */
[----:B------:R-:W-:Y:S04]  /*0bf0*/  STL [R1+0x488], R20 ;  /* 0x0004881401007387 */ /* 0x000fe80000100800 */
[----:B------:R1:W2:Y:S01]  /*0c00*/  LDG.E.U16 R14, [R2.64] ;  /* 0x00000006020e7981 */ /* 0x0002a2000c1e1500 */
[----:B0-----:R-:W-:-:S03]  /*0c10*/  LEA R6, P0, R8, R26, 0x1 ;  /* 0x0000001a08067211 */ /* 0x001fc600078008ff */
[----:B------:R-:W-:Y:S01]  /*0c20*/  STL [R1+0xb4], R10 ;  /* 0x0000b40a01007387 */ /* 0x000fe20000100800 */
[----:B------:R-:W-:-:S03]  /*0c30*/  LEA.HI.X.SX32 R7, R8, R27, 0x1, P0 ;  /* 0x0000001b08077211 */ /* 0x000fc600000f0eff */
[----:B-----5:R0:W-:Y:S04]  /*0c40*/  STL [R1+0x484], R19 ;  /* 0x0004841301007387 */ /* 0x0201e80000100800 */
[----:B------:R5:W2:Y:S04]  /*0c50*/  LDG.E.U16 R9, [R6.64] ;  /* 0x0000000606097981 */ /* 0x000aa8000c1e1500 */
[----:B0-----:R-:W2:Y:S01]  /*0c60*/  LDL.LU R19, [R1+0x4] ;  /* 0x0000040001137983 */ /* 0x001ea20000300800 */
[----:B------:R-:W-:-:S03]  /*0c70*/  IMAD R29, R0, 0x2, R10 ;  /* 0x00000002001d7824 */ /* 0x000fc600078e020a */
[----:B------:R-:W2:Y:S02]  /*0c80*/  LDL.LU R21, [R1+0xc] ;  /* 0x00000c0001157983 */ /* 0x000ea40000300800 */
[----:B------:R-:W-:Y:S02]  /*0c90*/  LEA R24, R0, R29, 0x1 ;  /* 0x0000001d00187211 */ /* 0x000fe400078e08ff */
[----:B------:R-:W-:Y:S01]  /*0ca0*/  STL [R1+0x1548], R29 ;  /* 0x0015481d01007387 */ /* 0x000fe20000100800 */
[----:B-1----:R-:W-:-:S03]  /*0cb0*/  LEA R4, P0, R28, R26, 0x1 ;  /* 0x0000001a1c047211 */ /* 0x002fc600078008ff */
[----:B----4-:R0:W-:Y:S01]  /*0cc0*/  STL [R1+0x480], R16 ;  /* 0x0004801001007387 */ /* 0x0101e20000100800 */
[----:B------:R-:W-:-:S03]  /*0cd0*/  LEA.HI.X.SX32 R5, R28, R27, 0x1, P0 ;  /* 0x0000001b1c057211 */ /* 0x000fc600000f0eff */
[----:B------:R-:W-:Y:S01]  /*0ce0*/  STL [R1+0x1544], R24 ;  /* 0x0015441801007387 */ /* 0x000fe20000100800 */
[----:B0-----:R-:W-:-:S03]  /*0cf0*/  IMAD R16, R0, 0x2, R24 ;  /* 0x0000000200107824 */ /* 0x001fc600078e0218 */
[----:B------:R-:W-:Y:S01]  /*0d00*/  STL [R1+0x47c], R15 ;  /* 0x00047c0f01007387 */ /* 0x000fe20000100800 */
[----:B------:R-:W-:-:S03]  /*0d10*/  IMAD R8, R0, 0x2, R16 ;  /* 0x0000000200087824 */ /* 0x000fc600078e0210 */
[----:B------:R-:W-:Y:S04]  /*0d20*/  STL [R1+0x1540], R16 ;  /* 0x0015401001007387 */ /* 0x000fe80000100800 */
[----:B------:R-:W4:Y:S04]  /*0d30*/  LDL.LU R28, [R1+0x20] ;  /* 0x00002000011c7983 */ /* 0x000f280000300800 */
[----:B------:R0:W-:Y:S04]  /*0d40*/  STL [R1+0xb8], R8 ;  /* 0x0000b80801007387 */ /* 0x0001e80000100800 */
[----:B------:R-:W-:Y:S01]  /*0d50*/  STL [R1+0x478], R11 ;  /* 0x0004780b01007387 */ /* 0x000fe20000100800 */
[----:B-----5:R-:W-:-:S03]  /*0d60*/  LEA R6, P0, R25, R26, 0x1 ;  /* 0x0000001a19067211 */ /* 0x020fc600078008ff */
[----:B------:R-:W5:Y:S01]  /*0d70*/  LDL.LU R22, [R1+0x1c] ;  /* 0x00001c0001167983 */ /* 0x000f620000300800 */
[C---:B0-----:R-:W-:Y:S02]  /*0d80*/  LEA R8, R0.reuse, R8, 0x1 ;  /* 0x0000000800087211 */ /* 0x041fe400078e08ff */
[----:B------:R-:W-:Y:S01]  /*0d90*/  LEA.HI.X.SX32 R7, R25, R27, 0x1, P0 ;  /* 0x0000001b19077211 */ /* 0x000fe200000f0eff */
[----:B------:R0:W5:Y:S02]  /*0da0*/  LDG.E.U16 R15, [R4.64] ;  /* 0x00000006040f7981 */ /* 0x000164000c1e1500 */
[C---:B------:R-:W-:Y:S02]  /*0db0*/  IMAD R25, R0.reuse, 0x2, R8 ;  /* 0x0000000200197824 */ /* 0x040fe400078e0208 */
[----:B------:R-:W5:Y:S04]  /*0dc0*/  LDL.LU R24, [R1+0x24] ;  /* 0x0000240001187983 */ /* 0x000f680000300800 */
[----:B------:R-:W-:Y:S01]  /*0dd0*/  STL [R1+0x474], R13 ;  /* 0x0004740d01007387 */ /* 0x000fe20000100800 */
[----:B0-----:R-:W-:-:S03]  /*0de0*/  IMAD R5, R0, 0x2, R25 ;  /* 0x0000000200057824 */ /* 0x001fc600078e0219 */
[----:B------:R0:W-:Y:S04]  /*0df0*/  STL [R1+0x154c], R8 ;  /* 0x00154c0801007387 */ /* 0x0001e80000100800 */
[----:B------:R-:W-:Y:S01]  /*0e00*/  STL [R1+0x1550], R25 ;  /* 0x0015501901007387 */ /* 0x000fe20000100800 */
[----:B------:R-:W-:-:S03]  /*0e10*/  LEA R4, R0, R5, 0x1 ;  /* 0x0000000500047211 */ /* 0x000fc600078e08ff */
[----:B0-----:R0:W5:Y:S01]  /*0e20*/  LDG.E.U16 R8, [R6.64] ;  /* 0x0000000606087981 */ /* 0x001162000c1e1500 */
[----:B---3--:R-:W-:-:S04]  /*0e30*/  LEA R10, P0, R18, R26, 0x1 ;  /* 0x0000001a120a7211 */ /* 0x008fc800078008ff */
[----:B------:R-:W-:-:S05]  /*0e40*/  LEA.HI.X.SX32 R11, R18, R27, 0x1, P0 ;  /* 0x0000001b120b7211 */ /* 0x000fca00000f0eff */
[----:B------:R1:W3:Y:S04]  /*0e50*/  LDG.E.U16 R16, [R10.64] ;  /* 0x000000060a107981 */ /* 0x0002e8000c1e1500 */
[----:B--2---:R2:W-:Y:S01]  /*0e60*/  STL [R1+0x470], R12 ;  /* 0x0004700c01007387 */ /* 0x0045e20000100800 */
[----:B------:R-:W-:-:S03]  /*0e70*/  LEA R2, P1, R17, R26, 0x1 ;  /* 0x0000001a11027211 */ /* 0x000fc600078208ff */
[----:B------:R-:W3:Y:S01]  /*0e80*/  LDL.LU R29, [R1+0x40] ;  /* 0x00004000011d7983 */ /* 0x000ee20000300800 */
[----:B------:R-:W-:-:S03]  /*0e90*/  LEA.HI.X.SX32 R3, R17, R27, 0x1, P1 ;  /* 0x0000001b11037211 */ /* 0x000fc600008f0eff */
[----:B------:R-:W3:Y:S04]  /*0ea0*/  LDL.LU R20, [R1+0x38] ;  /* 0x0000380001147983 */ /* 0x000ee80000300800 */
[----:B------:R-:W-:Y:S04]  /*0eb0*/  STL [R1+0x1554], R5 ;  /* 0x0015540501007387 */ /* 0x000fe80000100800 */
[----:B------:R0:W-:Y:S01]  /*0ec0*/  STL [R1+0x46c], R9 ;  /* 0x00046c0901007387 */ /* 0x0001e20000100800 */
[----:B--2---:R-:W-:-:S03]  /*0ed0*/  LEA R12, P0, R19, R26, 0x1 ;  /* 0x0000001a130c7211 */ /* 0x004fc600078008ff */
[----:B------:R2:W-:Y:S01]  /*0ee0*/  STL [R1+0xb0], R4 ;  /* 0x0000b00401007387 */ /* 0x0005e20000100800 */
[----:B------:R-:W-:Y:S01]  /*0ef0*/  LEA.HI.X.SX32 R13, R19, R27, 0x1, P0 ;  /* 0x0000001b130d7211 */ /* 0x000fe200000f0eff */
[----:B0-----:R-:W-:Y:S02]  /*0f00*/  IMAD R9, R0, 0x2, R4 ;  /* 0x0000000200097824 */ /* 0x001fe400078e0204 */
[----:B------:R-:W3:Y:S04]  /*0f10*/  LDL.LU R19, [R1+0x48] ;  /* 0x0000480001137983 */ /* 0x000ee80000300800 */
[----:B------:R5:W3:Y:S04]  /*0f20*/  LDG.E.U16 R5, [R12.64] ;  /* 0x000000060c057981 */ /* 0x000ae8000c1e1500 */
[----:B--2---:R0:W2:Y:S01]  /*0f30*/  LDG.E.U16 R4, [R2.64] ;  /* 0x0000000602047981 */ /* 0x0040a2000c1e1500 */
[----:B------:R-:W-:-:S04]  /*0f40*/  LEA R6, P0, R21, R26, 0x1 ;  /* 0x0000001a15067211 */ /* 0x000fc800078008ff */
[----:B------:R-:W-:Y:S01]  /*0f50*/  LEA.HI.X.SX32 R7, R21, R27, 0x1, P0 ;  /* 0x0000001b15077211 */ /* 0x000fe200000f0eff */
[----:B------:R-:W-:-:S05]  /*0f60*/  IMAD R21, R0, 0x2, R9 ;  /* 0x0000000200157824 */ /* 0x000fca00078e0209 */
[C---:B0-----:R-:W-:Y:S01]  /*0f70*/  LEA R2, R0.reuse, R21, 0x1 ;  /* 0x0000001500027211 */ /* 0x041fe200078e08ff */
[----:B------:R4:W-:Y:S04]  /*0f80*/  STL [R1+0x468], R14 ;  /* 0x0004680e01007387 */ /* 0x0009e80000100800 */
[----:B------:R-:W-:Y:S01]  /*0f90*/  IMAD R3, R0, 0x2, R2 ;  /* 0x0000000200037824 */ /* 0x000fe200078e0202 */
[----:B------:R0:W-:Y:S04]  /*0fa0*/  STL [R1+0x1558], R9 ;  /* 0x0015580901007387 */ /* 0x0001e80000100800 */
[----:B------:R-:W2:Y:S01]  /*0fb0*/  LDL.LU R18, [R1+0x60] ;  /* 0x0000600001127983 */ /* 0x000ea20000300800 */
[----:B----4-:R-:W-:-:S03]  /*0fc0*/  LEA R14, P0, R28, R26, 0x1 ;  /* 0x0000001a1c0e7211 */ /* 0x010fc600078008ff */
[----:B------:R-:W4:Y:S01]  /*0fd0*/  LDL.LU R17, [R1+0x54] ;  /* 0x0000540001117983 */ /* 0x000f220000300800 */
[----:B-----5:R-:W-:-:S04]  /*0fe0*/  LEA R12, P1, R22, R26, 0x1 ;  /* 0x0000001a160c7211 */ /* 0x020fc800078208ff */
[-C--:B------:R-:W-:Y:S01]  /*0ff0*/  LEA.HI.X.SX32 R13, R22, R27.reuse, 0x1, P1 ;  /* 0x0000001b160d7211 */ /* 0x080fe200008f0eff */
[----:B------:R-:W-:Y:S01]  /*1000*/  IMAD R22, R0, 0x2, R3 ;  /* 0x0000000200167824 */ /* 0x000fe200078e0203 */
[----:B------:R5:W-:Y:S04]  /*1010*/  STL [R1+0x464], R15 ;  /* 0x0004640f01007387 */ /* 0x000be80000100800 */
[----:B------:R1:W-:Y:S04]  /*1020*/  STL [R1+0x155c], R21 ;  /* 0x00155c1501007387 */ /* 0x0003e80000100800 */
[----:B0-----:R0:W4:Y:S01]  /*1030*/  LDG.E.U16 R9, [R12.64] ;  /* 0x000000060c097981 */ /* 0x001122000c1e1500 */
[----:B-----5:R-:W-:-:S03]  /*1040*/  LEA.HI.X.SX32 R15, R28, R27, 0x1, P0 ;  /* 0x0000001b1c0f7211 */ /* 0x020fc600000f0eff */
[----:B-1----:R1:W5:Y:S01]  /*1050*/  LDG.E.U16 R21, [R6.64] ;  /* 0x0000000606157981 */ /* 0x002362000c1e1500 */
[----:B------:R-:W-:-:S03]  /*1060*/  LEA R10, P0, R24, R26, 0x1 ;  /* 0x0000001a180a7211 */ /* 0x000fc600078008ff */
[----:B------:R0:W4:Y:S01]  /*1070*/  LDG.E.U16 R28, [R14.64] ;  /* 0x000000060e1c7981 */ /* 0x000122000c1e1500 */
[----:B-1----:R-:W-:-:S03]  /*1080*/  LEA R7, R0, R22, 0x1 ;  /* 0x0000001600077211 */ /* 0x002fc600078e08ff */
[----:B------:R1:W-:Y:S01]  /*1090*/  STL [R1+0x460], R8 ;  /* 0x0004600801007387 */ /* 0x0003e20000100800 */
[----:B------:R-:W-:Y:S01]  /*10a0*/  LEA.HI.X.SX32 R11, R24, R27, 0x1, P0 ;  /* 0x0000001b180b7211 */ /* 0x000fe200000f0eff */
[C---:B------:R-:W-:Y:S02]  /*10b0*/  IMAD R6, R0.reuse, 0x2, R7 ;  /* 0x0000000200067824 */ /* 0x040fe400078e0207 */
[----:B------:R0:W-:Y:S04]  /*10c0*/  STL [R1+0xac], R3 ;  /* 0x0000ac0301007387 */ /* 0x0001e80000100800 */
[----:B------:R-:W4:Y:S04]  /*10d0*/  LDL.LU R25, [R1+0x5c] ;  /* 0x00005c0001197983 */ /* 0x000f280000300800 */
[----:B-1----:R-:W4:Y:S01]  /*10e0*/  LDL.LU R8, [R1+0x50] ;  /* 0x0000500001087983 */ /* 0x002f220000300800 */
[----:B0-----:R-:W-:-:S03]  /*10f0*/  IMAD R3, R0, 0x2, R6 ;  /* 0x0000000200037824 */ /* 0x001fc600078e0206 */
[----:B---3--:R0:W-:Y:S01]  /*1100*/  STL [R1+0x45c], R16 ;  /* 0x00045c1001007387 */ /* 0x0081e20000100800 */
[----:B------:R-:W-:-:S03]  /*1110*/  LEA R14, P0, R29, R26, 0x1 ;  /* 0x0000001a1d0e7211 */ /* 0x000fc600078008ff */
[----:B0-----:R0:W3:Y:S01]  /*1120*/  LDG.E.U16 R16, [R10.64] ;  /* 0x000000060a107981 */ /* 0x0010e2000c1e1500 */
[----:B------:R-:W-:-:S03]  /*1130*/  LEA.HI.X.SX32 R15, R29, R27, 0x1, P0 ;  /* 0x0000001b1d0f7211 */ /* 0x000fc600000f0eff */
[----:B--2---:R-:W-:Y:S04]  /*1140*/  STL [R1+0x458], R4 ;  /* 0x0004580401007387 */ /* 0x004fe80000100800 */
[----:B------:R-:W-:Y:S04]  /*1150*/  STL [R1+0xa8], R3 ;  /* 0x0000a80301007387 */ /* 0x000fe80000100800 */
[----:B------:R-:W2:Y:S04]  /*1160*/  LDL.LU R24, [R1+0x4c] ;  /* 0x00004c0001187983 */ /* 0x000ea80000300800 */
[----:B------:R1:W-:Y:S04]  /*1170*/  STL [R1+0x454], R5 ;  /* 0x0004540501007387 */ /* 0x0003e80000100800 */
[----:B-1----:R1:W2:Y:S01]  /*1180*/  LDG.E.U16 R5, [R14.64] ;  /* 0x000000060e057981 */ /* 0x0022a2000c1e1500 */
[----:B------:R-:W-:-:S02]  /*1190*/  LEA R12, P1, R20, R26, 0x1 ;  /* 0x0000001a140c7211 */ /* 0x000fc400078208ff */
[----:B------:R-:W-:Y:S02]  /*11a0*/  LEA R4, R0, R3, 0x1 ;  /* 0x0000000300047211 */ /* 0x000fe400078e08ff */
[----:B------:R-:W-:Y:S02]  /*11b0*/  LEA.HI.X.SX32 R13, R20, R27, 0x1, P1 ;  /* 0x0000001b140d7211 */ /* 0x000fe400008f0eff */
[----:B0-----:R-:W-:Y:S01]  /*11c0*/  LEA R10, P0, R19, R26, 0x1 ;  /* 0x0000001a130a7211 */ /* 0x001fe200078008ff */
[----:B------:R-:W-:-:S03]  /*11d0*/  IMAD R20, R0, 0x2, R4 ;  /* 0x0000000200147824 */ /* 0x000fc600078e0204 */
[----:B------:R-:W-:Y:S01]  /*11e0*/  LEA.HI.X.SX32 R11, R19, R27, 0x1, P0 ;  /* 0x0000001b130b7211 */ /* 0x000fe200000f0eff */
[----:B------:R-:W-:Y:S01]  /*11f0*/  IMAD R19, R0, 0x2, R20 ;  /* 0x0000000200137824 */ /* 0x000fe200078e0214 */
[----:B-1----:R-:W-:-:S04]  /*1200*/  LEA R14, P0, R18, R26, 0x1 ;  /* 0x0000001a120e7211 */ /* 0x002fc800078008ff */
[----:B------:R-:W-:Y:S02]  /*1210*/  LEA R3, R0, R19, 0x1 ;  /* 0x0000001300037211 */ /* 0x000fe400078e08ff */
[----:B------:R-:W-:-:S03]  /*1220*/  LEA.HI.X.SX32 R15, R18, R27, 0x1, P0 ;  /* 0x0000001b120f7211 */ /* 0x000fc600000f0eff */
[----:B------:R-:W-:Y:S01]  /*1230*/  IMAD R18, R0, 0x2, R3 ;  /* 0x0000000200127824 */ /* 0x000fe200078e0203 */
[----:B-----5:R0:W-:Y:S04]  /*1240*/  STL [R1+0x450], R21 ;  /* 0x0004501501007387 */ /* 0x0201e80000100800 */
[----:B------:R-:W5:Y:S04]  /*1250*/  LDL.LU R29, [R1+0x58] ;  /* 0x00005800011d7983 */ /* 0x000f680000300800 */
[----:B----4-:R1:W-:Y:S04]  /*1260*/  STL [R1+0x44c], R28 ;  /* 0x00044c1c01007387 */ /* 0x0103e80000100800 */
[----:B0-----:R0:W4:Y:S04]  /*1270*/  LDG.E.U16 R21, [R12.64] ;  /* 0x000000060c157981 */ /* 0x001128000c1e1500 */
[----:B-1----:R-:W5:Y:S01]  /*1280*/  LDL.LU R28, [R1+0x44] ;  /* 0x00004400011c7983 */ /* 0x002f620000300800 */
[----:B0-----:R-:W-:-:S03]  /*1290*/  LEA R12, P1, R17, R26, 0x1 ;  /* 0x0000001a110c7211 */ /* 0x001fc600078208ff */
[----:B------:R0:W-:Y:S01]  /*12a0*/  STL [R1+0x448], R9 ;  /* 0x0004480901007387 */ /* 0x0001e20000100800 */
[----:B------:R-:W-:-:S03]  /*12b0*/  LEA.HI.X.SX32 R13, R17, R27, 0x1, P1 ;  /* 0x0000001b110d7211 */ /* 0x000fc600008f0eff */
[----:B------:R1:W-:Y:S04]  /*12c0*/  STL [R1+0xa4], R3 ;  /* 0x0000a40301007387 */ /* 0x0003e80000100800 */
[----:B0-----:R0:W5:Y:S04]  /*12d0*/  LDG.E.U16 R9, [R10.64] ;  /* 0x000000060a097981 */ /* 0x001168000c1e1500 */
[----:B-1----:R1:W5:Y:S01]  /*12e0*/  LDG.E.U16 R3, [R14.64] ;  /* 0x000000060e037981 */ /* 0x002362000c1e1500 */
[----:B0-----:R-:W-:-:S04]  /*12f0*/  LEA R10, P0, R23, R26, 0x1 ;  /* 0x0000001a170a7211 */ /* 0x001fc800078008ff */
[----:B------:R-:W-:Y:S01]  /*1300*/  LEA.HI.X.SX32 R11, R23, R27, 0x1, P0 ;  /* 0x0000001b170b7211 */ /* 0x000fe200000f0eff */
[----:B---3--:R0:W-:Y:S04]  /*1310*/  STL [R1+0x444], R16 ;  /* 0x0004441001007387 */ /* 0x0081e80000100800 */
[----:B0-----:R-:W3:Y:S04]  /*1320*/  LDL.LU R16, [R1+0x3c] ;  /* 0x00003c0001107983 */ /* 0x001ee80000300800 */
[----:B--2---:R0:W-:Y:S04]  /*1330*/  STL [R1+0x440], R5 ;  /* 0x0004400501007387 */ /* 0x0041e80000100800 */
[----:B0-----:R0:W2:Y:S02]  /*1340*/  LDG.E.U16 R5, [R12.64] ;  /* 0x000000060c057981 */ /* 0x0010a4000c1e1500 */
[----:B0-----:R-:W-:-:S04]  /*1350*/  LEA R12, P0, R25, R26, 0x1 ;  /* 0x0000001a190c7211 */ /* 0x001fc800078008ff */
[----:B------:R-:W-:Y:S02]  /*1360*/  LEA.HI.X.SX32 R13, R25, R27, 0x1, P0 ;  /* 0x0000001b190d7211 */ /* 0x000fe400000f0eff */
[----:B------:R0:W3:Y:S04]  /*1370*/  LDG.E.U16 R25, [R10.64] ;  /* 0x000000060a197981 */ /* 0x0000e8000c1e1500 */
[----:B------:R0:W3:Y:S01]  /*1380*/  LDG.E.U16 R13, [R12.64] ;  /* 0x000000060c0d7981 */ /* 0x0000e2000c1e1500 */
[----:B------:R-:W-:Y:S01]  /*1390*/  IMAD R23, R0, 0x2, R18 ;  /* 0x0000000200177824 */ /* 0x000fe200078e0212 */
[----:B-1----:R-:W-:-:S04]  /*13a0*/  LEA R14, P1, R8, R26, 0x1 ;  /* 0x0000001a080e7211 */ /* 0x002fc800078208ff */
[----:B------:R-:W-:Y:S02]  /*13b0*/  LEA R17, R0, R23, 0x1 ;  /* 0x0000001700117211 */ /* 0x000fe400078e08ff */
[----:B------:R-:W-:Y:S01]  /*13c0*/  LEA.HI.X.SX32 R15, R8, R27, 0x1, P1 ;  /* 0x0000001b080f7211 */ /* 0x000fe200008f0eff */
[----:B----4-:R1:W-:Y:S01]  /*13d0*/  STL [R1+0x43c], R21 ;  /* 0x00043c1501007387 */ /* 0x0103e20000100800 */
[----:B0-----:R-:W-:-:S04]  /*13e0*/  LEA R10, P0, R24, R26, 0x1 ;  /* 0x0000001a180a7211 */ /* 0x001fc800078008ff */
[----:B------:R0:W4:Y:S04]  /*13f0*/  LDG.E.U16 R15, [R14.64] ;  /* 0x000000060e0f7981 */ /* 0x000128000c1e1500 */
[----:B-1----:R-:W4:Y:S04]  /*1400*/  LDL.LU R21, [R1+0x64] ;  /* 0x0000640001157983 */ /* 0x002f280000300800 */
[----:B-----5:R1:W-:Y:S04]  /*1410*/  STL [R1+0x438], R9 ;  /* 0x0004380901007387 */ /* 0x0203e80000100800 */
[----:B-1----:R-:W5:Y:S04]  /*1420*/  LDL.LU R9, [R1+0x34] ;  /* 0x0000340001097983 */ /* 0x002f680000300800 */
[----:B------:R1:W-:Y:S02]  /*1430*/  STL [R1+0x434], R3 ;  /* 0x0004340301007387 */ /* 0x0003e40000100800 */
[----:B-1----:R-:W-:Y:S01]  /*1440*/  IMAD R3, R0, 0x2, R17 ;  /* 0x0000000200037824 */ /* 0x002fe200078e0211 */
[----:B------:R-:W-:-:S02]  /*1450*/  LEA.HI.X.SX32 R11, R24, R27, 0x1, P0 ;  /* 0x0000001b180b7211 */ /* 0x000fc400000f0eff */
[----:B------:R-:W-:-:S04]  /*1460*/  LEA R12, P0, R29, R26, 0x1 ;  /* 0x0000001a1d0c7211 */ /* 0x000fc800078008ff */
[----:B------:R1:W5:Y:S04]  /*1470*/  LDG.E.U16 R11, [R10.64] ;  /* 0x000000060a0b7981 */ /* 0x000368000c1e1500 */
[----:B--2---:R2:W-:Y:S04]  /*1480*/  STL [R1+0x430], R5 ;  /* 0x0004300501007387 */ /* 0x0045e80000100800 */
[----:B--2---:R-:W2:Y:S04]  /*1490*/  LDL.LU R5, [R1+0x2c] ;  /* 0x00002c0001057983 */ /* 0x004ea80000300800 */
[----:B------:R0:W-:Y:S02]  /*14a0*/  STL [R1+0xa0], R3 ;  /* 0x0000a00301007387 */ /* 0x0001e40000100800 */
[----:B0-----:R-:W-:-:S02]  /*14b0*/  IMAD R3, R0, 0x2, R3 ;  /* 0x0000000200037824 */ /* 0x001fc400078e0203 */
[----:B---3--:R0:W-:Y:S03]  /*14c0*/  STL [R1+0x42c], R25 ;  /* 0x00042c1901007387 */ /* 0x0081e60000100800 */
[----:B------:R-:W-:Y:S01]  /*14d0*/  LEA R24, R0, R3, 0x1 ;  /* 0x0000000300187211 */ /* 0x000fe200078e08ff */
[----:B0-----:R-:W3:Y:S04]  /*14e0*/  LDL.LU R25, [R1+0x30] ;  /* 0x0000300001197983 */ /* 0x001ee80000300800 */
[----:B------:R-:W2:Y:S04]  /*14f0*/  LDL.LU R8, [R1+0x28] ;  /* 0x0000280001087983 */ /* 0x000ea80000300800 */
[----:B------:R-:W-:Y:S04]  /*1500*/  STL [R1+0x48], R24 ;  /* 0x0000481801007387 */ /* 0x000fe80000100800 */
[----:B------:R0:W-:Y:S02]  /*1510*/  STL [R1+0x428], R13 ;  /* 0x0004280d01007387 */ /* 0x0001e40000100800 */
[----:B0-----:R-:W-:-:S06]  /*1520*/  LEA.HI.X.SX32 R13, R29, R27, 0x1, P0 ;  /* 0x0000001b1d0d7211 */ /* 0x001fcc00000f0eff */
[----:B------:R0:W2:Y:S01]  /*1530*/  LDG.E.U16 R13, [R12.64] ;  /* 0x000000060c0d7981 */ /* 0x0000a2000c1e1500 */
[----:B------:R-:W-:Y:S01]  /*1540*/  IMAD R24, R0, 0x2, R24 ;  /* 0x0000000200187824 */ /* 0x000fe200078e0218 */
[-C--:B------:R-:W-:Y:S02]  /*1550*/  LEA R14, P1, R28, R26.reuse, 0x1 ;  /* 0x0000001a1c0e7211 */ /* 0x080fe400078208ff */
[----:B----4-:R4:W-:Y:S04]  /*1560*/  STL [R1+0x424], R15 ;  /* 0x0004240f01007387 */ /* 0x0109e80000100800 */
[----:B------:R0:W-:Y:S01]  /*1570*/  STL [R1+0x8], R24 ;  /* 0x0000081801007387 */ /* 0x0001e20000100800 */
[----:B-1----:R-:W-:-:S03]  /*1580*/  LEA R10, P0, R16, R26, 0x1 ;  /* 0x0000001a100a7211 */ /* 0x002fc600078008ff */
[----:B------:R-:W3:Y:S01]  /*1590*/  LDL.LU R29, [R1+0x14] ;  /* 0x00001400011d7983 */ /* 0x000ee20000300800 */
[----:B----4-:R-:W-:Y:S01]  /*15a0*/  LEA.HI.X.SX32 R15, R28, R27, 0x1, P1 ;  /* 0x0000001b1c0f7211 */ /* 0x010fe200008f0eff */
[----:B0-----:R-:W-:-:S05]  /*15b0*/  IMAD R24, R0, 0x2, R24 ;  /* 0x0000000200187824 */ /* 0x001fca00078e0218 */
[----:B------:R0:W4:Y:S04]  /*15c0*/  LDG.E.U16 R15, [R14.64] ;  /* 0x000000060e0f7981 */ /* 0x000128000c1e1500 */
[----:B------:R1:W-:Y:S01]  /*15d0*/  STL [R1+0x9c], R24 ;  /* 0x00009c1801007387 */ /* 0x0003e20000100800 */
[----:B------:R-:W-:-:S03]  /*15e0*/  LEA R28, R0, R24, 0x1 ;  /* 0x00000018001c7211 */ /* 0x000fc600078e08ff */
[----:B-----5:R5:W-:Y:S04]  /*15f0*/  STL [R1+0x420], R11 ;  /* 0x0004200b01007387 */ /* 0x020be80000100800 */
[----:B-1----:R-:W3:Y:S01]  /*1600*/  LDL.LU R24, [R1+0x18] ;  /* 0x0000180001187983 */ /* 0x002ee20000300800 */
[----:B-----5:R-:W-:-:S03]  /*1610*/  LEA.HI.X.SX32 R11, R16, R27, 0x1, P0 ;  /* 0x0000001b100b7211 */ /* 0x020fc600000f0eff */
[----:B------:R-:W-:Y:S01]  /*1620*/  STL [R1+0x1c], R28 ;  /* 0x00001c1c01007387 */ /* 0x000fe20000100800 */
[----:B------:R-:W-:-:S03]  /*1630*/  LEA R12, P0, R21, R26, 0x1 ;  /* 0x0000001a150c7211 */ /* 0x000fc600078008ff */
[----:B------:R-:W5:Y:S04]  /*1640*/  LDL.LU R16, [R1+0x10] ;  /* 0x0000100001107983 */ /* 0x000f680000300800 */
[----:B------:R1:W3:Y:S04]  /*1650*/  LDG.E.U16 R11, [R10.64] ;  /* 0x000000060a0b7981 */ /* 0x0002e8000c1e1500 */
[----:B--2---:R2:W-:Y:S02]  /*1660*/  STL [R1+0x41c], R13 ;  /* 0x00041c0d01007387 */ /* 0x0045e40000100800 */
[----:B--2---:R-:W-:-:S06]  /*1670*/  LEA.HI.X.SX32 R13, R21, R27, 0x1, P0 ;  /* 0x0000001b150d7211 */ /* 0x004fcc00000f0eff */
[----:B------:R-:W2:Y:S01]  /*1680*/  LDG.E.U16 R13, [R12.64] ;  /* 0x000000060c0d7981 */ /* 0x000ea2000c1e1500 */
[----:B------:R-:W-:-:S05]  /*1690*/  IMAD R28, R0, 0x2, R28 ;  /* 0x00000002001c7824 */ /* 0x000fca00078e021c */
[----:B------:R1:W-:Y:S01]  /*16a0*/  STL [R1+0x4c], R28 ;  /* 0x00004c1c01007387 */ /* 0x0003e20000100800 */
[----:B0-----:R-:W-:-:S03]  /*16b0*/  LEA R14, P1, R9, R26, 0x1 ;  /* 0x0000001a090e7211 */ /* 0x001fc600078208ff */
[----:B----4-:R0:W-:Y:S04]  /*16c0*/  STL [R1+0x418], R15 ;  /* 0x0004180f01007387 */ /* 0x0101e80000100800 */
[----:B------:R-:W4:Y:S01]  /*16d0*/  LDL.LU R21, [R1+0x155c] ;  /* 0x00155c0001157983 */ /* 0x000f220000300800 */
[----:B-1----:R-:W-:-:S05]  /*16e0*/  IMAD R28, R0, 0x2, R28 ;  /* 0x00000002001c7824 */ /* 0x002fca00078e021c */
[----:B------:R1:W-:Y:S01]  /*16f0*/  STL [R1+0x38], R28 ;  /* 0x0000381c01007387 */ /* 0x0003e20000100800 */
[----:B0-----:R-:W-:-:S03]  /*1700*/  LEA.HI.X.SX32 R15, R9, R27, 0x1, P1 ;  /* 0x0000001b090f7211 */ /* 0x001fc600008f0eff */
[----:B------:R-:W4:Y:S01]  /*1710*/  LDL.LU R9, [R1+0x1558] ;  /* 0x0015580001097983 */ /* 0x000f220000300800 */
[C---:B------:R-:W-:Y:S02]  /*1720*/  LEA R10, P0, R5.reuse, R26, 0x1 ;  /* 0x0000001a050a7211 */ /* 0x040fe400078008ff */
[----:B-1----:R-:W-:Y:S01]  /*1730*/  LEA R28, R0, R28, 0x1 ;  /* 0x0000001c001c7211 */ /* 0x002fe200078e08ff */
[----:B---3--:R0:W-:Y:S04]  /*1740*/  STL [R1+0x414], R11 ;  /* 0x0004140b01007387 */ /* 0x0081e80000100800 */
[----:B------:R1:W-:Y:S01]  /*1750*/  STL [R1+0x98], R28 ;  /* 0x0000981c01007387 */ /* 0x0003e20000100800 */
[----:B0-----:R-:W-:-:S03]  /*1760*/  LEA.HI.X.SX32 R11, R5, R27, 0x1, P0 ;  /* 0x0000001b050b7211 */ /* 0x001fc600000f0eff */
[----:B------:R-:W3:Y:S01]  /*1770*/  LDL.LU R5, [R1+0x1554] ;  /* 0x0015540001057983 */ /* 0x000ee20000300800 */
[----:B-1----:R-:W-:-:S03]  /*1780*/  IMAD R28, R0, 0x2, R28 ;  /* 0x00000002001c7824 */ /* 0x002fc600078e021c */
[----:B------:R0:W3:Y:S04]  /*1790*/  LDG.E.U16 R11, [R10.64] ;  /* 0x000000060a0b7981 */ /* 0x0000e8000c1e1500 */
[----:B------:R-:W-:Y:S04]  /*17a0*/  STL [R1+0x34], R28 ;  /* 0x0000341c01007387 */ /* 0x000fe80000100800 */
[----:B--2---:R1:W-:Y:S04]  /*17b0*/  STL [R1+0x410], R13 ;  /* 0x0004100d01007387 */ /* 0x0043e80000100800 */
[----:B-1----:R1:W2:Y:S01]  /*17c0*/  LDG.E.U16 R13, [R14.64] ;  /* 0x000000060e0d7981 */ /* 0x0022a2000c1e1500 */
[----:B------:R-:W-:-:S05]  /*17d0*/  IMAD R12, R0, 0x2, R28 ;  /* 0x00000002000c7824 */ /* 0x000fca00078e021c */
[----:B------:R0:W-:Y:S01]  /*17e0*/  STL [R1+0x50], R12 ;  /* 0x0000500c01007387 */ /* 0x0001e20000100800 */
[C---:B-1----:R-:W-:Y:S02]  /*17f0*/  LEA R14, P0, R25.reuse, R26, 0x1 ;  /* 0x0000001a190e7211 */ /* 0x042fe400078008ff */
[----:B------:R-:W-:Y:S02]  /*1800*/  LEA R28, R0, R12, 0x1 ;  /* 0x0000000c001c7211 */ /* 0x000fe400078e08ff */
[-C--:B------:R-:W-:Y:S02]  /*1810*/  LEA.HI.X.SX32 R15, R25, R27.reuse, 0x1, P0 ;  /* 0x0000001b190f7211 */ /* 0x080fe400000f0eff */
[CC--:B0-----:R-:W-:Y:S02]  /*1820*/  LEA R12, P1, R8.reuse, R26.reuse, 0x1 ;  /* 0x0000001a080c7211 */ /* 0x0c1fe400078208ff */
[----:B------:R-:W-:Y:S02]  /*1830*/  LEA R10, P0, R29, R26, 0x1 ;  /* 0x0000001a1d0a7211 */ /* 0x000fe400078008ff */
[----:B------:R0:W4:Y:S04]  /*1840*/  LDG.E.U16 R15, [R14.64] ;  /* 0x000000060e0f7981 */ /* 0x000128000c1e1500 */
[----:B--2---:R1:W-:Y:S04]  /*1850*/  STL [R1+0x40c], R13 ;  /* 0x00040c0d01007387 */ /* 0x0043e80000100800 */
[----:B------:R-:W2:Y:S04]  /*1860*/  LDL.LU R25, [R1+0x1550] ;  /* 0x0015500001197983 */ /* 0x000ea80000300800 */
[----:B------:R0:W-:Y:S01]  /*1870*/  STL [R1+0x40], R28 ;  /* 0x0000401c01007387 */ /* 0x0001e20000100800 */
[----:B-1----:R-:W-:-:S03]  /*1880*/  LEA.HI.X.SX32 R13, R8, R27, 0x1, P1 ;  /* 0x0000001b080d7211 */ /* 0x002fc600008f0eff */
[----:B------:R-:W2:Y:S04]  /*1890*/  LDL.LU R8, [R1+0x154c] ;  /* 0x00154c0001087983 */ /* 0x000ea80000300800 */
[----:B---3--:R1:W-:Y:S01]  /*18a0*/  STL [R1+0x408], R11 ;  /* 0x0004080b01007387 */ /* 0x0083e20000100800 */
[----:B0-----:R-:W-:-:S03]  /*18b0*/  IMAD R28, R0, 0x2, R28 ;  /* 0x00000002001c7824 */ /* 0x001fc600078e021c */
[----:B------:R5:W3:Y:S04]  /*18c0*/  LDG.E.U16 R13, [R12.64] ;  /* 0x000000060c0d7981 */ /* 0x000ae8000c1e1500 */
[----:B------:R0:W-:Y:S01]  /*18d0*/  STL [R1+0x94], R28 ;  /* 0x0000941c01007387 */ /* 0x0001e20000100800 */
[----:B-1----:R-:W-:-:S03]  /*18e0*/  LEA.HI.X.SX32 R11, R29, R27, 0x1, P0 ;  /* 0x0000001b1d0b7211 */ /* 0x002fc600000f0eff */
[----:B------:R-:W2:Y:S04]  /*18f0*/  LDL.LU R29, [R1+0x1548] ;  /* 0x00154800011d7983 */ /* 0x000ea80000300800 */
[----:B------:R2:W2:Y:S01]  /*1900*/  LDG.E.U16 R11, [R10.64] ;  /* 0x000000060a0b7981 */ /* 0x0004a2000c1e1500 */
[----:B0-----:R-:W-:Y:S01]  /*1910*/  IMAD R28, R0, 0x2, R28 ;  /* 0x00000002001c7824 */ /* 0x001fe200078e021c */
[----:B------:R-:W-:-:S04]  /*1920*/  LEA R14, P0, R24, R26, 0x1 ;  /* 0x0000001a180e7211 */ /* 0x000fc800078008ff */
[----:B------:R0:W-:Y:S01]  /*1930*/  STL [R1+0x30], R28 ;  /* 0x0000301c01007387 */ /* 0x0001e20000100800 */
[----:B-----5:R-:W-:-:S03]  /*1940*/  LEA R12, P1, R16, R26, 0x1 ;  /* 0x0000001a100c7211 */ /* 0x020fc600078208ff */
[----:B----4-:R1:W-:Y:S01]  /*1950*/  STL [R1+0x404], R15 ;  /* 0x0004040f01007387 */ /* 0x0103e20000100800 */
[----:B0-----:R-:W-:-:S05]  /*1960*/  LEA R28, R0, R28, 0x1 ;  /* 0x0000001c001c7211 */ /* 0x001fca00078e08ff */
[----:B------:R0:W-:Y:S01]  /*1970*/  STL [R1+0x44], R28 ;  /* 0x0000441c01007387 */ /* 0x0001e20000100800 */
[----:B-1----:R-:W-:-:S06]  /*1980*/  LEA.HI.X.SX32 R15, R24, R27, 0x1, P0 ;  /* 0x0000001b180f7211 */ /* 0x002fcc00000f0eff */
[----:B------:R-:W4:Y:S01]  /*1990*/  LDG.E.U16 R15, [R14.64] ;  /* 0x000000060e0f7981 */ /* 0x000f22000c1e1500 */
[----:B0-----:R-:W-:-:S03]  /*19a0*/  IMAD R28, R0, 0x2, R28 ;  /* 0x00000002001c7824 */ /* 0x001fc600078e021c */
[----:B---3--:R0:W-:Y:S04]  /*19b0*/  STL [R1+0x400], R13 ;  /* 0x0004000d01007387 */ /* 0x0081e80000100800 */
[----:B------:R-:W3:Y:S01]  /*19c0*/  LDL.LU R24, [R1+0x1544] ;  /* 0x0015440001187983 */ /* 0x000ee20000300800 */
[----:B--2---:R-:W-:-:S03]  /*19d0*/  LEA R10, P0, R29, R26, 0x1 ;  /* 0x0000001a1d0a7211 */ /* 0x004fc600078008ff */
[----:B------:R-:W-:Y:S01]  /*19e0*/  STL [R1+0x2c], R28 ;  /* 0x00002c1c01007387 */ /* 0x000fe20000100800 */
[----:B0-----:R-:W-:-:S03]  /*19f0*/  LEA.HI.X.SX32 R13, R16, R27, 0x1, P1 ;  /* 0x0000001b100d7211 */ /* 0x001fc600008f0eff */
[----:B------:R-:W2:Y:S04]  /*1a00*/  LDL.LU R16, [R1+0x1540] ;  /* 0x0015400001107983 */ /* 0x000ea80000300800 */
[----:B------:R0:W-:Y:S02]  /*1a10*/  STL [R1+0x3fc], R11 ;  /* 0x0003fc0b01007387 */ /* 0x0001e40000100800 */
[----:B0-----:R-:W-:Y:S02]  /*1a20*/  LEA.HI.X.SX32 R11, R29, R27, 0x1, P0 ;  /* 0x0000001b1d0b7211 */ /* 0x001fe400000f0eff */
[----:B------:R-:W5:Y:S01]  /*1a30*/  LDG.E.U16 R29, [R12.64] ;  /* 0x000000060c1d7981 */ /* 0x000f62000c1e1500 */
[----:B------:R-:W-:-:S05]  /*1a40*/  IMAD R28, R0, 0x2, R28 ;  /* 0x00000002001c7824 */ /* 0x000fca00078e021c */
[----:B------:R0:W-:Y:S02]  /*1a50*/  STL [R1+0x90], R28 ;  /* 0x0000901c01007387 */ /* 0x0001e40000100800 */
[----:B0-----:R-:W-:-:S05]  /*1a60*/  LEA R28, R0, R28, 0x1 ;  /* 0x0000001c001c7211 */ /* 0x001fca00078e08ff */
[----:B------:R0:W-:Y:S02]  /*1a70*/  STL [R1+0x28], R28 ;  /* 0x0000281c01007387 */ /* 0x0001e40000100800 */
[----:B0-----:R-:W-:-:S05]  /*1a80*/  IMAD R28, R0, 0x2, R28 ;  /* 0x00000002001c7824 */ /* 0x001fca00078e021c */
[----:B------:R0:W-:Y:S04]  /*1a90*/  STL [R1+0x3c], R28 ;  /* 0x00003c1c01007387 */ /* 0x0001e80000100800 */
[----:B----4-:R-:W-:Y:S01]  /*1aa0*/  STL [R1+0x3f8], R15 ;  /* 0x0003f80f01007387 */ /* 0x010fe20000100800 */
[----:B0-----:R-:W-:-:S05]  /*1ab0*/  IMAD R28, R0, 0x2, R28 ;  /* 0x00000002001c7824 */ /* 0x001fca00078e021c */
[----:B------:R-:W-:Y:S04]  /*1ac0*/  STL [R1+0x24], R28 ;  /* 0x0000241c01007387 */ /* 0x000fe80000100800 */
[----:B-----5:R0:W-:Y:S04]  /*1ad0*/  STL [R1+0x3f4], R29 ;  /* 0x0003f41d01007387 */ /* 0x0201e80000100800 */
[----:B0-----:R0:W4:Y:S01]  /*1ae0*/  LDG.E.U16 R29, [R10.64] ;  /* 0x000000060a1d7981 */ /* 0x001122000c1e1500 */
[----:B---3--:R-:W-:Y:S02]  /*1af0*/  LEA R12, P0, R24, R26, 0x1 ;  /* 0x0000001a180c7211 */ /* 0x008fe400078008ff */
[----:B------:R-:W-:-:S02]  /*1b00*/  LEA R28, R0, R28, 0x1 ;  /* 0x0000001c001c7211 */ /* 0x000fc400078e08ff */
[----:B------:R-:W-:-:S03]  /*1b10*/  LEA.HI.X.SX32 R13, R24, R27, 0x1, P0 ;  /* 0x0000001b180d7211 */ /* 0x000fc600000f0eff */
[----:B------:R1:W-:Y:S01]  /*1b20*/  STL [R1+0x88], R28 ;  /* 0x0000881c01007387 */ /* 0x0003e20000100800 */
[----:B------:R-:W-:-:S03]  /*1b30*/  IMAD R24, R0, 0x2, R28 ;  /* 0x0000000200187824 */ /* 0x000fc600078e021c */
[----:B-1----:R1:W3:Y:S01]  /*1b40*/  LDG.E.U16 R28, [R12.64] ;  /* 0x000000060c1c7981 */ /* 0x0022e2000c1e1500 */
[-C--:B--2---:R-:W-:Y:S02]  /*1b50*/  LEA R14, P1, R16, R26.reuse, 0x1 ;  /* 0x0000001a100e7211 */ /* 0x084fe400078208ff */
[----:B0-----:R-:W-:Y:S02]  /*1b60*/  LEA R10, P0, R8, R26, 0x1 ;  /* 0x0000001a080a7211 */ /* 0x001fe400078008ff */
[-C--:B------:R-:W-:Y:S01]  /*1b70*/  LEA.HI.X.SX32 R15, R16, R27.reuse, 0x1, P1 ;  /* 0x0000001b100f7211 */ /* 0x080fe200008f0eff */
[----:B------:R0:W-:Y:S01]  /*1b80*/  STL [R1+0x18], R24 ;  /* 0x0000181801007387 */ /* 0x0001e20000100800 */
[----:B------:R-:W-:Y:S01]  /*1b90*/  LEA.HI.X.SX32 R11, R8, R27, 0x1, P0 ;  /* 0x0000001b080b7211 */ /* 0x000fe200000f0eff */
[----:B------:R-:W-:-:S04]  /*1ba0*/  IMAD R16, R0, 0x2, R24 ;  /* 0x0000000200107824 */ /* 0x000fc800078e0218 */
[----:B0-----:R0:W2:Y:S01]  /*1bb0*/  LDG.E.U16 R24, [R10.64] ;  /* 0x000000060a187981 */ /* 0x0010a2000c1e1500 */
[----:B------:R-:W-:-:S03]  /*1bc0*/  LEA R8, R0, R16, 0x1 ;  /* 0x0000001000087211 */ /* 0x000fc600078e08ff */
[----:B----4-:R4:W-:Y:S04]  /*1bd0*/  STL [R1+0x3f0], R29 ;  /* 0x0003f01d01007387 */ /* 0x0109e80000100800 */
[----:B----4-:R4:W5:Y:S04]  /*1be0*/  LDG.E.U16 R29, [R14.64] ;  /* 0x000000060e1d7981 */ /* 0x010968000c1e1500 */
[----:B------:R0:W-:Y:S01]  /*1bf0*/  STL [R1+0x20], R16 ;  /* 0x0000201001007387 */ /* 0x0001e20000100800 */
[----:B-1----:R-:W-:-:S03]  /*1c00*/  LEA R12, P0, R25, R26, 0x1 ;  /* 0x0000001a190c7211 */ /* 0x002fc600078008ff */
[----:B------:R1:W-:Y:S01]  /*1c10*/  STL [R1+0x14], R8 ;  /* 0x0000140801007387 */ /* 0x0003e20000100800 */
[C---:B0-----:R-:W-:Y:S01]  /*1c20*/  IMAD R16, R0.reuse, 0x2, R8 ;  /* 0x0000000200107824 */ /* 0x041fe200078e0208 */
[-C--:B----4-:R-:W-:Y:S02]  /*1c30*/  LEA R14, P1, R5, R26.reuse, 0x1 ;  /* 0x0000001a050e7211 */ /* 0x090fe400078208ff */
[-C--:B------:R-:W-:Y:S02]  /*1c40*/  LEA.HI.X.SX32 R13, R25, R27.reuse, 0x1, P0 ;  /* 0x0000001b190d7211 */ /* 0x080fe400000f0eff */
[----:B------:R0:W-:Y:S01]  /*1c50*/  STL [R1+0x80], R16 ;  /* 0x0000801001007387 */ /* 0x0001e20000100800 */
[----:B------:R-:W-:Y:S02]  /*1c60*/  LEA.HI.X.SX32 R15, R5, R27, 0x1, P1 ;  /* 0x0000001b050f7211 */ /* 0x000fe400008f0eff */
[----:B-1----:R-:W-:Y:S01]  /*1c70*/  LEA R8, P0, R9, R26, 0x1 ;  /* 0x0000001a09087211 */ /* 0x002fe200078008ff */
[----:B------:R1:W4:Y:S01]  /*1c80*/  LDG.E.U16 R25, [R12.64] ;  /* 0x000000060c197981 */ /* 0x000322000c1e1500 */
[----:B0-----:R-:W-:-:S05]  /*1c90*/  IMAD R16, R0, 0x2, R16 ;  /* 0x0000000200107824 */ /* 0x001fca00078e0210 */
[----:B------:R-:W-:Y:S01]  /*1ca0*/  LEA R5, R0, R16, 0x1 ;  /* 0x0000001000057211 */ /* 0x000fe200078e08ff */
[----:B------:R-:W-:Y:S01]  /*1cb0*/  STL [R1+0x10], R16 ;  /* 0x0000101001007387 */ /* 0x000fe20000100800 */
[----:B------:R-:W-:-:S03]  /*1cc0*/  LEA.HI.X.SX32 R9, R9, R27, 0x1, P0 ;  /* 0x0000001b09097211 */ /* 0x000fc600000f0eff */
[----:B---3--:R0:W-:Y:S04]  /*1cd0*/  STL [R1+0x3ec], R28 ;  /* 0x0003ec1c01007387 */ /* 0x0081e80000100800 */
[----:B------:R3:W-:Y:S01]  /*1ce0*/  STL [R1+0x60], R5 ;  /* 0x0000600501007387 */ /* 0x0007e20000100800 */
[----:B------:R-:W-:-:S03]  /*1cf0*/  LEA R10, P0, R21, R26, 0x1 ;  /* 0x0000001a150a7211 */ /* 0x000fc600078008ff */
[----:B0-----:R0:W4:Y:S01]  /*1d00*/  LDG.E.U16 R28, [R14.64] ;  /* 0x000000060e1c7981 */ /* 0x001122000c1e1500 */
[----:B---3--:R-:W-:Y:S01]  /*1d10*/  IMAD R5, R0, 0x2, R5 ;  /* 0x0000000200057824 */ /* 0x008fe200078e0205 */
[C---:B-1----:R-:W-:Y:S02]  /*1d20*/  LEA R12, P1, R2.reuse, R26, 0x1 ;  /* 0x0000001a020c7211 */ /* 0x042fe400078208ff */
[-C--:B------:R-:W-:Y:S02]  /*1d30*/  LEA.HI.X.SX32 R11, R21, R27.reuse, 0x1, P0 ;  /* 0x0000001b150b7211 */ /* 0x080fe400000f0eff */
[----:B------:R1:W-:Y:S04]  /*1d40*/  STL [R1+0xc], R5 ;  /* 0x00000c0501007387 */ /* 0x0003e80000100800 */
[----:B0-----:R0:W3:Y:S01]  /*1d50*/  LDG.E.U16 R15, [R8.64] ;  /* 0x00000006080f7981 */ /* 0x0010e2000c1e1500 */
[----:B------:R-:W-:-:S03]  /*1d60*/  LEA.HI.X.SX32 R13, R2, R27, 0x1, P1 ;  /* 0x0000001b020d7211 */ /* 0x000fc600008f0eff */
[----:B------:R2:W3:Y:S01]  /*1d70*/  LDG.E.U16 R21, [R10.64] ;  /* 0x000000060a157981 */ /* 0x0004e2000c1e1500 */
[----:B-1----:R-:W-:-:S03]  /*1d80*/  IMAD R5, R0, 0x2, R5 ;  /* 0x0000000200057824 */ /* 0x002fc600078e0205 */
[----:B------:R1:W3:Y:S01]  /*1d90*/  LDG.E.U16 R14, [R12.64] ;  /* 0x000000060c0e7981 */ /* 0x0002e2000c1e1500 */
[----:B0-----:R-:W-:-:S03]  /*1da0*/  LEA R8, P0, R22, R26, 0x1 ;  /* 0x0000001a16087211 */ /* 0x001fc600078008ff */
[----:B------:R0:W-:Y:S01]  /*1db0*/  STL [R1+0x8c], R5 ;  /* 0x00008c0501007387 */ /* 0x0001e20000100800 */
[----:B------:R-:W-:Y:S02]  /*1dc0*/  LEA.HI.X.SX32 R9, R22, R27, 0x1, P0 ;  /* 0x0000001b16097211 */ /* 0x000fe400000f0eff */
[----:B0-----:R-:W-:Y:S02]  /*1dd0*/  LEA R5, R0, R5, 0x1 ;  /* 0x0000000500057211 */ /* 0x001fe400078e08ff */
[----:B-1----:R-:W-:-:S03]  /*1de0*/  LEA R12, P0, R7, R26, 0x1 ;  /* 0x0000001a070c7211 */ /* 0x002fc600078008ff */
[----:B------:R-:W-:Y:S01]  /*1df0*/  IMAD R2, R0, 0x2, R5 ;  /* 0x0000000200027824 */ /* 0x000fe200078e0205 */
[----:B------:R-:W-:-:S05]  /*1e00*/  LEA.HI.X.SX32 R13, R7, R27, 0x1, P0 ;  /* 0x0000001b070d7211 */ /* 0x000fca00000f0eff */
[----:B------:R0:W3:Y:S04]  /*1e10*/  LDG.E.U16 R16, [R12.64] ;  /* 0x000000060c107981 */ /* 0x0000e8000c1e1500 */
[----:B-----5:R-:W-:Y:S04]  /*1e20*/  STL [R1+0x3e8], R29 ;  /* 0x0003e81d01007387 */ /* 0x020fe80000100800 */
[----:B------:R-:W-:Y:S04]  /*1e30*/  STL [R1], R5 ;  /* 0x0000000501007387 */ /* 0x000fe80000100800 */
[----:B------:R-:W-:Y:S04]  /*1e40*/  STL [R1+0x4], R2 ;  /* 0x0000040201007387 */ /* 0x000fe80000100800 */
[----:B--2---:R1:W-:Y:S04]  /*1e50*/  STL [R1+0x3e4], R24 ;  /* 0x0003e41801007387 */ /* 0x0043e80000100800 */
[----:B-1----:R1:W2:Y:S01]  /*1e60*/  LDG.E.U16 R24, [R8.64] ;  /* 0x0000000608187981 */ /* 0x0022a2000c1e1500 */
[----:B------:R-:W-:Y:S01]  /*1e70*/  IMAD R29, R0, 0x2, R2 ;  /* 0x00000002001d7824 */ /* 0x000fe200078e0202 */
[----:B------:R-:W-:-:S04]  /*1e80*/  LEA R10, P1, R6, R26, 0x1 ;  /* 0x0000001a060a7211 */ /* 0x000fc800078208ff */
[----:B------:R-:W-:Y:S01]  /*1e90*/  LEA R2, R0, R29, 0x1 ;  /* 0x0000001d00027211 */ /* 0x000fe200078e08ff */
[----:B------:R-:W-:Y:S01]  /*1ea0*/  STL [R1+0x1524], R29 ;  /* 0x0015241d01007387 */ /* 0x000fe20000100800 */
[----:B------:R-:W-:-:S03]  /*1eb0*/  LEA.HI.X.SX32 R11, R6, R27, 0x1, P1 ;  /* 0x0000001b060b7211 */ /* 0x000fc600008f0eff */
[----:B----4-:R4:W-:Y:S01]  /*1ec0*/  STL [R1+0x3e0], R25 ;  /* 0x0003e01901007387 */ /* 0x0109e20000100800 */
[----:B------:R-:W-:-:S03]  /*1ed0*/  LEA R6, P0, R4, R26, 0x1 ;  /* 0x0000001a04067211 */ /* 0x000fc600078008ff */
[----:B------:R-:W-:Y:S01]  /*1ee0*/  STL [R1+0x84], R2 ;  /* 0x0000840201007387 */ /* 0x000fe20000100800 */
[----:B----4-:R-:W-:Y:S01]  /*1ef0*/  IMAD R25, R0, 0x2, R2 ;  /* 0x0000000200197824 */ /* 0x010fe200078e0202 */
[----:B------:R-:W-:Y:S02]  /*1f00*/  LEA.HI.X.SX32 R7, R4, R27, 0x1, P0 ;  /* 0x0000001b04077211 */ /* 0x000fe400000f0eff */
[----:B------:R4:W-:Y:S01]  /*1f10*/  STL [R1+0x3dc], R28 ;  /* 0x0003dc1c01007387 */ /* 0x0009e20000100800 */
[----:B0-----:R-:W-:-:S03]  /*1f20*/  LEA R12, P0, R20, R26, 0x1 ;  /* 0x0000001a140c7211 */ /* 0x001fc600078008ff */
[----:B------:R-:W-:Y:S04]  /*1f30*/  STL [R1+0x1520], R25 ;  /* 0x0015201901007387 */ /* 0x000fe80000100800 */
[----:B------:R0:W5:Y:S01]  /*1f40*/  LDG.E.U16 R22, [R6.64] ;  /* 0x0000000606167981 */ /* 0x000162000c1e1500 */
[----:B----4-:R-:W-:-:S03]  /*1f50*/  IMAD R28, R0, 0x2, R25 ;  /* 0x00000002001c7824 */ /* 0x010fc600078e0219 */
[----:B---3--:R3:W-:Y:S02]  /*1f60*/  STL [R1+0x3d8], R15 ;  /* 0x0003d80f01007387 */ /* 0x0087e40000100800 */
[----:B------:R-:W-:Y:S02]  /*1f70*/  LEA R4, R0, R28, 0x1 ;  /* 0x0000001c00047211 */ /* 0x000fe400078e08ff */
[----:B------:R-:W-:Y:S01]  /*1f80*/  LEA.HI.X.SX32 R13, R20, R27, 0x1, P0 ;  /* 0x0000001b140d7211 */ /* 0x000fe200000f0eff */
[----:B------:R4:W-:Y:S04]  /*1f90*/  STL [R1+0x151c], R28 ;  /* 0x00151c1c01007387 */ /* 0x0009e80000100800 */
[----:B---3--:R3:W5:Y:S01]  /*1fa0*/  LDG.E.U16 R15, [R10.64] ;  /* 0x000000060a0f7981 */ /* 0x008762000c1e1500 */
[----:B------:R-:W-:-:S03]  /*1fb0*/  IMAD R2, R0, 0x2, R4 ;  /* 0x0000000200027824 */ /* 0x000fc600078e0204 */
[----:B------:R-:W-:Y:S01]  /*1fc0*/  STL [R1+0x1528], R4 ;  /* 0x0015280401007387 */ /* 0x000fe20000100800 */
[----:B-1----:R-:W-:-:S03]  /*1fd0*/  LEA R8, P1, R19, R26, 0x1 ;  /* 0x0000001a13087211 */ /* 0x002fc600078208ff */
[----:B----4-:R-:W4:Y:S01]  /*1fe0*/  LDL.LU R28, [R1+0x48] ;  /* 0x00004800011c7983 */ /* 0x010f220000300800 */
[----:B------:R-:W-:-:S03]  /*1ff0*/  IMAD R5, R0, 0x2, R2 ;  /* 0x0000000200057824 */ /* 0x000fc600078e0202 */
[----:B------:R1:W-:Y:S01]  /*2000*/  STL [R1+0x3d4], R21 ;  /* 0x0003d41501007387 */ /* 0x0003e20000100800 */
[-C--:B------:R-:W-:Y:S02]  /*2010*/  LEA.HI.X.SX32 R9, R19, R27.reuse, 0x1, P1 ;  /* 0x0000001b13097211 */ /* 0x080fe400008f0eff */
[C---:B---3--:R-:W-:Y:S01]  /*2020*/  LEA R10, P0, R18.reuse, R26, 0x1 ;  /* 0x0000001a120a7211 */ /* 0x048fe200078008ff */
[----:B------:R-:W-:Y:S04]  /*2030*/  STL [R1+0x78], R2 ;  /* 0x0000780201007387 */ /* 0x000fe80000100800 */
[----:B-1----:R1:W3:Y:S04]  /*2040*/  LDG.E.U16 R21, [R12.64] ;  /* 0x000000060c157981 */ /* 0x0022e8000c1e1500 */
[----:B------:R0:W-:Y:S01]  /*2050*/  STL [R1+0x3d0], R14 ;  /* 0x0003d00e01007387 */ /* 0x0001e20000100800 */
[----:B------:R-:W-:-:S03]  /*2060*/  LEA.HI.X.SX32 R11, R18, R27, 0x1, P0 ;  /* 0x0000001b120b7211 */ /* 0x000fc600000f0eff */
[----:B------:R-:W3:Y:S01]  /*2070*/  LDL.LU R25, [R1+0x8] ;  /* 0x0000080001197983 */ /* 0x000ee20000300800 */
[----:B------:R-:W-:-:S03]  /*2080*/  LEA R18, R0, R5, 0x1 ;  /* 0x0000000500127211 */ /* 0x000fc600078e08ff */
[----:B------:R-:W-:Y:S04]  /*2090*/  STL [R1+0x152c], R5 ;  /* 0x00152c0501007387 */ /* 0x000fe80000100800 */
[----:B------:R-:W3:Y:S01]  /*20a0*/  LDL.LU R29, [R1+0x1c] ;  /* 0x00001c00011d7983 */ /* 0x000ee20000300800 */
[----:B-1----:R-:W-:-:S03]  /*20b0*/  LEA R12, P0, R23, R26, 0x1 ;  /* 0x0000001a170c7211 */ /* 0x002fc600078008ff */
[----:B------:R1:W3:Y:S04]  /*20c0*/  LDG.E.U16 R4, [R8.64] ;  /* 0x0000000608047981 */ /* 0x0002e8000c1e1500 */
[----:B0-----:R-:W3:Y:S01]  /*20d0*/  LDL.LU R14, [R1+0x4c] ;  /* 0x00004c00010e7983 */ /* 0x001ee20000300800 */
[----:B------:R-:W-:Y:S02]  /*20e0*/  LEA R6, P1, R17, R26, 0x1 ;  /* 0x0000001a11067211 */ /* 0x000fe400078208ff */
[-C--:B------:R-:W-:Y:S02]  /*20f0*/  LEA.HI.X.SX32 R13, R23, R27.reuse, 0x1, P0 ;  /* 0x0000001b170d7211 */ /* 0x080fe400000f0eff */
[----:B------:R-:W-:-:S03]  /*2100*/  LEA.HI.X.SX32 R7, R17, R27, 0x1, P1 ;  /* 0x0000001b11077211 */ /* 0x000fc600008f0eff */
[----:B------:R0:W3:Y:S04]  /*2110*/  LDG.E.U16 R17, [R12.64] ;  /* 0x000000060c117981 */ /* 0x0000e8000c1e1500 */
[----:B--2---:R2:W-:Y:S04]  /*2120*/  STL [R1+0x3cc], R24 ;  /* 0x0003cc1801007387 */ /* 0x0045e80000100800 */
[----:B--2---:R-:W2:Y:S04]  /*2130*/  LDL.LU R24, [R1+0x38] ;  /* 0x0000380001187983 */ /* 0x004ea80000300800 */
[----:B------:R0:W-:Y:S04]  /*2140*/  STL [R1+0x3c8], R16 ;  /* 0x0003c81001007387 */ /* 0x0001e80000100800 */
[----:B------:R1:W-:Y:S01]  /*2150*/  STL [R1+0x1530], R18 ;  /* 0x0015301201007387 */ /* 0x0003e20000100800 */
[----:B0-----:R-:W-:-:S03]  /*2160*/  IMAD R16, R0, 0x2, R18 ;  /* 0x0000000200107824 */ /* 0x001fc600078e0212 */
[----:B-1----:R0:W2:Y:S01]  /*2170*/  LDG.E.U16 R18, [R10.64] ;  /* 0x000000060a127981 */ /* 0x0020a2000c1e1500 */
[----:B------:R-:W-:-:S03]  /*2180*/  IMAD R2, R0, 0x2, R16 ;  /* 0x0000000200027824 */ /* 0x000fc600078e0210 */
[----:B------:R1:W-:Y:S02]  /*2190*/  STL [R1+0x1534], R16 ;  /* 0x0015341001007387 */ /* 0x0003e40000100800 */
[----:B------:R-:W-:Y:S02]  /*21a0*/  LEA R20, R0, R2, 0x1 ;  /* 0x0000000200147211 */ /* 0x000fe400078e08ff */
[----:B------:R-:W-:-:S04]  /*21b0*/  LEA R8, P0, R3, R26, 0x1 ;  /* 0x0000001a03087211 */ /* 0x000fc800078008ff */
[----:B------:R-:W-:Y:S01]  /*21c0*/  LEA.HI.X.SX32 R9, R3, R27, 0x1, P0 ;  /* 0x0000001b03097211 */ /* 0x000fe200000f0eff */
[----:B-1----:R4:W2:Y:S04]  /*21d0*/  LDG.E.U16 R16, [R6.64] ;  /* 0x0000000606107981 */ /* 0x0028a8000c1e1500 */
[----:B-----5:R1:W-:Y:S04]  /*21e0*/  STL [R1+0x3c4], R15 ;  /* 0x0003c40f01007387 */ /* 0x0203e80000100800 */
[----:B------:R-:W-:Y:S04]  /*21f0*/  STL [R1+0x70], R2 ;  /* 0x0000700201007387 */ /* 0x000fe80000100800 */
[----:B-1----:R-:W5:Y:S04]  /*2200*/  LDL.LU R15, [R1+0x34] ;  /* 0x00003400010f7983 */ /* 0x002f680000300800 */
[----:B------:R1:W-:Y:S04]  /*2210*/  STL [R1+0x3c0], R22 ;  /* 0x0003c01601007387 */ /* 0x0003e80000100800 */
[----:B------:R-:W-:Y:S04]  /*2220*/  STL [R1+0x1538], R20 ;  /* 0x0015381401007387 */ /* 0x000fe80000100800 */
[----:B------:R-:W5:Y:S01]  /*2230*/  LDL.LU R5, [R1+0x50] ;  /* 0x0000500001057983 */ /* 0x000f620000300800 */
[----:B-1----:R-:W-:-:S03]  /*2240*/  IMAD R22, R0, 0x2, R20 ;  /* 0x0000000200167824 */ /* 0x002fc600078e0214 */
[----:B------:R-:W5:Y:S01]  /*2250*/  LDL.LU R19, [R1+0x40] ;  /* 0x0000400001137983 */ /* 0x000f620000300800 */
[----:B----4-:R-:W-:-:S03]  /*2260*/  LEA R6, P0, R28, R26, 0x1 ;  /* 0x0000001a1c067211 */ /* 0x010fc600078008ff */
[----:B---3--:R1:W-:Y:S01]  /*2270*/  STL [R1+0x3bc], R21 ;  /* 0x0003bc1501007387 */ /* 0x0083e20000100800 */
[----:B------:R-:W-:Y:S02]  /*2280*/  LEA.HI.X.SX32 R7, R28, R27, 0x1, P0 ;  /* 0x0000001b1c077211 */ /* 0x000fe400000f0eff */
[-C--:B------:R-:W-:Y:S01]  /*2290*/  LEA R2, P1, R25, R26.reuse, 0x1 ;  /* 0x0000001a19027211 */ /* 0x080fe200078208ff */
[C---:B-1----:R-:W-:Y:S01]  /*22a0*/  IMAD R21, R0.reuse, 0x2, R22 ;  /* 0x0000000200157824 */ /* 0x042fe200078e0216 */
[----:B0-----:R-:W-:Y:S01]  /*22b0*/  LEA R10, P0, R29, R26, 0x1 ;  /* 0x0000001a1d0a7211 */ /* 0x001fe200078008ff */
[----:B------:R0:W-:Y:S03]  /*22c0*/  STL [R1+0x153c], R22 ;  /* 0x00153c1601007387 */ /* 0x0001e60000100800 */
[----:B------:R-:W-:Y:S01]  /*22d0*/  LEA R12, R0, R21, 0x1 ;  /* 0x00000015000c7211 */ /* 0x000fe200078e08ff */
[----:B------:R1:W-:Y:S01]  /*22e0*/  STL [R1+0x3b8], R4 ;  /* 0x0003b80401007387 */ /* 0x0003e20000100800 */
[----:B------:R-:W-:-:S02]  /*22f0*/  LEA.HI.X.SX32 R3, R25, R27, 0x1, P1 ;  /* 0x0000001b19037211 */ /* 0x000fc400008f0eff */
[----:B------:R-:W-:Y:S01]  /*2300*/  LEA.HI.X.SX32 R11, R29, R27, 0x1, P0 ;  /* 0x0000001b1d0b7211 */ /* 0x000fe200000f0eff */
[----:B------:R-:W-:Y:S01]  /*2310*/  IMAD R23, R0, 0x2, R12 ;  /* 0x0000000200177824 */ /* 0x000fe200078e020c */
[----:B------:R3:W4:Y:S04]  /*2320*/  LDG.E.U16 R28, [R8.64] ;  /* 0x00000006081c7981 */ /* 0x000728000c1e1500 */
[----:B0-----:R0:W4:Y:S04]  /*2330*/  LDG.E.U16 R22, [R6.64] ;  /* 0x0000000606167981 */ /* 0x001128000c1e1500 */
[----:B-1----:R-:W4:Y:S04]  /*2340*/  LDL.LU R4, [R1+0x30] ;  /* 0x0000300001047983 */ /* 0x002f280000300800 */
[----:B------:R1:W-:Y:S04]  /*2350*/  STL [R1+0x7c], R12 ;  /* 0x00007c0c01007387 */ /* 0x0003e80000100800 */
[----:B------:R5:W4:Y:S01]  /*2360*/  LDG.E.U16 R20, [R10.64] ;  /* 0x000000060a147981 */ /* 0x000b22000c1e1500 */
[----:B-1----:R-:W-:-:S04]  /*2370*/  LEA R12, P0, R14, R26, 0x1 ;  /* 0x0000001a0e0c7211 */ /* 0x002fc800078008ff */
[----:B------:R-:W-:Y:S01]  /*2380*/  LEA.HI.X.SX32 R13, R14, R27, 0x1, P0 ;  /* 0x0000001b0e0d7211 */ /* 0x000fe200000f0eff */
[----:B--2---:R1:W-:Y:S04]  /*2390*/  STL [R1+0x3b4], R18 ;  /* 0x0003b41201007387 */ /* 0x0043e80000100800 */
[----:B------:R-:W2:Y:S04]  /*23a0*/  LDL.LU R25, [R1+0x44] ;  /* 0x0000440001197983 */ /* 0x000ea80000300800 */
[----:B------:R-:W2:Y:S04]  /*23b0*/  LDL.LU R29, [R1+0x2c] ;  /* 0x00002c00011d7983 */ /* 0x000ea80000300800 */
[----:B-1----:R1:W2:Y:S04]  /*23c0*/  LDG.E.U16 R18, [R2.64] ;  /* 0x0000000602127981 */ /* 0x0022a8000c1e1500 */
[----:B------:R0:W-:Y:S04]  /*23d0*/  STL [R1+0x3b0], R17 ;  /* 0x0003b01101007387 */ /* 0x0001e80000100800 */
[----:B0-----:R0:W2:Y:S01]  /*23e0*/  LDG.E.U16 R17, [R12.64] ;  /* 0x000000060c117981 */ /* 0x0010a2000c1e1500 */
[----:B---3--:R-:W-:-:S05]  /*23f0*/  IMAD R8, R0, 0x2, R23 ;  /* 0x0000000200087824 */ /* 0x008fca00078e0217 */
[----:B------:R-:W-:-:S05]  /*2400*/  LEA R7, R0, R8, 0x1 ;  /* 0x0000000800077211 */ /* 0x000fca00078e08ff */
[----:B------:R-:W-:Y:S01]  /*2410*/  IMAD R6, R0, 0x2, R7 ;  /* 0x0000000200067824 */ /* 0x000fe200078e0207 */
[----:B-1----:R-:W-:-:S03]  /*2420*/  LEA R2, P1, R24, R26, 0x1 ;  /* 0x0000001a18027211 */ /* 0x002fc600078208ff */
[----:B------:R-:W-:Y:S01]  /*2430*/  IMAD R9, R0, 0x2, R6 ;  /* 0x0000000200097824 */ /* 0x000fe200078e0206 */
[----:B------:R-:W-:Y:S01]  /*2440*/  LEA.HI.X.SX32 R3, R24, R27, 0x1, P1 ;  /* 0x0000001b18037211 */ /* 0x000fe200008f0eff */
[----:B------:R1:W-:Y:S01]  /*2450*/  STL [R1+0x74], R6 ;  /* 0x0000740601007387 */ /* 0x0003e20000100800 */
[----:B-----5:R-:W-:-:S03]  /*2460*/  LEA R10, P0, R15, R26, 0x1 ;  /* 0x0000001a0f0a7211 */ /* 0x020fc600078008ff */
[----:B------:R3:W-:Y:S01]  /*2470*/  STL [R1+0x3ac], R16 ;  /* 0x0003ac1001007387 */ /* 0x0007e20000100800 */
[----:B-1----:R-:W-:-:S03]  /*2480*/  LEA R6, R0, R9, 0x1 ;  /* 0x0000000900067211 */ /* 0x002fc600078e08ff */
[----:B------:R-:W5:Y:S04]  /*2490*/  LDL.LU R24, [R1+0x28] ;  /* 0x0000280001187983 */ /* 0x000f680000300800 */
[----:B---3--:R1:W3:Y:S01]  /*24a0*/  LDG.E.U16 R16, [R2.64] ;  /* 0x0000000602107981 */ /* 0x0082e2000c1e1500 */
[----:B------:R-:W-:Y:S02]  /*24b0*/  LEA.HI.X.SX32 R11, R15, R27, 0x1, P0 ;  /* 0x0000001b0f0b7211 */ /* 0x000fe400000f0eff */
[-C--:B0-----:R-:W-:Y:S02]  /*24c0*/  LEA R12, P0, R5, R26.reuse, 0x1 ;  /* 0x0000001a050c7211 */ /* 0x081fe400078008ff */
[----:B------:R-:W-:Y:S01]  /*24d0*/  LEA R14, P1, R19, R26, 0x1 ;  /* 0x0000001a130e7211 */ /* 0x000fe200078208ff */
[----:B-1----:R-:W-:-:S04]  /*24e0*/  IMAD R3, R0, 0x2, R6 ;  /* 0x0000000200037824 */ /* 0x002fc800078e0206 */
[----:B------:R-:W-:Y:S01]  /*24f0*/  IMAD R2, R0, 0x2, R3 ;  /* 0x0000000200027824 */ /* 0x000fe200078e0203 */
[----:B----4-:R0:W-:Y:S01]  /*2500*/  STL [R1+0x3a8], R28 ;  /* 0x0003a81c01007387 */ /* 0x0101e20000100800 */
[-C--:B------:R-:W-:Y:S02]  /*2510*/  LEA.HI.X.SX32 R13, R5, R27.reuse, 0x1, P0 ;  /* 0x0000001b050d7211 */ /* 0x080fe400000f0eff */
[----:B------:R-:W-:-:S03]  /*2520*/  LEA.HI.X.SX32 R15, R19, R27, 0x1, P1 ;  /* 0x0000001b130f7211 */ /* 0x000fc600008f0eff */
[----:B------:R1:W4:Y:S04]  /*2530*/  LDG.E.U16 R5, [R12.64] ;  /* 0x000000060c057981 */ /* 0x000328000c1e1500 */
[----:B0-----:R-:W4:Y:S04]  /*2540*/  LDL.LU R28, [R1+0x3c] ;  /* 0x00003c00011c7983 */ /* 0x001f280000300800 */
[----:B------:R0:W-:Y:S04]  /*2550*/  STL [R1+0x3a4], R22 ;  /* 0x0003a41601007387 */ /* 0x0001e80000100800 */
[----:B0-----:R-:W4:Y:S04]  /*2560*/  LDL.LU R22, [R1+0x24] ;  /* 0x0000240001167983 */ /* 0x001f280000300800 */
[----:B--2---:R0:W-:Y:S04]  /*2570*/  STL [R1+0x3a0], R18 ;  /* 0x0003a01201007387 */ /* 0x0041e80000100800 */
[----:B------:R-:W-:Y:S04]  /*2580*/  STL [R1+0x6c], R2 ;  /* 0x00006c0201007387 */ /* 0x000fe80000100800 */
[----:B------:R2:W-:Y:S04]  /*2590*/  STL [R1+0x39c], R20 ;  /* 0x00039c1401007387 */ /* 0x0005e80000100800 */
[----:B0-----:R0:W4:Y:S04]  /*25a0*/  LDG.E.U16 R18, [R10.64] ;  /* 0x000000060a127981 */ /* 0x001128000c1e1500 */
[----:B--2---:R-:W2:Y:S01]  /*25b0*/  LDL.LU R20, [R1+0x18] ;  /* 0x0000180001147983 */ /* 0x004ea20000300800 */
[----:B0-----:R-:W-:-:S03]  /*25c0*/  LEA R10, P0, R4, R26, 0x1 ;  /* 0x0000001a040a7211 */ /* 0x001fc600078008ff */
[----:B------:R0:W-:Y:S01]  /*25d0*/  STL [R1+0x398], R17 ;  /* 0x0003981101007387 */ /* 0x0001e20000100800 */
[----:B------:R-:W-:-:S03]  /*25e0*/  LEA.HI.X.SX32 R11, R4, R27, 0x1, P0 ;  /* 0x0000001b040b7211 */ /* 0x000fc600000f0eff */
[----:B0-----:R0:W2:Y:S02]  /*25f0*/  LDG.E.U16 R17, [R14.64] ;  /* 0x000000060e117981 */ /* 0x0010a4000c1e1500 */
[----:B0-----:R-:W-:-:S04]  /*2600*/  LEA R14, P0, R25, R26, 0x1 ;  /* 0x0000001a190e7211 */ /* 0x001fc800078008ff */
[----:B------:R-:W-:Y:S02]  /*2610*/  LEA.HI.X.SX32 R15, R25, R27, 0x1, P0 ;  /* 0x0000001b190f7211 */ /* 0x000fe400000f0eff */
[----:B------:R5:W2:Y:S01]  /*2620*/  LDG.E.U16 R25, [R10.64] ;  /* 0x000000060a197981 */ /* 0x000aa2000c1e1500 */
[----:B------:R-:W-:-:S05]  /*2630*/  LEA R2, R0, R2, 0x1 ;  /* 0x0000000200027211 */ /* 0x000fca00078e08ff */
[C---:B------:R-:W-:Y:S01]  /*2640*/  IMAD R4, R0.reuse, 0x2, R2 ;  /* 0x0000000200047824 */ /* 0x040fe200078e0202 */
[----:B---3--:R0:W-:Y:S03]  /*2650*/  STL [R1+0x394], R16 ;  /* 0x0003941001007387 */ /* 0x0081e60000100800 */
[----:B------:R-:W-:Y:S01]  /*2660*/  IMAD R19, R0, 0x2, R4 ;  /* 0x0000000200137824 */ /* 0x000fe200078e0204 */
[C---:B-1----:R-:W-:Y:S01]  /*2670*/  LEA R12, P1, R29.reuse, R26, 0x1 ;  /* 0x0000001a1d0c7211 */ /* 0x042fe200078208ff */
[----:B0-----:R-:W3:Y:S04]  /*2680*/  LDL.LU R16, [R1+0x20] ;  /* 0x0000200001107983 */ /* 0x001ee80000300800 */
[----:B------:R0:W-:Y:S01]  /*2690*/  STL [R1+0x5c], R4 ;  /* 0x00005c0401007387 */ /* 0x0001e20000100800 */
[----:B------:R-:W-:-:S02]  /*26a0*/  LEA.HI.X.SX32 R13, R29, R27, 0x1, P1 ;  /* 0x0000001b1d0d7211 */ /* 0x000fc400008f0eff */
[----:B0-----:R-:W-:Y:S02]  /*26b0*/  LEA R4, R0, R19, 0x1 ;  /* 0x0000001300047211 */ /* 0x001fe400078e08ff */
[----:B-----5:R-:W-:-:S04]  /*26c0*/  LEA R10, P0, R24, R26, 0x1 ;  /* 0x0000001a180a7211 */ /* 0x020fc800078008ff */
[----:B------:R-:W-:-:S06]  /*26d0*/  LEA.HI.X.SX32 R11, R24, R27, 0x1, P0 ;  /* 0x0000001b180b7211 */ /* 0x000fcc00000f0eff */
[----:B------:R0:W5:Y:S04]  /*26e0*/  LDG.E.U16 R11, [R10.64] ;  /* 0x000000060a0b7981 */ /* 0x000168000c1e1500 */
[----:B----4-:R1:W-:Y:S04]  /*26f0*/  STL [R1+0x390], R18 ;  /* 0x0003901201007387 */ /* 0x0103e80000100800 */
[----:B-1----:R-:W4:Y:S04]  /*2700*/  LDL.LU R18, [R1+0x14] ;  /* 0x0000140001127983 */ /* 0x002f280000300800 */
[----:B------:R1:W-:Y:S04]  /*2710*/  STL [R1+0x38c], R5 ;  /* 0x00038c0501007387 */ /* 0x0003e80000100800 */
[----:B-1----:R-:W3:Y:S04]  /*2720*/  LDL.LU R5, [R1+0x10] ;  /* 0x0000100001057983 */ /* 0x002ee80000300800 */
[----:B------:R-:W-:Y:S04]  /*2730*/  STL [R1+0x64], R4 ;  /* 0x0000640401007387 */ /* 0x000fe80000100800 */
[----:B--2---:R-:W-:Y:S04]  /*2740*/  STL [R1+0x388], R17 ;  /* 0x0003881101007387 */ /* 0x004fe80000100800 */
[----:B------:R1:W-:Y:S04]  /*2750*/  STL [R1+0x384], R25 ;  /* 0x0003841901007387 */ /* 0x0003e80000100800 */
[----:B-1----:R1:W2:Y:S04]  /*2760*/  LDG.E.U16 R25, [R14.64] ;  /* 0x000000060e197981 */ /* 0x0022a8000c1e1500 */
[----:B-1----:R1:W2:Y:S02]  /*2770*/  LDG.E.U16 R15, [R12.64] ;  /* 0x000000060c0f7981 */ /* 0x0022a4000c1e1500 */
[----:B-1----:R-:W-:-:S04]  /*2780*/  LEA R12, P0, R28, R26, 0x1 ;  /* 0x0000001a1c0c7211 */ /* 0x002fc800078008ff */
[----:B------:R-:W-:-:S06]  /*2790*/  LEA.HI.X.SX32 R13, R28, R27, 0x1, P0 ;  /* 0x0000001b1c0d7211 */ /* 0x000fcc00000f0eff */
[----:B------:R3:W3:Y:S01]  /*27a0*/  LDG.E.U16 R13, [R12.64] ;  /* 0x000000060c0d7981 */ /* 0x0006e2000c1e1500 */
[----:B------:R-:W-:-:S03]  /*27b0*/  IMAD R17, R0, 0x2, R4 ;  /* 0x0000000200117824 */ /* 0x000fc600078e0204 */
[----:B------:R-:W3:Y:S01]  /*27c0*/  LDL.LU R4, [R1+0x60] ;  /* 0x0000600001047983 */ /* 0x000ee20000300800 */
[----:B------:R-:W-:-:S03]  /*27d0*/  IMAD R14, R0, 0x2, R17 ;  /* 0x00000002000e7824 */ /* 0x000fc600078e0211 */
[----:B------:R-:W3:Y:S02]  /*27e0*/  LDL.LU R29, [R1+0xc] ;  /* 0x00000c00011d7983 */ /* 0x000ee40000300800 */
[----:B------:R-:W-:Y:S02]  /*27f0*/  LEA R24, R0, R14, 0x1 ;  /* 0x0000000e00187211 */ /* 0x000fe400078e08ff */
[-C--:B0-----:R-:W-:Y:S01]  /*2800*/  LEA R10, P0, R20, R26.reuse, 0x1 ;  /* 0x0000001a140a7211 */ /* 0x081fe200078008ff */
[----:B--2---:R-:W-:Y:S04]  /*2810*/  STL [R1+0x37c], R15 ;  /* 0x00037c0f01007387 */ /* 0x004fe80000100800 */
[----:B------:R0:W-:Y:S02]  /*2820*/  STL [R1+0x58], R14 ;  /* 0x0000580e01007387 */ /* 0x0001e40000100800 */
[----:B0-----:R-:W-:-:S02]  /*2830*/  LEA R14, P1, R22, R26, 0x1 ;  /* 0x0000001a160e7211 */ /* 0x001fc400078208ff */
[----:B------:R0:W-:Y:S02]  /*2840*/  STL [R1+0x380], R25 ;  /* 0x0003801901007387 */ /* 0x0001e40000100800 */
[----:B------:R-:W-:-:S06]  /*2850*/  LEA.HI.X.SX32 R15, R22, R27, 0x1, P1 ;  /* 0x0000001b160f7211 */ /* 0x000fcc00008f0eff */
[----:B------:R4:W2:Y:S04]  /*2860*/  LDG.E.U16 R15, [R14.64] ;  /* 0x000000060e0f7981 */ /* 0x0008a8000c1e1500 */
[----:B0-----:R-:W2:Y:S04]  /*2870*/  LDL.LU R25, [R1] ;  /* 0x0000000001197983 */ /* 0x001ea80000300800 */
[----:B------:R-:W2:Y:S04]  /*2880*/  LDL.LU R22, [R1+0x153c] ;  /* 0x00153c0001167983 */ /* 0x000ea80000300800 */
[----:B-----5:R0:W-:Y:S02]  /*2890*/  STL [R1+0x378], R11 ;  /* 0x0003780b01007387 */ /* 0x0201e40000100800 */
[----:B0-----:R-:W-:-:S02]  /*28a0*/  LEA.HI.X.SX32 R11, R20, R27, 0x1, P0 ;  /* 0x0000001b140b7211 */ /* 0x001fc400000f0eff */
[C---:B---3--:R-:W-:Y:S01]  /*28b0*/  LEA R12, P0, R16.reuse, R26, 0x1 ;  /* 0x0000001a100c7211 */ /* 0x048fe200078008ff */
[----:B------:R-:W3:Y:S04]  /*28c0*/  LDL.LU R20, [R1+0x1538] ;  /* 0x0015380001147983 */ /* 0x000ee80000300800 */
[----:B------:R0:W5:Y:S04]  /*28d0*/  LDG.E.U16 R11, [R10.64] ;  /* 0x000000060a0b7981 */ /* 0x000168000c1e1500 */
[----:B------:R1:W-:Y:S02]  /*28e0*/  STL [R1+0x374], R13 ;  /* 0x0003740d01007387 */ /* 0x0003e40000100800 */
[----:B-1----:R-:W-:-:S06]  /*28f0*/  LEA.HI.X.SX32 R13, R16, R27, 0x1, P0 ;  /* 0x0000001b100d7211 */ /* 0x002fcc00000f0eff */
[----:B------:R-:W3:Y:S01]  /*2900*/  LDG.E.U16 R13, [R12.64] ;  /* 0x000000060c0d7981 */ /* 0x000ee2000c1e1500 */
[----:B------:R-:W-:-:S04]  /*2910*/  IMAD R28, R0, 0x2, R24 ;  /* 0x00000002001c7824 */ /* 0x000fc800078e0218 */
[----:B------:R-:W-:-:S05]  /*2920*/  IMAD R28, R0, 0x2, R28 ;  /* 0x00000002001c7824 */ /* 0x000fca00078e021c */
[----:B------:R-:W-:-:S05]  /*2930*/  LEA R28, R0, R28, 0x1 ;  /* 0x0000001c001c7211 */ /* 0x000fca00078e08ff */
[----:B------:R1:W-:Y:S01]  /*2940*/  STL [R1+0x54], R28 ;  /* 0x0000541c01007387 */ /* 0x0003e20000100800 */
[-C--:B----4-:R-:W-:Y:S01]  /*2950*/  LEA R14, P1, R18, R26.reuse, 0x1 ;  /* 0x0000001a120e7211 */ /* 0x090fe200078208ff */
[----:B-1----:R-:W-:Y:S01]  /*2960*/  IMAD R28, R0, 0x2, R28 ;  /* 0x00000002001c7824 */ /* 0x002fe200078e021c */
[----:B0-----:R-:W-:Y:S01]  /*2970*/  LEA R10, P0, R5, R26, 0x1 ;  /* 0x0000001a050a7211 */ /* 0x001fe200078008ff */
[----:B--2---:R0:W-:Y:S04]  /*2980*/  STL [R1+0x370], R15 ;  /* 0x0003700f01007387 */ /* 0x0041e80000100800 */
[----:B------:R-:W2:Y:S04]  /*2990*/  LDL.LU R16, [R1+0x1534] ;  /* 0x0015340001107983 */ /* 0x000ea80000300800 */
[----:B------:R1:W-:Y:S01]  /*29a0*/  STL [R1+0x44], R28 ;  /* 0x0000441c01007387 */ /* 0x0003e20000100800 */
[----:B0-----:R-:W-:-:S03]  /*29b0*/  LEA.HI.X.SX32 R15, R18, R27, 0x1, P1 ;  /* 0x0000001b120f7211 */ /* 0x001fc600008f0eff */
[----:B------:R-:W4:Y:S01]  /*29c0*/  LDL.LU R18, [R1+0x1530] ;  /* 0x0015300001127983 */ /* 0x000f220000300800 */
[----:B-1----:R-:W-:-:S03]  /*29d0*/  IMAD R28, R0, 0x2, R28 ;  /* 0x00000002001c7824 */ /* 0x002fc600078e021c */
[----:B-----5:R0:W-:Y:S04]  /*29e0*/  STL [R1+0x36c], R11 ;  /* 0x00036c0b01007387 */ /* 0x0201e80000100800 */
[----:B------:R1:W-:Y:S01]  /*29f0*/  STL [R1+0x1ec], R28 ;  /* 0x0001ec1c01007387 */ /* 0x0003e20000100800 */
[----:B0-----:R-:W-:-:S03]  /*2a00*/  LEA.HI.X.SX32 R11, R5, R27, 0x1, P0 ;  /* 0x0000001b050b7211 */ /* 0x001fc600000f0eff */
[----:B------:R-:W5:Y:S01]  /*2a10*/  LDL.LU R5, [R1+0x152c] ;  /* 0x00152c0001057983 */ /* 0x000f620000300800 */
[----:B-1----:R-:W-:-:S03]  /*2a20*/  LEA R28, R0, R28, 0x1 ;  /* 0x0000001c001c7211 */ /* 0x002fc600078e08ff */
[----:B------:R-:W2:Y:S04]  /*2a30*/  LDG.E.U16 R11, [R10.64] ;  /* 0x000000060a0b7981 */ /* 0x000ea8000c1e1500 */
[----:B------:R-:W-:Y:S04]  /*2a40*/  STL [R1+0x2c], R28 ;  /* 0x00002c1c01007387 */ /* 0x000fe80000100800 */
[----:B---3--:R0:W-:Y:S04]  /*2a50*/  STL [R1+0x368], R13 ;  /* 0x0003680d01007387 */ /* 0x0081e80000100800 */
[----:B0-----:R0:W3:Y:S01]  /*2a60*/  LDG.E.U16 R13, [R14.64] ;  /* 0x000000060e0d7981 */ /* 0x0010e2000c1e1500 */
[----:B------:R-:W-:-:S04]  /*2a70*/  IMAD R12, R0, 0x2, R28 ;  /* 0x00000002000c7824 */ /* 0x000fc800078e021c */
[----:B------:R-:W-:Y:S01]  /*2a80*/  IMAD R28, R0, 0x2, R12 ;  /* 0x00000002001c7824 */ /* 0x000fe200078e020c */
[----:B------:R1:W-:Y:S01]  /*2a90*/  STL [R1+0x50], R12 ;  /* 0x0000500c01007387 */ /* 0x0003e20000100800 */
[----:B0-----:R-:W-:-:S04]  /*2aa0*/  LEA R14, P0, R4, R26, 0x1 ;  /* 0x0000001a040e7211 */ /* 0x001fc800078008ff */
[----:B------:R-:W-:Y:S02]  /*2ab0*/  LEA.HI.X.SX32 R15, R4, R27, 0x1, P0 ;  /* 0x0000001b040f7211 */ /* 0x000fe400000f0eff */
[----:B-1----:R-:W-:-:S03]  /*2ac0*/  LEA R12, P1, R29, R26, 0x1 ;  /* 0x0000001a1d0c7211 */ /* 0x002fc600078208ff */
[----:B------:R0:W2:Y:S04]  /*2ad0*/  LDG.E.U16 R14, [R14.64] ;  /* 0x000000060e0e7981 */ /* 0x0000a8000c1e1500 */
[----:B---3--:R1:W-:Y:S04]  /*2ae0*/  STL [R1+0x364], R13 ;  /* 0x0003640d01007387 */ /* 0x0083e80000100800 */
[----:B------:R-:W3:Y:S04]  /*2af0*/  LDL.LU R4, [R1+0x1528] ;  /* 0x0015280001047983 */ /* 0x000ee80000300800 */
[----:B------:R0:W-:Y:S01]  /*2b00*/  STL [R1+0x40], R28 ;  /* 0x0000401c01007387 */ /* 0x0001e20000100800 */
[----:B-1----:R-:W-:-:S03]  /*2b10*/  LEA.HI.X.SX32 R13, R29, R27, 0x1, P1 ;  /* 0x0000001b1d0d7211 */ /* 0x002fc600008f0eff */
[----:B------:R-:W3:Y:S01]  /*2b20*/  LDL.LU R29, [R1+0x1524] ;  /* 0x00152400011d7983 */ /* 0x000ee20000300800 */
[----:B0-----:R-:W-:-:S03]  /*2b30*/  LEA R28, R0, R28, 0x1 ;  /* 0x0000001c001c7211 */ /* 0x001fc600078e08ff */
[----:B--2---:R0:W-:Y:S04]  /*2b40*/  STL [R1+0x360], R11 ;  /* 0x0003600b01007387 */ /* 0x0041e80000100800 */
[----:B------:R1:W-:Y:S01]  /*2b50*/  STL [R1+0x1e4], R28 ;  /* 0x0001e41c01007387 */ /* 0x0003e20000100800 */
[----:B------:R-:W-:-:S03]  /*2b60*/  LEA R10, P0, R25, R26, 0x1 ;  /* 0x0000001a190a7211 */ /* 0x000fc600078008ff */
[----:B------:R2:W2:Y:S04]  /*2b70*/  LDG.E.U16 R12, [R12.64] ;  /* 0x000000060c0c7981 */ /* 0x0004a8000c1e1500 */
[----:B0-----:R-:W2:Y:S01]  /*2b80*/  LDL.LU R11, [R1+0x4] ;  /* 0x00000400010b7983 */ /* 0x001ea20000300800 */
[----:B-1----:R-:W-:Y:S02]  /*2b90*/  IMAD R28, R0, 0x2, R28 ;  /* 0x00000002001c7824 */ /* 0x002fe400078e021c */
[----:B--2---:R-:W-:Y:S01]  /*2ba0*/  IMAD.MOV.U32 R15, RZ, RZ, R11 ;  /* 0x000000ffff0f7224 */ /* 0x004fe200078e000b */
[----:B------:R-:W-:Y:S02]  /*2bb0*/  LEA.HI.X.SX32 R11, R25, R27, 0x1, P0 ;  /* 0x0000001b190b7211 */ /* 0x000fe400000f0eff */
[----:B------:R-:W2:Y:S01]  /*2bc0*/  LDL.LU R25, [R1+0x1520] ;  /* 0x0015200001197983 */ /* 0x000ea20000300800 */
[----:B------:R-:W-:-:S03]  /*2bd0*/  IMAD.MOV.U32 R13, RZ, RZ, R15 ;  /* 0x000000ffff0d7224 */ /* 0x000fc600078e000f */
[----:B------:R-:W-:Y:S01]  /*2be0*/  STL [R1+0x10], R28 ;  /* 0x0000101c01007387 */ /* 0x000fe20000100800 */
[----:B------:R-:W-:-:S03]  /*2bf0*/  IMAD.MOV.U32 R15, RZ, RZ, R13 ;  /* 0x000000ffff0f7224 */ /* 0x000fc600078e000d */
[----:B------:R0:W-:Y:S04]  /*2c00*/  STL [R1+0x35c], R14 ;  /* 0x00035c0e01007387 */ /* 0x0001e80000100800 */
[----:B------:R-:W2:Y:S01]  /*2c10*/  LDG.E.U16 R11, [R10.64] ;  /* 0x000000060a0b7981 */ /* 0x000ea2000c1e1500 */
[----:B0-----:R-:W-:-:S04]  /*2c20*/  LEA R14, P0, R13, R26, 0x1 ;  /* 0x0000001a0d0e7211 */ /* 0x001fc800078008ff */
[----:B------:R-:W-:-:S05]  /*2c30*/  LEA.HI.X.SX32 R15, R15, R27, 0x1, P0 ;  /* 0x0000001b0f0f7211 */ /* 0x000fca00000f0eff */
[----:B------:R-:W4:Y:S01]  /*2c40*/  LDG.E.U16 R14, [R14.64] ;  /* 0x000000060e0e7981 */ /* 0x000f22000c1e1500 */
[----:B------:R-:W-:-:S05]  /*2c50*/  LEA R28, R0, R28, 0x1 ;  /* 0x0000001c001c7211 */ /* 0x000fca00078e08ff */
[----:B------:R0:W-:Y:S04]  /*2c60*/  STL [R1+0x60], R28 ;  /* 0x0000601c01007387 */ /* 0x0001e80000100800 */
[----:B------:R3:W-:Y:S01]  /*2c70*/  STL [R1+0x358], R12 ;  /* 0x0003580c01007387 */ /* 0x0007e20000100800 */
[----:B0-----:R-:W-:Y:S02]  /*2c80*/  LEA R28, R0, R28, 0x1 ;  /* 0x0000001c001c7211 */ /* 0x001fe400078e08ff */
[----:B---3--:R-:W-:-:S03]  /*2c90*/  LEA R12, P1, R29, R26, 0x1 ;  /* 0x0000001a1d0c7211 */ /* 0x008fc600078208ff */
[----:B------:R-:W-:Y:S01]  /*2ca0*/  IMAD R0, R0, 0x2, R28 ;  /* 0x0000000200007824 */ /* 0x000fe200078e021c */
[----:B------:R0:W-:Y:S01]  /*2cb0*/  STL [R1+0x48], R28 ;  /* 0x0000481c01007387 */ /* 0x0001e20000100800 */
[----:B------:R-:W-:-:S03]  /*2cc0*/  LEA.HI.X.SX32 R13, R29, R27, 0x1, P1 ;  /* 0x0000001b1d0d7211 */ /* 0x000fc600008f0eff */
[----:B0-----:R-:W3:Y:S04]  /*2cd0*/  LDL.LU R28, [R1+0x151c] ;  /* 0x00151c00011c7983 */ /* 0x001ee80000300800 */
[----:B------:R-:W-:Y:S04]  /*2ce0*/  STL [R1+0x1dc], R0 ;  /* 0x0001dc0001007387 */ /* 0x000fe80000100800 */
[----:B--2---:R-:W-:Y:S04]  /*2cf0*/  STL [R1+0x354], R11 ;  /* 0x0003540b01007387 */ /* 0x004fe80000100800 */
[----:B----4-:R0:W-:Y:S04]  /*2d00*/  STL [R1+0x350], R14 ;  /* 0x0003500e01007387 */ /* 0x0101e80000100800 */
[----:B0-----:R3:W2:Y:S01]  /*2d10*/  LDG.E.U16 R14, [R12.64] ;  /* 0x000000060c0e7981 */ /* 0x0016a2000c1e1500 */
[----:B------:R-:W-:Y:S01]  /*2d20*/  IMAD.MOV.U32 R29, RZ, RZ, c[0x0][0x198] ;  /* 0x00006600ff1d7624 */ /* 0x000fe200078e00ff */
[----:B------:R-:W-:-:S04]  /*2d30*/  LEA R10, P0, R25, R26, 0x1 ;  /* 0x0000001a190a7211 */ /* 0x000fc800078008ff */
[----:B------:R-:W-:Y:S02]  /*2d40*/  LEA R0, R29, R0, 0x1 ;  /* 0x000000001d007211 */ /* 0x000fe400078e08ff */
[----:B------:R-:W-:-:S03]  /*2d50*/  LEA.HI.X.SX32 R11, R25, R27, 0x1, P0 ;  /* 0x0000001b190b7211 */ /* 0x000fc600000f0eff */
[----:B------:R-:W-:-:S03]  /*2d60*/  IMAD R15, R29, 0x2, R0 ;  /* 0x000000021d0f7824 */ /* 0x000fc600078e0200 */
[----:B------:R0:W4:Y:S01]  /*2d70*/  LDG.E.U16 R11, [R10.64] ;  /* 0x000000060a0b7981 */ /* 0x000122000c1e1500 */
[----:B------:R-:W-:-:S03]  /*2d80*/  IMAD R25, R29, 0x2, R15 ;  /* 0x000000021d197824 */ /* 0x000fc600078e020f */
[----:B------:R-:W-:Y:S01]  /*2d90*/  STL [R1+0x4c], R15 ;  /* 0x00004c0f01007387 */ /* 0x000fe20000100800 */
[----:B---3--:R-:W-:-:S04]  /*2da0*/  LEA R12, P0, R28, R26, 0x1 ;  /* 0x0000001a1c0c7211 */ /* 0x008fc800078008ff */
[----:B------:R-:W-:-:S06]  /*2db0*/  LEA.HI.X.SX32 R13, R28, R27, 0x1, P0 ;  /* 0x0000001b1c0d7211 */ /* 0x000fcc00000f0eff */
[----:B------:R-:W3:Y:S04]  /*2dc0*/  LDG.E.U16 R13, [R12.64] ;  /* 0x000000060c0d7981 */ /* 0x000ee8000c1e1500 */
[----:B--2---:R1:W-:Y:S04]  /*2dd0*/  STL [R1+0x34c], R14 ;  /* 0x00034c0e01007387 */ /* 0x0043e80000100800 */
[----:B------:R2:W-:Y:S04]  /*2de0*/  STL [R1+0x38], R25 ;  /* 0x0000381901007387 */ /* 0x0005e80000100800 */
[----:B------:R-:W2:Y:S01]  /*2df0*/  LDL.LU R28, [R1+0x38] ;  /* 0x00003800011c7983 */ /* 0x000ea20000300800 */
[----:B-1----:R-:W-:-:S04]  /*2e00*/  LEA R14, P1, R4, R26, 0x1 ;  /* 0x0000001a040e7211 */ /* 0x002fc800078208ff */
[----:B------:R-:W-:Y:S02]  /*2e10*/  LEA.HI.X.SX32 R15, R4, R27, 0x1, P1 ;  /* 0x0000001b040f7211 */ /* 0x000fe400008f0eff */
[----:B-----5:R-:W-:-:S04]  /*2e20*/  LEA R4, P0, R5, R26, 0x1 ;  /* 0x0000001a05047211 */ /* 0x020fc800078008ff */
[----:B------:R-:W-:Y:S02]  /*2e30*/  LEA.HI.X.SX32 R5, R5, R27, 0x1, P0 ;  /* 0x0000001b05057211 */ /* 0x000fe400000f0eff */
[----:B0-----:R-:W-:Y:S02]  /*2e40*/  LEA R10, P0, R18, R26, 0x1 ;  /* 0x0000001a120a7211 */ /* 0x001fe400078008ff */
[----:B--2---:R-:W-:-:S05]  /*2e50*/  LEA R25, R29, R28, 0x1 ;  /* 0x0000001c1d197211 */ /* 0x004fca00078e08ff */
[----:B------:R0:W-:Y:S02]  /*2e60*/  STL [R1+0x1d8], R25 ;  /* 0x0001d81901007387 */ /* 0x0001e40000100800 */
[----:B0-----:R-:W-:-:S05]  /*2e70*/  IMAD R25, R29, 0x2, R25 ;  /* 0x000000021d197824 */ /* 0x001fca00078e0219 */
[----:B------:R0:W-:Y:S02]  /*2e80*/  STL [R1+0x28], R25 ;  /* 0x0000281901007387 */ /* 0x0001e40000100800 */
[----:B0-----:R-:W-:Y:S02]  /*2e90*/  IMAD R25, R29, 0x2, R25 ;  /* 0x000000021d197824 */ /* 0x001fe400078e0219 */
[----:B------:R0:W2:Y:S04]  /*2ea0*/  LDG.E.U16 R29, [R14.64] ;  /* 0x000000060e1d7981 */ /* 0x0000a8000c1e1500 */
[----:B----4-:R1:W-:Y:S01]  /*2eb0*/  STL [R1+0x348], R11 ;  /* 0x0003480b01007387 */ /* 0x0103e20000100800 */
[----:B0-----:R-:W-:-:S03]  /*2ec0*/  MOV R14, c[0x0][0x198] ;  /* 0x00006600000e7a02 */ /* 0x001fc60000000f00 */
[----:B------:R0:W-:Y:S01]  /*2ed0*/  STL [R1+0x34], R25 ;  /* 0x0000341901007387 */ /* 0x0001e20000100800 */
[----:B-1----:R-:W-:-:S03]  /*2ee0*/  LEA.HI.X.SX32 R11, R18, R27, 0x1, P0 ;  /* 0x0000001b120b7211 */ /* 0x002fc600000f0eff */
[----:B---3--:R-:W-:Y:S04]  /*2ef0*/  STL [R1+0x344], R13 ;  /* 0x0003440d01007387 */ /* 0x008fe80000100800 */
[----:B------:R1:W3:Y:S01]  /*2f00*/  LDG.E.U16 R18, [R10.64] ;  /* 0x000000060a127981 */ /* 0x0002e2000c1e1500 */
[----:B0-----:R-:W-:-:S04]  /*2f10*/  IMAD R25, R14, 0x2, R25 ;  /* 0x000000020e197824 */ /* 0x001fc800078e0219 */
[----:B------:R-:W-:Y:S01]  /*2f20*/  IMAD R15, R14, 0x2, R25 ;  /* 0x000000020e0f7824 */ /* 0x000fe200078e0219 */
[----:B------:R0:W-:Y:S04]  /*2f30*/  STL [R1+0x24], R25 ;  /* 0x0000241901007387 */ /* 0x0001e80000100800 */
[----:B0-----:R0:W4:Y:S04]  /*2f40*/  LDG.E.U16 R25, [R4.64] ;  /* 0x0000000604197981 */ /* 0x001128000c1e1500 */
[----:B------:R5:W-:Y:S01]  /*2f50*/  STL [R1+0x1cc], R15 ;  /* 0x0001cc0f01007387 */ /* 0x000be20000100800 */
[----:B------:R-:W-:-:S02]  /*2f60*/  LEA R12, P1, R16, R26, 0x1 ;  /* 0x0000001a100c7211 */ /* 0x000fc400078208ff */
[----:B-----5:R-:W-:Y:S02]  /*2f70*/  LEA R15, R14, R15, 0x1 ;  /* 0x0000000f0e0f7211 */ /* 0x020fe400078e08ff */
[----:B0-----:R-:W-:-:S03]  /*2f80*/  LEA R4, P0, R20, R26, 0x1 ;  /* 0x0000001a14047211 */ /* 0x001fc600078008ff */
[----:B------:R0:W-:Y:S01]  /*2f90*/  STL [R1+0x1c], R15 ;  /* 0x00001c0f01007387 */ /* 0x0001e20000100800 */
[-C--:B------:R-:W-:Y:S02]  /*2fa0*/  LEA.HI.X.SX32 R13, R16, R27.reuse, 0x1, P1 ;  /* 0x0000001b100d7211 */ /* 0x080fe400008f0eff */
[-C--:B------:R-:W-:Y:S01]  /*2fb0*/  LEA.HI.X.SX32 R5, R20, R27.reuse, 0x1, P0 ;  /* 0x0000001b14057211 */ /* 0x080fe200000f0eff */
[----:B0-----:R-:W-:Y:S01]  /*2fc0*/  IMAD R15, R14, 0x2, R15 ;  /* 0x000000020e0f7824 */ /* 0x001fe200078e020f */
[C---:B-1----:R-:W-:Y:S01]  /*2fd0*/  LEA R10, P0, R22.reuse, R26, 0x1 ;  /* 0x0000001a160a7211 */ /* 0x042fe200078008ff */
[----:B------:R0:W5:Y:S04]  /*2fe0*/  LDG.E.U16 R16, [R12.64] ;  /* 0x000000060c107981 */ /* 0x000168000c1e1500 */
[----:B------:R1:W-:Y:S01]  /*2ff0*/  STL [R1+0x20], R15 ;  /* 0x0000200f01007387 */ /* 0x0003e20000100800 */
[----:B------:R-:W-:-:S05]  /*3000*/  LEA.HI.X.SX32 R11, R22, R27, 0x1, P0 ;  /* 0x0000001b160b7211 */ /* 0x000fca00000f0eff */
[----:B------:R0:W5:Y:S01]  /*3010*/  LDG.E.U16 R20, [R10.64] ;  /* 0x000000060a147981 */ /* 0x000162000c1e1500 */
[----:B-1----:R-:W-:-:S05]  /*3020*/  IMAD R15, R14, 0x2, R15 ;  /* 0x000000020e0f7824 */ /* 0x002fca00078e020f */
[----:B------:R-:W-:Y:S04]  /*3030*/  STL [R1+0x18], R15 ;  /* 0x0000180f01007387 */ /* 0x000fe80000100800 */
[----:B--2---:R1:W-:Y:S04]  /*3040*/  STL [R1+0x340], R29 ;  /* 0x0003401d01007387 */ /* 0x0043e80000100800 */
[----:B-1----:R1:W2:Y:S01]  /*3050*/  LDG.E.U16 R29, [R4.64] ;  /* 0x00000006041d7981 */ /* 0x0022a2000c1e1500 */
[----:B------:R-:W-:Y:S02]  /*3060*/  LEA R15, R14, R15, 0x1 ;  /* 0x0000000f0e0f7211 */ /* 0x000fe400078e08ff */
[----:B0-----:R-:W-:-:S03]  /*3070*/  LEA R12, P1, R21, R26, 0x1 ;  /* 0x0000001a150c7211 */ /* 0x001fc600078208ff */
[----:B------:R0:W-:Y:S01]  /*3080*/  STL [R1+0x1c4], R15 ;  /* 0x0001c40f01007387 */ /* 0x0001e20000100800 */
[----:B------:R-:W-:Y:S01]  /*3090*/  LEA.HI.X.SX32 R13, R21, R27, 0x1, P1 ;  /* 0x0000001b150d7211 */ /* 0x000fe200008f0eff */
[----:B0-----:R-:W-:-:S05]  /*30a0*/  IMAD R15, R14, 0x2, R15 ;  /* 0x000000020e0f7824 */ /* 0x001fca00078e020f */
[----:B------:R0:W-:Y:S04]  /*30b0*/  STL [R1+0xc], R15 ;  /* 0x00000c0f01007387 */ /* 0x0001e80000100800 */
[----:B----4-:R4:W-:Y:S01]  /*30c0*/  STL [R1+0x33c], R25 ;  /* 0x00033c1901007387 */ /* 0x0109e20000100800 */
[C---:B-1----:R-:W-:Y:S01]  /*30d0*/  LEA R4, P0, R23.reuse, R26, 0x1 ;  /* 0x0000001a17047211 */ /* 0x042fe200078008ff */
[----:B0-----:R-:W-:Y:S02]  /*30e0*/  IMAD R15, R14, 0x2, R15 ;  /* 0x000000020e0f7824 */ /* 0x001fe400078e020f */
[----:B----4-:R-:W4:Y:S04]  /*30f0*/  LDL.LU R25, [R1+0x5c] ;  /* 0x00005c0001197983 */ /* 0x010f280000300800 */
[----:B---3--:R0:W-:Y:S01]  /*3100*/  STL [R1+0x338], R18 ;  /* 0x0003381201007387 */ /* 0x0081e20000100800 */
[----:B------:R-:W-:-:S03]  /*3110*/  LEA.HI.X.SX32 R5, R23, R27, 0x1, P0 ;  /* 0x0000001b17057211 */ /* 0x000fc600000f0eff */
[----:B------:R1:W-:Y:S01]  /*3120*/  STL [R1+0x14], R15 ;  /* 0x0000140f01007387 */ /* 0x0003e20000100800 */
[----:B------:R-:W-:-:S03]  /*3130*/  LEA R10, P1, R7, R26, 0x1 ;  /* 0x0000001a070a7211 */ /* 0x000fc600078208ff */
[----:B------:R3:W4:Y:S04]  /*3140*/  LDG.E.U16 R23, [R4.64] ;  /* 0x0000000604177981 */ /* 0x000728000c1e1500 */
[----:B0-----:R0:W4:Y:S01]  /*3150*/  LDG.E.U16 R18, [R12.64] ;  /* 0x000000060c127981 */ /* 0x001122000c1e1500 */
[----:B-1----:R-:W-:-:S05]  /*3160*/  LEA R15, R14, R15, 0x1 ;  /* 0x0000000f0e0f7211 */ /* 0x002fca00078e08ff */
[----:B------:R1:W-:Y:S01]  /*3170*/  STL [R1+0x8], R15 ;  /* 0x0000080f01007387 */ /* 0x0003e20000100800 */
[----:B0-----:R-:W-:-:S04]  /*3180*/  LEA R12, P0, R8, R26, 0x1 ;  /* 0x0000001a080c7211 */ /* 0x001fc800078008ff */
[-C--:B------:R-:W-:Y:S01]  /*3190*/  LEA.HI.X.SX32 R13, R8, R27.reuse, 0x1, P0 ;  /* 0x0000001b080d7211 */ /* 0x080fe200000f0eff */
[----:B-1----:R-:W-:Y:S01]  /*31a0*/  IMAD R15, R14, 0x2, R15 ;  /* 0x000000020e0f7824 */ /* 0x002fe200078e020f */
[----:B------:R-:W-:-:S03]  /*31b0*/  LEA.HI.X.SX32 R11, R7, R27, 0x1, P1 ;  /* 0x0000001b070b7211 */ /* 0x000fc600008f0eff */
[----:B------:R0:W4:Y:S01]  /*31c0*/  LDG.E.U16 R21, [R12.64] ;  /* 0x000000060c157981 */ /* 0x000122000c1e1500 */
[C---:B------:R-:W-:Y:S01]  /*31d0*/  IMAD R8, R14.reuse, 0x2, R15 ;  /* 0x000000020e087824 */ /* 0x040fe200078e020f */
[C---:B---3--:R-:W-:Y:S02]  /*31e0*/  LEA R4, P0, R9.reuse, R26, 0x1 ;  /* 0x0000001a09047211 */ /* 0x048fe400078008ff */
[----:B------:R1:W3:Y:S02]  /*31f0*/  LDG.E.U16 R22, [R10.64] ;  /* 0x000000060a167981 */ /* 0x0002e4000c1e1500 */
[----:B------:R-:W-:Y:S02]  /*3200*/  LEA R7, R14, R8, 0x1 ;  /* 0x000000080e077211 */ /* 0x000fe400078e08ff */
[----:B------:R-:W-:Y:S01]  /*3210*/  STL [R1+0x1bc], R15 ;  /* 0x0001bc0f01007387 */ /* 0x000fe20000100800 */
[-C--:B------:R-:W-:Y:S02]  /*3220*/  LEA.HI.X.SX32 R5, R9, R27.reuse, 0x1, P0 ;  /* 0x0000001b09057211 */ /* 0x080fe400000f0eff */
[C---:B0-----:R-:W-:Y:S01]  /*3230*/  LEA R12, P0, R6.reuse, R26, 0x1 ;  /* 0x0000001a060c7211 */ /* 0x041fe200078008ff */
[----:B-----5:R0:W-:Y:S04]  /*3240*/  STL [R1+0x334], R16 ;  /* 0x0003341001007387 */ /* 0x0201e80000100800 */
[----:B------:R-:W-:Y:S01]  /*3250*/  STL [R1], R8 ;  /* 0x0000000801007387 */ /* 0x000fe20000100800 */
[----:B------:R-:W-:-:S03]  /*3260*/  LEA.HI.X.SX32 R13, R6, R27, 0x1, P0 ;  /* 0x0000001b060d7211 */ /* 0x000fc600000f0eff */
[----:B------:R5:W-:Y:S01]  /*3270*/  STL [R1+0x4], R7 ;  /* 0x0000040701007387 */ /* 0x000be20000100800 */
[----:B0-----:R-:W-:Y:S01]  /*3280*/  IMAD R16, R14, 0x2, R7 ;  /* 0x000000020e107824 */ /* 0x001fe200078e0207 */
[----:B-1----:R-:W-:-:S03]  /*3290*/  LEA R10, P1, R3, R26, 0x1 ;  /* 0x0000001a030a7211 */ /* 0x002fc600078208ff */
[----:B-----5:R-:W-:Y:S01]  /*32a0*/  IMAD R7, R14, 0x2, R16 ;  /* 0x000000020e077824 */ /* 0x020fe200078e0210 */
[----:B------:R-:W-:-:S05]  /*32b0*/  LEA.HI.X.SX32 R11, R3, R27, 0x1, P1 ;  /* 0x0000001b030b7211 */ /* 0x000fca00008f0eff */
[----:B------:R0:W5:Y:S04]  /*32c0*/  LDG.E.U16 R15, [R10.64] ;  /* 0x000000060a0f7981 */ /* 0x000168000c1e1500 */
[----:B--2---:R1:W-:Y:S04]  /*32d0*/  STL [R1+0x330], R29 ;  /* 0x0003301d01007387 */ /* 0x0043e80000100800 */
[----:B-1----:R-:W2:Y:S04]  /*32e0*/  LDL.LU R29, [R1+0x58] ;  /* 0x00005800011d7983 */ /* 0x002ea80000300800 */
[----:B------:R1:W-:Y:S04]  /*32f0*/  STL [R1+0x1508], R16 ;  /* 0x0015081001007387 */ /* 0x0003e80000100800 */
[----:B------:R0:W-:Y:S04]  /*3300*/  STL [R1+0x32c], R20 ;  /* 0x00032c1401007387 */ /* 0x0001e80000100800 */
[----:B-1----:R2:W5:Y:S04]  /*3310*/  LDG.E.U16 R16, [R12.64] ;  /* 0x000000060c107981 */ /* 0x002568000c1e1500 */
[----:B0-----:R0:W5:Y:S01]  /*3320*/  LDG.E.U16 R20, [R4.64] ;  /* 0x0000000604147981 */ /* 0x001162000c1e1500 */
[----:B------:R-:W-:-:S03]  /*3330*/  LEA R9, R14, R7, 0x1 ;  /* 0x000000070e097211 */ /* 0x000fc600078e08ff */
[----:B------:R-:W-:Y:S01]  /*3340*/  STL [R1+0x1b8], R7 ;  /* 0x0001b80701007387 */ /* 0x000fe20000100800 */
[----:B0-----:R-:W-:-:S04]  /*3350*/  LEA R4, P0, R2, R26, 0x1 ;  /* 0x0000001a02047211 */ /* 0x001fc800078008ff */
[----:B------:R-:W-:Y:S02]  /*3360*/  LEA.HI.X.SX32 R5, R2, R27, 0x1, P0 ;  /* 0x0000001b02057211 */ /* 0x000fe400000f0eff */
[----:B----4-:R-:W-:Y:S01]  /*3370*/  LEA R2, P0, R25, R26, 0x1 ;  /* 0x0000001a19027211 */ /* 0x010fe200078008ff */
[----:B------:R0:W-:Y:S04]  /*3380*/  STL [R1+0x328], R18 ;  /* 0x0003281201007387 */ /* 0x0001e80000100800 */
[----:B------:R-:W-:Y:S01]  /*3390*/  STL [R1+0x150c], R9 ;  /* 0x00150c0901007387 */ /* 0x000fe20000100800 */
[----:B0-----:R-:W-:-:S04]  /*33a0*/  IMAD R18, R14, 0x2, R9 ;  /* 0x000000020e127824 */ /* 0x001fc800078e0209 */
[----:B------:R-:W-:Y:S01]  /*33b0*/  IMAD R8, R14, 0x2, R18 ;  /* 0x000000020e087824 */ /* 0x000fe200078e0212 */
[----:B------:R0:W-:Y:S01]  /*33c0*/  STL [R1+0x1500], R18 ;  /* 0x0015001201007387 */ /* 0x0001e20000100800 */
[----:B------:R-:W-:Y:S02]  /*33d0*/  LEA R10, P1, R19, R26, 0x1 ;  /* 0x0000001a130a7211 */ /* 0x000fe400078208ff */
[----:B------:R-:W-:Y:S01]  /*33e0*/  LEA.HI.X.SX32 R3, R25, R27, 0x1, P0 ;  /* 0x0000001b19037211 */ /* 0x000fe200000f0eff */
[----:B------:R-:W-:Y:S01]  /*33f0*/  STL [R1+0x324], R23 ;  /* 0x0003241701007387 */ /* 0x000fe20000100800 */
[----:B0-----:R-:W-:-:S03]  /*3400*/  MOV R18, c[0x0][0x198] ;  /* 0x0000660000127a02 */ /* 0x001fc60000000f00 */
[----:B------:R0:W-:Y:S01]  /*3410*/  STL [R1+0x1504], R8 ;  /* 0x0015040801007387 */ /* 0x0001e20000100800 */
[----:B------:R-:W-:Y:S01]  /*3420*/  LEA.HI.X.SX32 R11, R19, R27, 0x1, P1 ;  /* 0x0000001b130b7211 */ /* 0x000fe200008f0eff */
[C---:B------:R-:W-:Y:S02]  /*3430*/  IMAD R6, R18.reuse, 0x2, R8 ;  /* 0x0000000212067824 */ /* 0x040fe400078e0208 */
[----:B------:R1:W4:Y:S04]  /*3440*/  LDG.E.U16 R19, [R2.64] ;  /* 0x0000000602137981 */ /* 0x000328000c1e1500 */
[----:B0-----:R0:W4:Y:S04]  /*3450*/  LDG.E.U16 R8, [R4.64] ;  /* 0x0000000604087981 */ /* 0x001128000c1e1500 */
[----:B------:R0:W-:Y:S04]  /*3460*/  STL [R1+0x320], R21 ;  /* 0x0003201501007387 */ /* 0x0001e80000100800 */
[----:B0-----:R-:W4:Y:S04]  /*3470*/  LDL.LU R21, [R1+0x54] ;  /* 0x0000540001157983 */ /* 0x001f280000300800 */
[----:B------:R0:W-:Y:S04]  /*3480*/  STL [R1+0x1b0], R6 ;  /* 0x0001b00601007387 */ /* 0x0001e80000100800 */
[----:B---3--:R3:W-:Y:S01]  /*3490*/  STL [R1+0x31c], R22 ;  /* 0x00031c1601007387 */ /* 0x0087e20000100800 */
[----:B0-----:R-:W-:-:S03]  /*34a0*/  IMAD R6, R18, 0x2, R6 ;  /* 0x0000000212067824 */ /* 0x001fc600078e0206 */
[----:B---3--:R-:W3:Y:S02]  /*34b0*/  LDL.LU R22, [R1+0x44] ;  /* 0x0000440001167983 */ /* 0x008ee40000300800 */
[----:B-1----:R-:W-:Y:S02]  /*34c0*/  LEA R3, R18, R6, 0x1 ;  /* 0x0000000612037211 */ /* 0x002fe400078e08ff */
[----:B------:R-:W3:Y:S01]  /*34d0*/  LDL.LU R25, [R1+0x2c] ;  /* 0x00002c0001197983 */ /* 0x000ee20000300800 */
[----:B------:R-:W-:-:S03]  /*34e0*/  LEA R4, P0, R17, R26, 0x1 ;  /* 0x0000001a11047211 */ /* 0x000fc600078008ff */
[----:B------:R0:W-:Y:S01]  /*34f0*/  STL [R1+0x1510], R6 ;  /* 0x0015100601007387 */ /* 0x0001e20000100800 */
[----:B------:R-:W-:Y:S01]  /*3500*/  LEA.HI.X.SX32 R5, R17, R27, 0x1, P0 ;  /* 0x0000001b11057211 */ /* 0x000fe200000f0eff */
[----:B------:R-:W-:-:S04]  /*3510*/  IMAD R7, R18, 0x2, R3 ;  /* 0x0000000212077824 */ /* 0x000fc800078e0203 */
[----:B------:R1:W3:Y:S04]  /*3520*/  LDG.E.U16 R17, [R4.64] ;  /* 0x0000000604117981 */ /* 0x0002e8000c1e1500 */
[----:B0-----:R0:W3:Y:S02]  /*3530*/  LDG.E.U16 R6, [R10.64] ;  /* 0x000000060a067981 */ /* 0x0010e4000c1e1500 */
[----:B0-----:R-:W-:-:S04]  /*3540*/  LEA R10, P1, R24, R26, 0x1 ;  /* 0x0000001a180a7211 */ /* 0x001fc800078208ff */
[----:B------:R-:W-:-:S05]  /*3550*/  LEA.HI.X.SX32 R11, R24, R27, 0x1, P1 ;  /* 0x0000001b180b7211 */ /* 0x000fca00008f0eff */
[----:B-1----:R0:W3:Y:S01]  /*3560*/  LDG.E.U16 R4, [R10.64] ;  /* 0x000000060a047981 */ /* 0x0020e2000c1e1500 */
[----:B--2---:R-:W-:-:S04]  /*3570*/  LEA R12, P0, R29, R26, 0x1 ;  /* 0x0000001a1d0c7211 */ /* 0x004fc800078008ff */
[----:B------:R-:W-:Y:S01]  /*3580*/  LEA.HI.X.SX32 R13, R29, R27, 0x1, P0 ;  /* 0x0000001b1d0d7211 */ /* 0x000fe200000f0eff */
[C---:B------:R-:W-:Y:S01]  /*3590*/  IMAD R29, R14.reuse, 0x2, R24 ;  /* 0x000000020e1d7824 */ /* 0x040fe200078e0218 */
[----:B-----5:R-:W-:Y:S04]  /*35a0*/  STL [R1+0x318], R20 ;  /* 0x0003181401007387 */ /* 0x020fe80000100800 */
[----:B------:R-:W-:Y:S04]  /*35b0*/  STL [R1+0x14fc], R3 ;  /* 0x0014fc0301007387 */ /* 0x000fe80000100800 */
[----:B------:R-:W-:Y:S04]  /*35c0*/  STL [R1+0x314], R16 ;  /* 0x0003141001007387 */ /* 0x000fe80000100800 */
[----:B------:R-:W2:Y:S04]  /*35d0*/  LDL.LU R2, [R1+0x50] ;  /* 0x0000500001027983 */ /* 0x000ea80000300800 */
[----:B------:R-:W5:Y:S04]  /*35e0*/  LDL.LU R9, [R1+0x40] ;  /* 0x0000400001097983 */ /* 0x000f680000300800 */
[----:B------:R-:W-:Y:S04]  /*35f0*/  STL [R1+0x1514], R7 ;  /* 0x0015140701007387 */ /* 0x000fe80000100800 */
[----:B------:R1:W-:Y:S02]  /*3600*/  STL [R1+0x310], R15 ;  /* 0x0003100f01007387 */ /* 0x0003e40000100800 */
[----:B-1----:R-:W-:-:S02]  /*3610*/  LEA R15, R14, R24, 0x1 ;  /* 0x000000180e0f7211 */ /* 0x002fc400078e08ff */
[----:B------:R3:W5:Y:S01]  /*3620*/  LDG.E.U16 R24, [R12.64] ;  /* 0x000000060c187981 */ /* 0x000762000c1e1500 */
[----:B------:R-:W-:-:S04]  /*3630*/  IMAD R3, R18, 0x2, R7 ;  /* 0x0000000212037824 */ /* 0x000fc800078e0207 */
[----:B------:R-:W-:Y:S01]  /*3640*/  IMAD R5, R18, 0x2, R3 ;  /* 0x0000000212057824 */ /* 0x000fe200078e0203 */
[----:B------:R-:W-:Y:S01]  /*3650*/  STL [R1+0x138], R3 ;  /* 0x0001380301007387 */ /* 0x000fe20000100800 */
[----:B------:R-:W-:Y:S02]  /*3660*/  IMAD R29, R14, 0x2, R29 ;  /* 0x000000020e1d7824 */ /* 0x000fe400078e021d */
[----:B------:R-:W-:Y:S01]  /*3670*/  IMAD R20, R18, 0x2, R5 ;  /* 0x0000000212147824 */ /* 0x000fe200078e0205 */
[----:B------:R-:W5:Y:S02]  /*3680*/  LDL.LU R23, [R1+0x10] ;  /* 0x0000100001177983 */ /* 0x000f640000300800 */
[C---:B------:R-:W-:Y:S02]  /*3690*/  LEA R14, P0, R29.reuse, R26, 0x1 ;  /* 0x0000001a1d0e7211 */ /* 0x040fe400078008ff */
[----:B------:R-:W-:Y:S02]  /*36a0*/  MOV R16, R15 ;  /* 0x0000000f00107202 */ /* 0x000fe40000000f00 */
[----:B------:R-:W-:-:S05]  /*36b0*/  LEA.HI.X.SX32 R15, R29, R27, 0x1, P0 ;  /* 0x0000001b1d0f7211 */ /* 0x000fca00000f0eff */
[----:B------:R1:W5:Y:S04]  /*36c0*/  LDG.E.U16 R7, [R14.64] ;  /* 0x000000060e077981 */ /* 0x000368000c1e1500 */
[----:B----4-:R4:W-:Y:S04]  /*36d0*/  STL [R1+0x30c], R8 ;  /* 0x00030c0801007387 */ /* 0x0109e80000100800 */
[----:B------:R-:W-:Y:S04]  /*36e0*/  STL [R1+0x1518], R5 ;  /* 0x0015180501007387 */ /* 0x000fe80000100800 */
[----:B----4-:R-:W4:Y:S04]  /*36f0*/  LDL.LU R8, [R1+0x60] ;  /* 0x0000600001087983 */ /* 0x010f280000300800 */
[----:B------:R1:W-:Y:S01]  /*3700*/  STL [R1+0x308], R19 ;  /* 0x0003081301007387 */ /* 0x0003e20000100800 */
[----:B0-----:R-:W-:-:S03]  /*3710*/  LEA R10, P0, R21, R26, 0x1 ;  /* 0x0000001a150a7211 */ /* 0x001fc600078008ff */
[----:B------:R-:W4:Y:S01]  /*3720*/  LDL.LU R29, [R1+0x48] ;  /* 0x00004800011d7983 */ /* 0x000f220000300800 */
[----:B-1----:R-:W-:Y:S02]  /*3730*/  LEA R19, R18, R20, 0x1 ;  /* 0x0000001412137211 */ /* 0x002fe400078e08ff */
[----:B------:R-:W-:-:S03]  /*3740*/  LEA.HI.X.SX32 R11, R21, R27, 0x1, P0 ;  /* 0x0000001b150b7211 */ /* 0x000fc600000f0eff */
[----:B------:R-:W-:Y:S01]  /*3750*/  IMAD R3, R18, 0x2, R19 ;  /* 0x0000000212037824 */ /* 0x000fe200078e0213 */
[CC--:B---3--:R-:W-:Y:S01]  /*3760*/  LEA R12, P1, R22.reuse, R26.reuse, 0x1 ;  /* 0x0000001a160c7211 */ /* 0x0c8fe200078208ff */
[----:B------:R2:W3:Y:S03]  /*3770*/  LDG.E.U16 R5, [R10.64] ;  /* 0x000000060a057981 */ /* 0x0004e6000c1e1500 */
[----:B------:R-:W-:Y:S01]  /*3780*/  LEA.HI.X.SX32 R13, R22, R27, 0x1, P1 ;  /* 0x0000001b160d7211 */ /* 0x000fe200008f0eff */
[----:B------:R-:W-:Y:S01]  /*3790*/  IMAD R22, R18, 0x2, R3 ;  /* 0x0000000212167824 */ /* 0x000fe200078e0203 */
[----:B------:R-:W-:-:S04]  /*37a0*/  LEA R14, P0, R25, R26, 0x1 ;  /* 0x0000001a190e7211 */ /* 0x000fc800078008ff */
[----:B------:R-:W-:Y:S02]  /*37b0*/  LEA.HI.X.SX32 R15, R25, R27, 0x1, P0 ;  /* 0x0000001b190f7211 */ /* 0x000fe400000f0eff */
[----:B------:R-:W-:-:S05]  /*37c0*/  LEA R25, R18, R22, 0x1 ;  /* 0x0000001612197211 */ /* 0x000fca00078e08ff */
[----:B------:R-:W-:Y:S01]  /*37d0*/  IMAD R21, R18, 0x2, R25 ;  /* 0x0000000212157824 */ /* 0x000fe200078e0219 */
[----:B------:R0:W-:Y:S04]  /*37e0*/  STL [R1+0x304], R6 ;  /* 0x0003040601007387 */ /* 0x0001e80000100800 */
[----:B------:R1:W-:Y:S04]  /*37f0*/  STL [R1+0x130], R3 ;  /* 0x0001300301007387 */ /* 0x0003e80000100800 */
[----:B0-----:R0:W3:Y:S04]  /*3800*/  LDG.E.U16 R6, [R12.64] ;  /* 0x000000060c067981 */ /* 0x0010e8000c1e1500 */
[----:B-1----:R1:W3:Y:S04]  /*3810*/  LDG.E.U16 R3, [R14.64] ;  /* 0x000000060e037981 */ /* 0x0022e8000c1e1500 */
[----:B------:R0:W-:Y:S04]  /*3820*/  STL [R1+0x300], R17 ;  /* 0x0003001101007387 */ /* 0x0001e80000100800 */
[----:B0-----:R-:W3:Y:S01]  /*3830*/  LDL.LU R17, [R1+0x4c] ;  /* 0x00004c0001117983 */ /* 0x001ee20000300800 */
[----:B--2---:R-:W-:-:S04]  /*3840*/  LEA R10, P0, R2, R26, 0x1 ;  /* 0x0000001a020a7211 */ /* 0x004fc800078008ff */
[----:B------:R-:W-:Y:S01]  /*3850*/  LEA.HI.X.SX32 R11, R2, R27, 0x1, P0 ;  /* 0x0000001b020b7211 */ /* 0x000fe200000f0eff */
[----:B------:R-:W-:-:S05]  /*3860*/  IMAD R2, R18, 0x2, R21 ;  /* 0x0000000212027824 */ /* 0x000fca00078e0215 */
[----:B------:R-:W-:Y:S04]  /*3870*/  STL [R1+0x134], R2 ;  /* 0x0001340201007387 */ /* 0x000fe80000100800 */
[----:B-----5:R-:W-:Y:S04]  /*3880*/  STL [R1+0x2fc], R24 ;  /* 0x0002fc1801007387 */ /* 0x020fe80000100800 */
[----:B------:R0:W-:Y:S04]  /*3890*/  STL [R1+0x2f8], R4 ;  /* 0x0002f80401007387 */ /* 0x0001e80000100800 */
[----:B0-----:R4:W2:Y:S01]  /*38a0*/  LDG.E.U16 R4, [R10.64] ;  /* 0x000000060a047981 */ /* 0x0018a2000c1e1500 */
[----:B------:R-:W-:Y:S01]  /*38b0*/  IMAD R24, R18, 0x2, R2 ;  /* 0x0000000212187824 */ /* 0x000fe200078e0202 */
[----:B-1----:R-:W-:-:S03]  /*38c0*/  LEA R14, P0, R23, R26, 0x1 ;  /* 0x0000001a170e7211 */ /* 0x002fc600078008ff */
[C---:B------:R-:W-:Y:S01]  /*38d0*/  IMAD R2, R18.reuse, 0x2, R24 ;  /* 0x0000000212027824 */ /* 0x040fe200078e0218 */
[----:B------:R-:W-:Y:S02]  /*38e0*/  LEA R12, P1, R9, R26, 0x1 ;  /* 0x0000001a090c7211 */ /* 0x000fe400078208ff */
[-C--:B------:R-:W-:Y:S02]  /*38f0*/  LEA.HI.X.SX32 R15, R23, R27.reuse, 0x1, P0 ;  /* 0x0000001b170f7211 */ /* 0x080fe400000f0eff */
[C---:B------:R-:W-:Y:S02]  /*3900*/  LEA R23, R18.reuse, R2, 0x1 ;  /* 0x0000000212177211 */ /* 0x040fe400078e08ff */
[----:B------:R-:W-:Y:S02]  /*3910*/  LEA.HI.X.SX32 R13, R9, R27, 0x1, P1 ;  /* 0x0000001b090d7211 */ /* 0x000fe400008f0eff */
[----:B------:R-:W-:Y:S01]  /*3920*/  MOV R9, R16 ;  /* 0x0000001000097202 */ /* 0x000fe20000000f00 */
[----:B------:R-:W-:Y:S01]  /*3930*/  IMAD R2, R18, 0x2, R23 ;  /* 0x0000000212027824 */ /* 0x000fe200078e0217 */
[----:B------:R-:W5:Y:S01]  /*3940*/  LDL.LU R16, [R1+0x28] ;  /* 0x0000280001107983 */ /* 0x000f620000300800 */
[----:B----4-:R-:W-:-:S03]  /*3950*/  LEA R10, P0, R8, R26, 0x1 ;  /* 0x0000001a080a7211 */ /* 0x010fc600078008ff */
[----:B------:R0:W-:Y:S01]  /*3960*/  STL [R1+0x2f4], R7 ;  /* 0x0002f40701007387 */ /* 0x0001e20000100800 */
[----:B------:R-:W-:-:S03]  /*3970*/  LEA.HI.X.SX32 R11, R8, R27, 0x1, P0 ;  /* 0x0000001b080b7211 */ /* 0x000fc600000f0eff */
[----:B------:R-:W4:Y:S04]  /*3980*/  LDL.LU R8, [R1+0x34] ;  /* 0x0000340001087983 */ /* 0x000f280000300800 */
[----:B0-----:R0:W4:Y:S04]  /*3990*/  LDG.E.U16 R7, [R12.64] ;  /* 0x000000060c077981 */ /* 0x001128000c1e1500 */
[----:B---3--:R1:W-:Y:S01]  /*39a0*/  STL [R1+0x2f0], R5 ;  /* 0x0002f00501007387 */ /* 0x0083e20000100800 */
[----:B0-----:R-:W-:-:S03]  /*39b0*/  LEA R12, P1, R29, R26, 0x1 ;  /* 0x0000001a1d0c7211 */ /* 0x001fc600078208ff */
[----:B-1----:R-:W3:Y:S01]  /*39c0*/  LDL.LU R5, [R1+0x24] ;  /* 0x0000240001057983 */ /* 0x002ee20000300800 */
[----:B------:R-:W-:Y:S01]  /*39d0*/  LEA.HI.X.SX32 R13, R29, R27, 0x1, P1 ;  /* 0x0000001b1d0d7211 */ /* 0x000fe200008f0eff */
[----:B------:R-:W-:Y:S02]  /*39e0*/  IMAD R29, R18, 0x2, R2 ;  /* 0x00000002121d7824 */ /* 0x000fe400078e0202 */
[----:B------:R0:W-:Y:S04]  /*39f0*/  STL [R1+0x2ec], R6 ;  /* 0x0002ec0601007387 */ /* 0x0001e80000100800 */
[----:B------:R1:W-:Y:S04]  /*3a00*/  STL [R1+0x148], R2 ;  /* 0x0001480201007387 */ /* 0x0003e80000100800 */
[----:B------:R1:W-:Y:S04]  /*3a10*/  STL [R1+0x2e8], R3 ;  /* 0x0002e80301007387 */ /* 0x0003e80000100800 */
[----:B0-----:R0:W3:Y:S04]  /*3a20*/  LDG.E.U16 R6, [R14.64] ;  /* 0x000000060e067981 */ /* 0x0010e8000c1e1500 */
[----:B-1----:R-:W3:Y:S04]  /*3a30*/  LDL.LU R2, [R1+0x1c] ;  /* 0x00001c0001027983 */ /* 0x002ee80000300800 */
[----:B------:R1:W3:Y:S01]  /*3a40*/  LDG.E.U16 R3, [R10.64] ;  /* 0x000000060a037981 */ /* 0x0002e2000c1e1500 */
[----:B0-----:R-:W-:-:S04]  /*3a50*/  LEA R14, P0, R0, R26, 0x1 ;  /* 0x0000001a000e7211 */ /* 0x001fc800078008ff */
[----:B------:R-:W-:Y:S02]  /*3a60*/  LEA.HI.X.SX32 R15, R0, R27, 0x1, P0 ;  /* 0x0000001b000f7211 */ /* 0x000fe400000f0eff */
[----:B-1----:R-:W-:-:S04]  /*3a70*/  LEA R10, P0, R17, R26, 0x1 ;  /* 0x0000001a110a7211 */ /* 0x002fc800078008ff */
[----:B------:R5:W3:Y:S01]  /*3a80*/  LDG.E.U16 R15, [R14.64] ;  /* 0x000000060e0f7981 */ /* 0x000ae2000c1e1500 */
[----:B------:R-:W-:-:S06]  /*3a90*/  LEA.HI.X.SX32 R11, R17, R27, 0x1, P0 ;  /* 0x0000001b110b7211 */ /* 0x000fcc00000f0eff */
[----:B------:R0:W3:Y:S04]  /*3aa0*/  LDG.E.U16 R11, [R10.64] ;  /* 0x000000060a0b7981 */ /* 0x0000e8000c1e1500 */
[----:B--2---:R1:W-:Y:S04]  /*3ab0*/  STL [R1+0x2e4], R4 ;  /* 0x0002e40401007387 */ /* 0x0043e80000100800 */
[----:B-1----:R1:W2:Y:S01]  /*3ac0*/  LDG.E.U16 R4, [R12.64] ;  /* 0x000000060c047981 */ /* 0x0022a2000c1e1500 */
[----:B------:R-:W-:Y:S02]  /*3ad0*/  LEA R0, R18, R29, 0x1 ;  /* 0x0000001d12007211 */ /* 0x000fe400078e08ff */
[C---:B-1----:R-:W-:Y:S01]  /*3ae0*/  LEA R12, P1, R28.reuse, R26, 0x1 ;  /* 0x0000001a1c0c7211 */ /* 0x042fe200078208ff */
[----:B----4-:R1:W-:Y:S04]  /*3af0*/  STL [R1+0x2e0], R7 ;  /* 0x0002e00701007387 */ /* 0x0103e80000100800 */
[----:B-1----:R-:W4:Y:S01]  /*3b00*/  LDL.LU R7, [R1+0x20] ;  /* 0x0000200001077983 */ /* 0x002f220000300800 */
[----:B------:R-:W-:-:S02]  /*3b10*/  LEA.HI.X.SX32 R13, R28, R27, 0x1, P1 ;  /* 0x0000001b1c0d7211 */ /* 0x000fc400008f0eff */
[----:B-----5:R-:W-:-:S04]  /*3b20*/  LEA R14, P0, R16, R26, 0x1 ;  /* 0x0000001a100e7211 */ /* 0x020fc800078008ff */
[----:B------:R1:W5:Y:S04]  /*3b30*/  LDG.E.U16 R13, [R12.64] ;  /* 0x000000060c0d7981 */ /* 0x000368000c1e1500 */
[----:B---3--:R3:W-:Y:S04]  /*3b40*/  STL [R1+0x2dc], R6 ;  /* 0x0002dc0601007387 */ /* 0x0087e80000100800 */
[----:B---3--:R-:W3:Y:S04]  /*3b50*/  LDL.LU R6, [R1+0x18] ;  /* 0x0000180001067983 */ /* 0x008ee80000300800 */
[----:B------:R0:W-:Y:S02]  /*3b60*/  STL [R1+0x2d8], R3 ;  /* 0x0002d80301007387 */ /* 0x0001e40000100800 */
[----:B0-----:R-:W-:-:S05]  /*3b70*/  IMAD R3, R18, 0x2, R0 ;  /* 0x0000000212037824 */ /* 0x001fca00078e0200 */
[----:B------:R-:W-:Y:S04]  /*3b80*/  STL [R1+0x3c], R3 ;  /* 0x00003c0301007387 */ /* 0x000fe80000100800 */
[----:B--2---:R0:W-:Y:S02]  /*3b90*/  STL [R1+0x2d4], R4 ;  /* 0x0002d40401007387 */ /* 0x0041e40000100800 */
[----:B0-----:R-:W-:Y:S01]  /*3ba0*/  IMAD R4, R18, 0x2, R3 ;  /* 0x0000000212047824 */ /* 0x001fe200078e0203 */
[----:B------:R-:W-:-:S04]  /*3bb0*/  MOV R3, R9 ;  /* 0x0000000900037202 */ /* 0x000fc80000000f00 */
[----:B------:R-:W-:Y:S04]  /*3bc0*/  STL [R1+0x13c], R4 ;  /* 0x00013c0401007387 */ /* 0x000fe80000100800 */
[----:B------:R-:W2:Y:S04]  /*3bd0*/  LDL.LU R17, [R1+0xc] ;  /* 0x00000c0001117983 */ /* 0x000ea80000300800 */
[----:B------:R0:W-:Y:S04]  /*3be0*/  STL [R1+0x2d0], R15 ;  /* 0x0002d00f01007387 */ /* 0x0001e80000100800 */
[----:B------:R-:W2:Y:S01]  /*3bf0*/  LDL.LU R9, [R1+0x14] ;  /* 0x0000140001097983 */ /* 0x000ea20000300800 */
[----:B0-----:R-:W-:-:S02]  /*3c00*/  LEA.HI.X.SX32 R15, R16, R27, 0x1, P0 ;  /* 0x0000001b100f7211 */ /* 0x001fc400000f0eff */
[C---:B------:R-:W-:Y:S01]  /*3c10*/  LEA R10, P0, R8.reuse, R26, 0x1 ;  /* 0x0000001a080a7211 */ /* 0x040fe200078008ff */
[----:B------:R-:W2:Y:S04]  /*3c20*/  LDL.LU R16, [R1+0x8] ;  /* 0x0000080001107983 */ /* 0x000ea80000300800 */
[----:B------:R0:W-:Y:S04]  /*3c30*/  STL [R1+0x2cc], R11 ;  /* 0x0002cc0b01007387 */ /* 0x0001e80000100800 */
[----:B------:R1:W2:Y:S01]  /*3c40*/  LDG.E.U16 R15, [R14.64] ;  /* 0x000000060e0f7981 */ /* 0x0002a2000c1e1500 */
[----:B0-----:R-:W-:-:S06]  /*3c50*/  LEA.HI.X.SX32 R11, R8, R27, 0x1, P0 ;  /* 0x0000001b080b7211 */ /* 0x001fcc00000f0eff */
[----:B------:R4:W3:Y:S01]  /*3c60*/  LDG.E.U16 R11, [R10.64] ;  /* 0x000000060a0b7981 */ /* 0x0008e2000c1e1500 */
[----:B------:R-:W-:-:S04]  /*3c70*/  IMAD R28, R18, 0x2, R4 ;  /* 0x00000002121c7824 */ /* 0x000fc800078e0204 */
[----:B------:R-:W-:Y:S01]  /*3c80*/  IMAD R4, R18, 0x2, R28 ;  /* 0x0000000212047824 */ /* 0x000fe200078e021c */
[----:B-1----:R-:W-:-:S04]  /*3c90*/  LEA R12, P1, R5, R26, 0x1 ;  /* 0x0000001a050c7211 */ /* 0x002fc800078208ff */
[----:B------:R0:W-:Y:S01]  /*3ca0*/  STL [R1+0x28], R4 ;  /* 0x0000280401007387 */ /* 0x0001e20000100800 */
[----:B------:R-:W-:-:S03]  /*3cb0*/  LEA R14, P0, R2, R26, 0x1 ;  /* 0x0000001a020e7211 */ /* 0x000fc600078008ff */
[----:B-----5:R1:W-:Y:S04]  /*3cc0*/  STL [R1+0x2c8], R13 ;  /* 0x0002c80d01007387 */ /* 0x0203e80000100800 */
[----:B------:R-:W5:Y:S01]  /*3cd0*/  LDL.LU R8, [R1] ;  /* 0x0000000001087983 */ /* 0x000f620000300800 */
[----:B0-----:R-:W-:Y:S02]  /*3ce0*/  LEA R4, R18, R4, 0x1 ;  /* 0x0000000412047211 */ /* 0x001fe400078e08ff */
[----:B-1----:R-:W-:-:S03]  /*3cf0*/  LEA.HI.X.SX32 R13, R5, R27, 0x1, P1 ;  /* 0x0000001b050d7211 */ /* 0x002fc600008f0eff */
[----:B------:R0:W-:Y:S04]  /*3d00*/  STL [R1+0x44], R4 ;  /* 0x0000440401007387 */ /* 0x0001e80000100800 */
[----:B------:R-:W5:Y:S04]  /*3d10*/  LDL.LU R5, [R1+0x1518] ;  /* 0x0015180001057983 */ /* 0x000f680000300800 */
[----:B------:R1:W5:Y:S01]  /*3d20*/  LDG.E.U16 R13, [R12.64] ;  /* 0x000000060c0d7981 */ /* 0x000362000c1e1500 */
[----:B0-----:R-:W-:-:S03]  /*3d30*/  IMAD R4, R18, 0x2, R4 ;  /* 0x0000000212047824 */ /* 0x001fc600078e0204 */
[----:B--2---:R0:W-:Y:S04]  /*3d40*/  STL [R1+0x2c4], R15 ;  /* 0x0002c40f01007387 */ /* 0x0041e80000100800 */
[----:B------:R-:W-:Y:S01]  /*3d50*/  STL [R1+0x140], R4 ;  /* 0x0001400401007387 */ /* 0x000fe20000100800 */
[-C--:B0-----:R-:W-:Y:S02]  /*3d60*/  LEA.HI.X.SX32 R15, R2, R27.reuse, 0x1, P0 ;  /* 0x0000001b020f7211 */ /* 0x081fe400000f0eff */
[C---:B----4-:R-:W-:Y:S01]  /*3d70*/  LEA R10, P0, R7.reuse, R26, 0x1 ;  /* 0x0000001a070a7211 */ /* 0x050fe200078008ff */
[----:B---3--:R0:W-:Y:S04]  /*3d80*/  STL [R1+0x2c0], R11 ;  /* 0x0002c00b01007387 */ /* 0x0081e80000100800 */
[----:B------:R2:W3:Y:S01]  /*3d90*/  LDG.E.U16 R15, [R14.64] ;  /* 0x000000060e0f7981 */ /* 0x0004e2000c1e1500 */
[----:B0-----:R-:W-:-:S06]  /*3da0*/  LEA.HI.X.SX32 R11, R7, R27, 0x1, P0 ;  /* 0x0000001b070b7211 */ /* 0x001fcc00000f0eff */
[----:B------:R-:W4:Y:S01]  /*3db0*/  LDG.E.U16 R11, [R10.64] ;  /* 0x000000060a0b7981 */ /* 0x000f22000c1e1500 */
[----:B------:R-:W-:-:S05]  /*3dc0*/  IMAD R4, R18, 0x2, R4 ;  /* 0x0000000212047824 */ /* 0x000fca00078e0204 */
[----:B------:R-:W-:-:S05]  /*3dd0*/  LEA R2, R18, R4, 0x1 ;  /* 0x0000000412027211 */ /* 0x000fca00078e08ff */
[----:B------:R0:W-:Y:S01]  /*3de0*/  STL [R1+0x24], R2 ;  /* 0x0000240201007387 */ /* 0x0001e20000100800 */
[----:B-1----:R-:W-:-:S03]  /*3df0*/  LEA R12, P1, R6, R26, 0x1 ;  /* 0x0000001a060c7211 */ /* 0x002fc600078208ff */
[----:B-----5:R1:W-:Y:S04]  /*3e00*/  STL [R1+0x2bc], R13 ;  /* 0x0002bc0d01007387 */ /* 0x0203e80000100800 */
[----:B------:R-:W5:Y:S01]  /*3e10*/  LDL.LU R7, [R1+0x1514] ;  /* 0x0015140001077983 */ /* 0x000f620000300800 */
[----:B0-----:R-:W-:-:S05]  /*3e20*/  IMAD R2, R18, 0x2, R2 ;  /* 0x0000000212027824 */ /* 0x001fca00078e0202 */
[----:B------:R0:W-:Y:S01]  /*3e30*/  STL [R1+0x40], R2 ;  /* 0x0000400201007387 */ /* 0x0001e20000100800 */
[----:B-1----:R-:W-:Y:S02]  /*3e40*/  LEA.HI.X.SX32 R13, R6, R27, 0x1, P1 ;  /* 0x0000001b060d7211 */ /* 0x002fe400008f0eff */
[----:B--2---:R-:W-:Y:S01]  /*3e50*/  LEA R14, P0, R17, R26, 0x1 ;  /* 0x0000001a110e7211 */ /* 0x004fe200078008ff */
[----:B------:R-:W2:Y:S01]  /*3e60*/  LDL.LU R6, [R1+0x1510] ;  /* 0x0015100001067983 */ /* 0x000ea20000300800 */
[----:B0-----:R-:W-:-:S05]  /*3e70*/  IMAD R2, R18, 0x2, R2 ;  /* 0x0000000212027824 */ /* 0x001fca00078e0202 */
[----:B------:R-:W-:Y:S04]  /*3e80*/  STL [R1+0x144], R2 ;  /* 0x0001440201007387 */ /* 0x000fe80000100800 */
[----:B---3--:R0:W-:Y:S02]  /*3e90*/  STL [R1+0x2b8], R15 ;  /* 0x0002b80f01007387 */ /* 0x0081e40000100800 */
[----:B0-----:R-:W-:Y:S02]  /*3ea0*/  LEA.HI.X.SX32 R15, R17, R27, 0x1, P0 ;  /* 0x0000001b110f7211 */ /* 0x001fe400000f0eff */
[----:B----4-:R0:W-:Y:S04]  /*3eb0*/  STL [R1+0x2b4], R11 ;  /* 0x0002b40b01007387 */ /* 0x0101e80000100800 */
[----:B------:R-:W3:Y:S04]  /*3ec0*/  LDG.E.U16 R15, [R14.64] ;  /* 0x000000060e0f7981 */ /* 0x000ee8000c1e1500 */
[----:B0-----:R0:W4:Y:S01]  /*3ed0*/  LDG.E.U16 R11, [R12.64] ;  /* 0x000000060c0b7981 */ /* 0x001122000c1e1500 */
[----:B------:R-:W-:-:S05]  /*3ee0*/  LEA R2, R18, R2, 0x1 ;  /* 0x0000000212027211 */ /* 0x000fca00078e08ff */
[----:B------:R-:W-:Y:S01]  /*3ef0*/  IMAD R10, R18, 0x2, R2 ;  /* 0x00000002120a7824 */ /* 0x000fe200078e0202 */
[----:B0-----:R-:W-:-:S03]  /*3f00*/  LEA R12, P0, R9, R26, 0x1 ;  /* 0x0000001a090c7211 */ /* 0x001fc600078008ff */
[----:B------:R-:W-:Y:S01]  /*3f10*/  IMAD R17, R18, 0x2, R10 ;  /* 0x0000000212117824 */ /* 0x000fe200078e020a */
[----:B------:R0:W-:Y:S01]  /*3f20*/  STL [R1+0x18], R10 ;  /* 0x0000180a01007387 */ /* 0x0001e20000100800 */
[----:B------:R-:W-:-:S05]  /*3f30*/  LEA.HI.X.SX32 R13, R9, R27, 0x1, P0 ;  /* 0x0000001b090d7211 */ /* 0x000fca00000f0eff */
[----:B------:R-:W2:Y:S01]  /*3f40*/  LDG.E.U16 R12, [R12.64] ;  /* 0x000000060c0c7981 */ /* 0x000ea2000c1e1500 */
[----:B0-----:R-:W-:-:S03]  /*3f50*/  LEA R10, P1, R16, R26, 0x1 ;  /* 0x0000001a100a7211 */ /* 0x001fc600078208ff */
[----:B----4-:R0:W-:Y:S04]  /*3f60*/  STL [R1+0x2b0], R11 ;  /* 0x0002b00b01007387 */ /* 0x0101e80000100800 */
[----:B------:R-:W4:Y:S04]  /*3f70*/  LDL.LU R9, [R1+0x150c] ;  /* 0x00150c0001097983 */ /* 0x000f280000300800 */
[----:B------:R1:W-:Y:S01]  /*3f80*/  STL [R1+0x38], R17 ;  /* 0x0000381101007387 */ /* 0x0003e20000100800 */
[----:B0-----:R-:W-:-:S03]  /*3f90*/  LEA.HI.X.SX32 R11, R16, R27, 0x1, P1 ;  /* 0x0000001b100b7211 */ /* 0x001fc600008f0eff */
[----:B------:R-:W4:Y:S01]  /*3fa0*/  LDL.LU R16, [R1+0x1508] ;  /* 0x0015080001107983 */ /* 0x000f220000300800 */
[----:B-1----:R-:W-:-:S03]  /*3fb0*/  LEA R17, R18, R17, 0x1 ;  /* 0x0000001112117211 */ /* 0x002fc600078e08ff */
[----:B---3--:R0:W-:Y:S04]  /*3fc0*/  STL [R1+0x2ac], R15 ;  /* 0x0002ac0f01007387 */ /* 0x0081e80000100800 */
[----:B------:R-:W-:Y:S04]  /*3fd0*/  STL [R1+0x190], R17 ;  /* 0x0001901101007387 */ /* 0x000fe80000100800 */
[----:B0-----:R-:W3:Y:S01]  /*3fe0*/  LDL.LU R15, [R1+0x4] ;  /* 0x00000400010f7983 */ /* 0x001ee20000300800 */
[----:B------:R-:W-:-:S03]  /*3ff0*/  LEA R14, P0, R8, R26, 0x1 ;  /* 0x0000001a080e7211 */ /* 0x000fc600078008ff */
[----:B--2---:R0:W-:Y:S04]  /*4000*/  STL [R1+0x2a8], R12 ;  /* 0x0002a80c01007387 */ /* 0x0041e80000100800 */
[----:B0-----:R0:W2:Y:S01]  /*4010*/  LDG.E.U16 R12, [R10.64] ;  /* 0x000000060a0c7981 */ /* 0x0010a2000c1e1500 */
[----:B------:R-:W-:Y:S02]  /*4020*/  IMAD R17, R18, 0x2, R17 ;  /* 0x0000000212117824 */ /* 0x000fe400078e0211 */
[----:B---3--:R-:W-:Y:S01]  /*4030*/  IMAD.MOV.U32 R13, RZ, RZ, R15 ;  /* 0x000000ffff0d7224 */ /* 0x008fe200078e000f */
[----:B------:R-:W-:-:S06]  /*4040*/  LEA.HI.X.SX32 R15, R8, R27, 0x1, P0 ;  /* 0x0000001b080f7211 */ /* 0x000fcc00000f0eff */
[----:B------:R-:W3:Y:S01]  /*4050*/  LDG.E.U16 R15, [R14.64] ;  /* 0x000000060e0f7981 */ /* 0x000ee2000c1e1500 */
[----:B------:R-:W-:-:S05]  /*4060*/  LEA R8, R18, R17, 0x1 ;  /* 0x0000001112087211 */ /* 0x000fca00078e08ff */
[----:B------:R1:W-:Y:S01]  /*4070*/  STL [R1+0x14], R8 ;  /* 0x0000140801007387 */ /* 0x0003e20000100800 */
[----:B0-----:R-:W-:Y:S01]  /*4080*/  LEA R10, P0, R13, R26, 0x1 ;  /* 0x0000001a0d0a7211 */ /* 0x001fe200078008ff */
[----:B------:R-:W-:Y:S02]  /*4090*/  IMAD.MOV.U32 R11, RZ, RZ, R13 ;  /* 0x000000ffff0b7224 */ /* 0x000fe400078e000d */
[C---:B-1----:R-:W-:Y:S01]  /*40a0*/  IMAD R8, R18.reuse, 0x2, R8 ;  /* 0x0000000212087824 */ /* 0x042fe200078e0208 */
[----:B--2---:R4:W-:Y:S04]  /*40b0*/  STL [R1+0x2a4], R12 ;  /* 0x0002a40c01007387 */ /* 0x0049e80000100800 */
[----:B------:R-:W-:Y:S01]  /*40c0*/  LEA R13, R18, R8, 0x1 ;  /* 0x00000008120d7211 */ /* 0x000fe200078e08ff */
[----:B------:R0:W-:Y:S01]  /*40d0*/  STL [R1+0x34], R8 ;  /* 0x0000340801007387 */ /* 0x0001e20000100800 */
[----:B------:R-:W-:-:S02]  /*40e0*/  LEA.HI.X.SX32 R11, R11, R27, 0x1, P0 ;  /* 0x0000001b0b0b7211 */ /* 0x000fc400000f0eff */
[----:B----4-:R-:W-:-:S03]  /*40f0*/  LEA R12, P1, R16, R26, 0x1 ;  /* 0x0000001a100c7211 */ /* 0x010fc600078208ff */
[----:B------:R1:W2:Y:S04]  /*4100*/  LDG.E.U16 R10, [R10.64] ;  /* 0x000000060a0a7981 */ /* 0x0002a8000c1e1500 */
[----:B0-----:R-:W4:Y:S04]  /*4110*/  LDL.LU R8, [R1+0x1504] ;  /* 0x0015040001087983 */ /* 0x001f280000300800 */
[----:B------:R0:W-:Y:S02]  /*4120*/  STL [R1+0x14c], R13 ;  /* 0x00014c0d01007387 */ /* 0x0001e40000100800 */
[----:B0-----:R-:W-:-:S05]  /*4130*/  LEA.HI.X.SX32 R13, R16, R27, 0x1, P1 ;  /* 0x0000001b100d7211 */ /* 0x001fca00008f0eff */
[----:B------:R0:W4:Y:S04]  /*4140*/  LDG.E.U16 R12, [R12.64] ;  /* 0x000000060c0c7981 */ /* 0x000128000c1e1500 */
[----:B---3--:R3:W-:Y:S02]  /*4150*/  STL [R1+0x2a0], R15 ;  /* 0x0002a00f01007387 */ /* 0x0087e40000100800 */
[----:B---3--:R-:W-:-:S05]  /*4160*/  IMAD R15, R18, 0x2, R17 ;  /* 0x00000002120f7824 */ /* 0x008fca00078e0211 */
[----:B------:R-:W-:-:S05]  /*4170*/  LEA R15, R18, R15, 0x1 ;  /* 0x0000000f120f7211 */ /* 0x000fca00078e08ff */
[----:B------:R-:W-:Y:S02]  /*4180*/  IMAD R15, R18, 0x2, R15 ;  /* 0x00000002120f7824 */ /* 0x000fe400078e020f */
[----:B------:R-:W3:Y:S01]  /*4190*/  LDL.LU R18, [R1+0x1500] ;  /* 0x0015000001127983 */ /* 0x000ee20000300800 */
[----:B------:R-:W-:Y:S01]  /*41a0*/  IMAD.MOV.U32 R16, RZ, RZ, c[0x0][0x198] ;  /* 0x00006600ff107624 */ /* 0x000fe200078e00ff */
[----:B-1----:R-:W-:Y:S02]  /*41b0*/  MOV R11, R3 ;  /* 0x00000003000b7202 */ /* 0x002fe40000000f00 */
[C---:B------:R-:W-:Y:S01]  /*41c0*/  LEA R14, P0, R9.reuse, R26, 0x1 ;  /* 0x0000001a090e7211 */ /* 0x040fe200078008ff */
[----:B------:R-:W-:Y:S01]  /*41d0*/  IMAD R16, R16, 0x2, R15 ;  /* 0x0000000210107824 */ /* 0x000fe200078e020f */
[----:B0-----:R-:W-:Y:S02]  /*41e0*/  MOV R13, R11 ;  /* 0x0000000b000d7202 */ /* 0x001fe40000000f00 */
[----:B------:R-:W-:Y:S01]  /*41f0*/  LEA.HI.X.SX32 R15, R9, R27, 0x1, P0 ;  /* 0x0000001b090f7211 */ /* 0x000fe200000f0eff */
[----:B------:R-:W-:-:S02]  /*4200*/  IMAD.MOV.U32 R9, RZ, RZ, c[0x0][0x198] ;  /* 0x00006600ff097624 */ /* 0x000fc400078e00ff */
[----:B------:R-:W-:Y:S02]  /*4210*/  IMAD.MOV.U32 R11, RZ, RZ, R13 ;  /* 0x000000ffff0b7224 */ /* 0x000fe400078e000d */
[C---:B------:R-:W-:Y:S01]  /*4220*/  IMAD R3, R9.reuse, 0x2, R16 ;  /* 0x0000000209037824 */ /* 0x040fe200078e0210 */
[----:B--2---:R-:W-:Y:S02]  /*4230*/  STL [R1+0x29c], R10 ;  /* 0x00029c0a01007387 */ /* 0x004fe40000100800 */
[----:B------:R-:W-:Y:S02]  /*4240*/  MOV R13, R11 ;  /* 0x0000000b000d7202 */ /* 0x000fe40000000f00 */
[----:B------:R0:W-:Y:S02]  /*4250*/  STL [R1+0xc], R3 ;  /* 0x00000c0301007387 */ /* 0x0001e40000100800 */
[----:B0-----:R-:W-:Y:S02]  /*4260*/  IMAD R3, R9, 0x2, R3 ;  /* 0x0000000209037824 */ /* 0x001fe400078e0203 */
[----:B----4-:R-:W-:Y:S04]  /*4270*/  STL [R1+0x298], R12 ;  /* 0x0002980c01007387 */ /* 0x010fe80000100800 */
[----:B------:R0:W-:Y:S01]  /*4280*/  STL [R1+0x30], R3 ;  /* 0x0000300301007387 */ /* 0x0001e20000100800 */
[----:B---3--:R-:W-:-:S04]  /*4290*/  LEA R10, P0, R18, R26, 0x1 ;  /* 0x0000001a120a7211 */ /* 0x008fc800078008ff */
[----:B------:R-:W-:Y:S01]  /*42a0*/  LEA.HI.X.SX32 R11, R18, R27, 0x1, P0 ;  /* 0x0000001b120b7211 */ /* 0x000fe200000f0eff */
[----:B------:R-:W-:Y:S02]  /*42b0*/  IMAD.MOV.U32 R18, RZ, RZ, R13 ;  /* 0x000000ffff127224 */ /* 0x000fe400078e000d */
[----:B------:R-:W-:Y:S02]  /*42c0*/  IMAD R13, R9, 0x2, R3 ;  /* 0x00000002090d7824 */ /* 0x000fe400078e0203 */
[----:B0-----:R-:W2:Y:S04]  /*42d0*/  LDL.LU R3, [R1+0x14fc] ;  /* 0x0014fc0001037983 */ /* 0x001ea80000300800 */
[----:B------:R0:W-:Y:S01]  /*42e0*/  STL [R1+0x150], R13 ;  /* 0x0001500d01007387 */ /* 0x0001e20000100800 */
[----:B------:R-:W-:-:S03]  /*42f0*/  LEA R12, P1, R8, R26, 0x1 ;  /* 0x0000001a080c7211 */ /* 0x000fc600078208ff */
[----:B------:R-:W3:Y:S04]  /*4300*/  LDG.E.U16 R11, [R10.64] ;  /* 0x000000060a0b7981 */ /* 0x000ee8000c1e1500 */
[----:B0-----:R0:W4:Y:S02]  /*4310*/  LDG.E.U16 R13, [R14.64] ;  /* 0x000000060e0d7981 */ /* 0x001124000c1e1500 */
[----:B0-----:R-:W-:Y:S02]  /*4320*/  LEA R14, R9, R16, 0x1 ;  /* 0x00000010090e7211 */ /* 0x001fe400078e08ff */
[----:B------:R-:W-:-:S03]  /*4330*/  MOV R15, c[0x0][0x198] ;  /* 0x00006600000f7a02 */ /* 0x000fc60000000f00 */
[----:B------:R-:W-:Y:S01]  /*4340*/  IMAD R14, R9, 0x2, R14 ;  /* 0x00000002090e7824 */ /* 0x000fe200078e020e */
[----:B----4-:R0:W-:Y:S02]  /*4350*/  STL [R1+0x294], R13 ;  /* 0x0002940d01007387 */ /* 0x0101e40000100800 */
[----:B0-----:R-:W-:-:S05]  /*4360*/  LEA.HI.X.SX32 R13, R8, R27, 0x1, P1 ;  /* 0x0000001b080d7211 */ /* 0x001fca00008f0eff */
[----:B------:R0:W4:Y:S01]  /*4370*/  LDG.E.U16 R12, [R12.64] ;  /* 0x000000060c0c7981 */ /* 0x000122000c1e1500 */
[----:B------:R-:W-:Y:S01]  /*4380*/  IMAD R14, R9, 0x2, R14 ;  /* 0x00000002090e7824 */ /* 0x000fe200078e020e */
[----:B------:R-:W-:-:S03]  /*4390*/  LEA R8, P0, R6, R26, 0x1 ;  /* 0x0000001a06087211 */ /* 0x000fc600078008ff */
[----:B------:R-:W-:Y:S01]  /*43a0*/  IMAD R14, R15, 0x2, R14 ;  /* 0x000000020f0e7824 */ /* 0x000fe200078e020e */
[----:B------:R-:W-:-:S03]  /*43b0*/  LEA.HI.X.SX32 R9, R6, R27, 0x1, P0 ;  /* 0x0000001b06097211 */ /* 0x000fc600000f0eff */
[C---:B------:R-:W-:Y:S01]  /*43c0*/  IMAD R6, R15.reuse, 0x2, R14 ;  /* 0x000000020f067824 */ /* 0x040fe200078e020e */
[----:B---3--:R-:W-:Y:S04]  /*43d0*/  STL [R1+0x290], R11 ;  /* 0x0002900b01007387 */ /* 0x008fe80000100800 */
[C---:B0-----:R-:W-:Y:S01]  /*43e0*/  LEA R13, R15.reuse, R6, 0x1 ;  /* 0x000000060f0d7211 */ /* 0x041fe200078e08ff */
[----:B------:R-:W-:Y:S04]  /*43f0*/  STL [R1+0x8], R6 ;  /* 0x0000080601007387 */ /* 0x000fe80000100800 */
[----:B------:R-:W-:Y:S04]  /*4400*/  STL [R1+0x20], R13 ;  /* 0x0000200d01007387 */ /* 0x000fe80000100800 */
[----:B----4-:R0:W-:Y:S02]  /*4410*/  STL [R1+0x28c], R12 ;  /* 0x00028c0c01007387 */ /* 0x0101e40000100800 */
[----:B0-----:R-:W-:-:S02]  /*4420*/  IMAD R12, R15, 0x2, R13 ;  /* 0x000000020f0c7824 */ /* 0x001fc400078e020d */
[----:B------:R0:W3:Y:S01]  /*4430*/  LDG.E.U16 R13, [R8.64] ;  /* 0x00000006080d7981 */ /* 0x0000e2000c1e1500 */
[----:B--2---:R-:W-:-:S04]  /*4440*/  LEA R10, P0, R3, R26, 0x1 ;  /* 0x0000001a030a7211 */ /* 0x004fc800078008ff */
[----:B------:R-:W-:Y:S01]  /*4450*/  LEA.HI.X.SX32 R11, R3, R27, 0x1, P0 ;  /* 0x0000001b030b7211 */ /* 0x000fe200000f0eff */
[----:B------:R-:W-:Y:S01]  /*4460*/  STL [R1+0x154], R12 ;  /* 0x0001540c01007387 */ /* 0x000fe20000100800 */
[----:B-----5:R-:W-:-:S04]  /*4470*/  LEA R6, P1, R7, R26, 0x1 ;  /* 0x0000001a07067211 */ /* 0x020fc800078208ff */
[----:B------:R-:W-:-:S06]  /*4480*/  LEA.HI.X.SX32 R7, R7, R27, 0x1, P1 ;  /* 0x0000001b07077211 */ /* 0x000fcc00008f0eff */
[----:B------:R1:W2:Y:S01]  /*4490*/  LDG.E.U16 R7, [R6.64] ;  /* 0x0000000606077981 */ /* 0x0002a2000c1e1500 */
[----:B0-----:R-:W-:-:S04]  /*44a0*/  LEA R8, P0, R5, R26, 0x1 ;  /* 0x0000001a05087211 */ /* 0x001fc800078008ff */
[----:B------:R-:W-:Y:S01]  /*44b0*/  LEA.HI.X.SX32 R9, R5, R27, 0x1, P0 ;  /* 0x0000001b05097211 */ /* 0x000fe200000f0eff */
[----:B---3--:R0:W-:Y:S04]  /*44c0*/  STL [R1+0x288], R13 ;  /* 0x0002880d01007387 */ /* 0x0081e80000100800 */
[----:B0-----:R0:W3:Y:S02]  /*44d0*/  LDG.E.U16 R13, [R10.64] ;  /* 0x000000060a0d7981 */ /* 0x0010e4000c1e1500 */
[----:B0-----:R-:W-:-:S04]  /*44e0*/  LEA R10, P0, R20, R26, 0x1 ;  /* 0x0000001a140a7211 */ /* 0x001fc800078008ff */
[----:B------:R-:W-:Y:S02]  /*44f0*/  LEA.HI.X.SX32 R11, R20, R27, 0x1, P0 ;  /* 0x0000001b140b7211 */ /* 0x000fe400000f0eff */
[----:B------:R0:W4:Y:S01]  /*4500*/  LDG.E.U16 R20, [R8.64] ;  /* 0x0000000608147981 */ /* 0x000122000c1e1500 */
[----:B------:R-:W-:Y:S02]  /*4510*/  IMAD R3, R15, 0x2, R12 ;  /* 0x000000020f037824 */ /* 0x000fe400078e020c */
[----:B-1----:R-:W-:-:S03]  /*4520*/  IMAD.MOV.U32 R6, RZ, RZ, c[0x0][0x198] ;  /* 0x00006600ff067624 */ /* 0x002fc600078e00ff */
[----:B------:R-:W-:-:S05]  /*4530*/  LEA R12, R15, R3, 0x1 ;  /* 0x000000030f0c7211 */ /* 0x000fca00078e08ff */
[----:B------:R-:W-:Y:S01]  /*4540*/  IMAD R5, R6, 0x2, R12 ;  /* 0x0000000206057824 */ /* 0x000fe200078e020c */
[----:B------:R1:W-:Y:S01]  /*4550*/  STL [R1], R12 ;  /* 0x0000000c01007387 */ /* 0x0003e20000100800 */
[CC--:B0-----:R-:W-:Y:S02]  /*4560*/  LEA R8, P0, R22.reuse, R26.reuse, 0x1 ;  /* 0x0000001a16087211 */ /* 0x0c1fe400078008ff */
[C---:B-1----:R-:W-:Y:S02]  /*4570*/  LEA R12, P1, R19.reuse, R26, 0x1 ;  /* 0x0000001a130c7211 */ /* 0x042fe400078208ff */
[-C--:B------:R-:W-:Y:S02]  /*4580*/  LEA.HI.X.SX32 R9, R22, R27.reuse, 0x1, P0 ;  /* 0x0000001b16097211 */ /* 0x080fe400000f0eff */
[----:B------:R-:W-:Y:S01]  /*4590*/  MOV R15, R18 ;  /* 0x00000012000f7202 */ /* 0x000fe20000000f00 */
[----:B---3--:R0:W-:Y:S04]  /*45a0*/  STL [R1+0x284], R13 ;  /* 0x0002840d01007387 */ /* 0x0081e80000100800 */
[----:B------:R1:W-:Y:S01]  /*45b0*/  STL [R1+0x1c], R5 ;  /* 0x00001c0501007387 */ /* 0x0003e20000100800 */
[----:B0-----:R-:W-:-:S03]  /*45c0*/  LEA.HI.X.SX32 R13, R19, R27, 0x1, P1 ;  /* 0x0000001b130d7211 */ /* 0x001fc600008f0eff */
[----:B------:R0:W3:Y:S01]  /*45d0*/  LDG.E.U16 R19, [R10.64] ;  /* 0x000000060a137981 */ /* 0x0000e2000c1e1500 */
[----:B-1----:R-:W-:-:S03]  /*45e0*/  IMAD R5, R6, 0x2, R5 ;  /* 0x0000000206057824 */ /* 0x002fc600078e0205 */
[----:B------:R1:W5:Y:S04]  /*45f0*/  LDG.E.U16 R22, [R12.64] ;  /* 0x000000060c167981 */ /* 0x000368000c1e1500 */
[----:B------:R-:W-:Y:S04]  /*4600*/  STL [R1+0x17c], R5 ;  /* 0x00017c0501007387 */ /* 0x000fe80000100800 */
[----:B--2---:R2:W-:Y:S01]  /*4610*/  STL [R1+0x280], R7 ;  /* 0x0002800701007387 */ /* 0x0045e20000100800 */
[----:B0-----:R-:W-:Y:S01]  /*4620*/  LEA R10, P0, R25, R26, 0x1 ;  /* 0x0000001a190a7211 */ /* 0x001fe200078008ff */
[----:B--2---:R-:W-:-:S05]  /*4630*/  IMAD R7, R6, 0x2, R5 ;  /* 0x0000000206077824 */ /* 0x004fca00078e0205 */
[C---:B------:R-:W-:Y:S02]  /*4640*/  LEA R18, R6.reuse, R7, 0x1 ;  /* 0x0000000706127211 */ /* 0x040fe400078e08ff */
[----:B------:R-:W-:Y:S01]  /*4650*/  LEA.HI.X.SX32 R11, R25, R27, 0x1, P0 ;  /* 0x0000001b190b7211 */ /* 0x000fe200000f0eff */
[----:B------:R-:W-:Y:S02]  /*4660*/  IMAD.MOV.U32 R25, RZ, RZ, c[0x0][0x198] ;  /* 0x00006600ff197624 */ /* 0x000fe400078e00ff */
[----:B------:R-:W-:Y:S01]  /*4670*/  IMAD R5, R6, 0x2, R18 ;  /* 0x0000000206057824 */ /* 0x000fe200078e0212 */
[----:B------:R0:W-:Y:S04]  /*4680*/  STL [R1+0x14ec], R18 ;  /* 0x0014ec1201007387 */ /* 0x0001e80000100800 */
[----:B------:R2:W-:Y:S04]  /*4690*/  STL [R1+0x4], R5 ;  /* 0x0000040501007387 */ /* 0x0005e80000100800 */
[----:B0-----:R0:W5:Y:S01]  /*46a0*/  LDG.E.U16 R18, [R8.64] ;  /* 0x0000000608127981 */ /* 0x001162000c1e1500 */
[----:B--2---:R-:W-:-:S05]  /*46b0*/  LEA R5, R25, R5, 0x1 ;  /* 0x0000000519057211 */ /* 0x004fca00078e08ff */
[----:B------:R-:W-:Y:S04]  /*46c0*/  STL [R1+0x174], R5 ;  /* 0x0001740501007387 */ /* 0x000fe80000100800 */
[----:B----4-:R2:W-:Y:S04]  /*46d0*/  STL [R1+0x27c], R20 ;  /* 0x00027c1401007387 */ /* 0x0105e80000100800 */
[----:B--2---:R2:W4:Y:S01]  /*46e0*/  LDG.E.U16 R20, [R10.64] ;  /* 0x000000060a147981 */ /* 0x004522000c1e1500 */
[----:B-1----:R-:W-:-:S04]  /*46f0*/  LEA R12, P1, R21, R26, 0x1 ;  /* 0x0000001a150c7211 */ /* 0x002fc800078208ff */
[----:B------:R-:W-:Y:S01]  /*4700*/  LEA.HI.X.SX32 R13, R21, R27, 0x1, P1 ;  /* 0x0000001b150d7211 */ /* 0x000fe200008f0eff */
[----:B------:R-:W-:Y:S01]  /*4710*/  IMAD R5, R25, 0x2, R5 ;  /* 0x0000000219057824 */ /* 0x000fe200078e0205 */
[----:B0-----:R-:W-:Y:S01]  /*4720*/  LEA R8, P0, R24, R26, 0x1 ;  /* 0x0000001a18087211 */ /* 0x001fe200078008ff */
[----:B------:R-:W-:-:S03]  /*4730*/  IMAD R6, R6, 0x2, R24 ;  /* 0x0000000206067824 */ /* 0x000fc600078e0218 */
[----:B------:R-:W-:Y:S02]  /*4740*/  LEA.HI.X.SX32 R9, R24, R27, 0x1, P0 ;  /* 0x0000001b18097211 */ /* 0x000fe400000f0eff */
[----:B--2---:R-:W-:-:S03]  /*4750*/  LEA R10, P0, R6, R26, 0x1 ;  /* 0x0000001a060a7211 */ /* 0x004fc600078008ff */
[----:B------:R0:W2:Y:S01]  /*4760*/  LDG.E.U16 R21, [R8.64] ;  /* 0x0000000608157981 */ /* 0x0000a2000c1e1500 */
[----:B------:R-:W-:-:S03]  /*4770*/  LEA.HI.X.SX32 R11, R6, R27, 0x1, P0 ;  /* 0x0000001b060b7211 */ /* 0x000fc600000f0eff */
[----:B---3--:R1:W-:Y:S04]  /*4780*/  STL [R1+0x278], R19 ;  /* 0x0002781301007387 */ /* 0x0083e80000100800 */
[----:B-----5:R3:W-:Y:S01]  /*4790*/  STL [R1+0x274], R22 ;  /* 0x0002741601007387 */ /* 0x0207e20000100800 */
[----:B-1----:R-:W-:-:S03]  /*47a0*/  LEA R19, R25, R5, 0x1 ;  /* 0x0000000519137211 */ /* 0x002fc600078e08ff */
[----:B---3--:R1:W3:Y:S02]  /*47b0*/  LDG.E.U16 R22, [R12.64] ;  /* 0x000000060c167981 */ /* 0x0082e4000c1e1500 */
[C---:B------:R-:W-:Y:S02]  /*47c0*/  IMAD R24, R25.reuse, 0x2, R19 ;  /* 0x0000000219187824 */ /* 0x040fe400078e0213 */
[----:B------:R-:W-:Y:S03]  /*47d0*/  STL [R1+0x14f0], R19 ;  /* 0x0014f01301007387 */ /* 0x000fe60000100800 */
[----:B------:R-:W-:Y:S02]  /*47e0*/  LEA R6, R25, R24, 0x1 ;  /* 0x0000001819067211 */ /* 0x000fe400078e08ff */
[----:B-1----:R-:W-:-:S04]  /*47f0*/  LEA R12, P1, R23, R26, 0x1 ;  /* 0x0000001a170c7211 */ /* 0x002fc800078208ff */
[----:B------:R-:W-:Y:S01]  /*4800*/  LEA.HI.X.SX32 R13, R23, R27, 0x1, P1 ;  /* 0x0000001b170d7211 */ /* 0x000fe200008f0eff */
[----:B------:R-:W-:Y:S04]  /*4810*/  STL [R1+0x270], R18 ;  /* 0x0002701201007387 */ /* 0x000fe80000100800 */
[----:B------:R1:W-:Y:S04]  /*4820*/  STL [R1+0x14e8], R24 ;  /* 0x0014e81801007387 */ /* 0x0003e80000100800 */
[----:B------:R-:W-:Y:S04]  /*4830*/  STL [R1+0x170], R6 ;  /* 0x0001700601007387 */ /* 0x000fe80000100800 */
[----:B-1----:R1:W5:Y:S04]  /*4840*/  LDG.E.U16 R24, [R12.64] ;  /* 0x000000060c187981 */ /* 0x002368000c1e1500 */
[----:B----4-:R4:W-:Y:S04]  /*4850*/  STL [R1+0x26c], R20 ;  /* 0x00026c1401007387 */ /* 0x0109e80000100800 */
[----:B----4-:R4:W5:Y:S01]  /*4860*/  LDG.E.U16 R20, [R10.64] ;  /* 0x000000060a147981 */ /* 0x010962000c1e1500 */
[----:B------:R-:W-:Y:S01]  /*4870*/  IMAD R6, R25, 0x2, R6 ;  /* 0x0000000219067824 */ /* 0x000fe200078e0206 */
[----:B0-----:R-:W-:-:S04]  /*4880*/  LEA R8, P0, R29, R26, 0x1 ;  /* 0x0000001a1d087211 */ /* 0x001fc800078008ff */
[-C--:B------:R-:W-:Y:S02]  /*4890*/  LEA.HI.X.SX32 R9, R29, R27.reuse, 0x1, P0 ;  /* 0x0000001b1d097211 */ /* 0x080fe400000f0eff */
[-C--:B-1----:R-:W-:Y:S02]  /*48a0*/  LEA R12, P0, R0, R26.reuse, 0x1 ;  /* 0x0000001a000c7211 */ /* 0x082fe400078008ff */
[----:B----4-:R-:W-:Y:S02]  /*48b0*/  LEA R10, P1, R28, R26, 0x1 ;  /* 0x0000001a1c0a7211 */ /* 0x010fe400078208ff */
[-C--:B------:R-:W-:Y:S02]  /*48c0*/  LEA.HI.X.SX32 R13, R0, R27.reuse, 0x1, P0 ;  /* 0x0000001b000d7211 */ /* 0x080fe400000f0eff */
[----:B------:R-:W-:-:S03]  /*48d0*/  LEA.HI.X.SX32 R11, R28, R27, 0x1, P1 ;  /* 0x0000001b1c0b7211 */ /* 0x000fc600008f0eff */
[----:B------:R0:W4:Y:S04]  /*48e0*/  LDG.E.U16 R19, [R12.64] ;  /* 0x000000060c137981 */ /* 0x000128000c1e1500 */
[----:B------:R1:W4:Y:S01]  /*48f0*/  LDG.E.U16 R29, [R10.64] ;  /* 0x000000060a1d7981 */ /* 0x000322000c1e1500 */
[----:B0-----:R-:W-:-:S04]  /*4900*/  LEA R12, P1, R17, R26, 0x1 ;  /* 0x0000001a110c7211 */ /* 0x001fc800078208ff */
[----:B------:R-:W-:-:S05]  /*4910*/  LEA.HI.X.SX32 R13, R17, R27, 0x1, P1 ;  /* 0x0000001b110d7211 */ /* 0x000fca00008f0eff */
[----:B------:R0:W4:Y:S04]  /*4920*/  LDG.E.U16 R17, [R12.64] ;  /* 0x000000060c117981 */ /* 0x000128000c1e1500 */
[----:B---3--:R3:W-:Y:S02]  /*4930*/  STL [R1+0x268], R22 ;  /* 0x0002681601007387 */ /* 0x0087e40000100800 */
[----:B---3--:R-:W-:-:S05]  /*4940*/  IMAD R22, R25, 0x2, R6 ;  /* 0x0000000219167824 */ /* 0x008fca00078e0206 */
[C---:B------:R-:W-:Y:S01]  /*4950*/  LEA R23, R25.reuse, R22, 0x1 ;  /* 0x0000001619177211 */ /* 0x040fe200078e08ff */
[----:B------:R3:W-:Y:S04]  /*4960*/  STL [R1+0x14f4], R22 ;  /* 0x0014f41601007387 */ /* 0x0007e80000100800 */
[----:B---3--:R3:W4:Y:S01]  /*4970*/  LDG.E.U16 R22, [R8.64] ;  /* 0x0000000608167981 */ /* 0x008722000c1e1500 */
[----:B------:R-:W-:Y:S01]  /*4980*/  IMAD R0, R25, 0x2, R23 ;  /* 0x0000000219007824 */ /* 0x000fe200078e0217 */
[C---:B---3--:R-:W-:Y:S02]  /*4990*/  LEA R8, P0, R4.reuse, R26, 0x1 ;  /* 0x0000001a04087211 */ /* 0x048fe400078008ff */
[----:B------:R3:W-:Y:S02]  /*49a0*/  STL [R1+0x14f8], R23 ;  /* 0x0014f81701007387 */ /* 0x0007e40000100800 */
[----:B------:R-:W-:-:S02]  /*49b0*/  LEA.HI.X.SX32 R9, R4, R27, 0x1, P0 ;  /* 0x0000001b04097211 */ /* 0x000fc400000f0eff */
[C---:B-1----:R-:W-:Y:S01]  /*49c0*/  LEA R10, P0, R2.reuse, R26, 0x1 ;  /* 0x0000001a020a7211 */ /* 0x042fe200078008ff */
[----:B------:R-:W-:Y:S03]  /*49d0*/  STL [R1+0x164], R0 ;  /* 0x0001640001007387 */ /* 0x000fe60000100800 */
[----:B------:R-:W-:Y:S01]  /*49e0*/  LEA.HI.X.SX32 R11, R2, R27, 0x1, P0 ;  /* 0x0000001b020b7211 */ /* 0x000fe200000f0eff */
[----:B--2---:R-:W-:Y:S04]  /*49f0*/  STL [R1+0x264], R21 ;  /* 0x0002641501007387 */ /* 0x004fe80000100800 */
[----:B---3--:R1:W2:Y:S04]  /*4a00*/  LDG.E.U16 R23, [R10.64] ;  /* 0x000000060a177981 */ /* 0x0082a8000c1e1500 */
[----:B-----5:R-:W-:Y:S04]  /*4a10*/  STL [R1+0x260], R20 ;  /* 0x0002601401007387 */ /* 0x020fe80000100800 */
[----:B------:R3:W-:Y:S04]  /*4a20*/  STL [R1+0x25c], R24 ;  /* 0x00025c1801007387 */ /* 0x0007e80000100800 */
[----:B---3--:R3:W5:Y:S01]  /*4a30*/  LDG.E.U16 R24, [R8.64] ;  /* 0x0000000608187981 */ /* 0x008762000c1e1500 */
[----:B------:R-:W-:-:S02]  /*4a40*/  IMAD.MOV.U32 R18, RZ, RZ, R15 ;  /* 0x000000ffff127224 */ /* 0x000fc400078e000f */
[----:B------:R-:W-:-:S05]  /*4a50*/  IMAD R15, R25, 0x2, R0 ;  /* 0x00000002190f7824 */ /* 0x000fca00078e0200 */
[----:B------:R-:W-:-:S05]  /*4a60*/  LEA R21, R25, R15, 0x1 ;  /* 0x0000000f19157211 */ /* 0x000fca00078e08ff */
[----:B------:R-:W-:-:S04]  /*4a70*/  IMAD R20, R25, 0x2, R21 ;  /* 0x0000000219147824 */ /* 0x000fc800078e0215 */
[----:B------:R-:W-:Y:S01]  /*4a80*/  IMAD R0, R25, 0x2, R20 ;  /* 0x0000000219007824 */ /* 0x000fe200078e0214 */
[----:B---3--:R-:W-:-:S04]  /*4a90*/  LEA R8, P0, R16, R26, 0x1 ;  /* 0x0000001a10087211 */ /* 0x008fc800078008ff */
[----:B------:R-:W-:Y:S02]  /*4aa0*/  LEA R2, R25, R0, 0x1 ;  /* 0x0000000019027211 */ /* 0x000fe400078e08ff */
[----:B------:R-:W-:-:S03]  /*4ab0*/  LEA.HI.X.SX32 R9, R16, R27, 0x1, P0 ;  /* 0x0000001b10097211 */ /* 0x000fc600000f0eff */
[----:B------:R-:W-:-:S04]  /*4ac0*/  IMAD R4, R25, 0x2, R2 ;  /* 0x0000000219047824 */ /* 0x000fc800078e0202 */
[----:B------:R-:W-:Y:S01]  /*4ad0*/  IMAD R16, R25, 0x2, R4 ;  /* 0x0000000219107824 */ /* 0x000fe200078e0204 */
[----:B------:R3:W-:Y:S01]  /*4ae0*/  STL [R1+0x15c], R0 ;  /* 0x00015c0001007387 */ /* 0x0007e20000100800 */
[CC--:B-1----:R-:W-:Y:S02]  /*4af0*/  LEA R10, P0, R14.reuse, R26.reuse, 0x1 ;  /* 0x0000001a0e0a7211 */ /* 0x0c2fe400078008ff */
[----:B0-----:R-:W-:Y:S02]  /*4b00*/  LEA R12, P1, R3, R26, 0x1 ;  /* 0x0000001a030c7211 */ /* 0x001fe400078208ff */
[----:B------:R-:W-:Y:S02]  /*4b10*/  LEA.HI.X.SX32 R11, R14, R27, 0x1, P0 ;  /* 0x0000001b0e0b7211 */ /* 0x000fe400000f0eff */
[----:B---3--:R-:W-:-:S03]  /*4b20*/  LEA R0, R25, R16, 0x1 ;  /* 0x0000001019007211 */ /* 0x008fc600078e08ff */
[----:B------:R0:W3:Y:S01]  /*4b30*/  LDG.E.U16 R28, [R10.64] ;  /* 0x000000060a1c7981 */ /* 0x0000e2000c1e1500 */
[----:B------:R-:W-:Y:S01]  /*4b40*/  LEA.HI.X.SX32 R13, R3, R27, 0x1, P1 ;  /* 0x0000001b030d7211 */ /* 0x000fe200008f0eff */
[----:B------:R-:W-:Y:S02]  /*4b50*/  IMAD R3, R25, 0x2, R0 ;  /* 0x0000000219037824 */ /* 0x000fe400078e0200 */
[----:B----4-:R1:W-:Y:S04]  /*4b60*/  STL [R1+0x258], R22 ;  /* 0x0002581601007387 */ /* 0x0103e80000100800 */
[----:B-1----:R1:W4:Y:S02]  /*4b70*/  LDG.E.U16 R22, [R8.64] ;  /* 0x0000000608167981 */ /* 0x002324000c1e1500 */
[----:B-1----:R-:W-:-:S04]  /*4b80*/  LEA R8, P0, R7, R26, 0x1 ;  /* 0x0000001a07087211 */ /* 0x002fc800078008ff */
[----:B------:R-:W-:Y:S01]  /*4b90*/  LEA.HI.X.SX32 R9, R7, R27, 0x1, P0 ;  /* 0x0000001b07097211 */ /* 0x000fe200000f0eff */
[----:B------:R-:W-:Y:S01]  /*4ba0*/  IMAD R7, R25, 0x2, R3 ;  /* 0x0000000219077824 */ /* 0x000fe200078e0203 */
[----:B------:R1:W-:Y:S01]  /*4bb0*/  STL [R1+0x254], R19 ;  /* 0x0002541301007387 */ /* 0x0003e20000100800 */
[----:B0-----:R-:W-:-:S03]  /*4bc0*/  LEA R10, P0, R5, R26, 0x1 ;  /* 0x0000001a050a7211 */ /* 0x001fc600078008ff */
[----:B------:R-:W-:Y:S01]  /*4bd0*/  LEA R14, R25, R7, 0x1 ;  /* 0x00000007190e7211 */ /* 0x000fe200078e08ff */
[----:B------:R0:W-:Y:S04]  /*4be0*/  STL [R1+0x250], R29 ;  /* 0x0002501d01007387 */ /* 0x0001e80000100800 */
[----:B-1----:R1:W3:Y:S01]  /*4bf0*/  LDG.E.U16 R19, [R12.64] ;  /* 0x000000060c137981 */ /* 0x0022e2000c1e1500 */
[----:B------:R-:W-:Y:S01]  /*4c00*/  LEA.HI.X.SX32 R11, R5, R27, 0x1, P0 ;  /* 0x0000001b050b7211 */ /* 0x000fe200000f0eff */
[----:B0-----:R-:W-:-:S05]  /*4c10*/  IMAD R29, R25, 0x2, R14 ;  /* 0x00000002191d7824 */ /* 0x001fca00078e020e */
[----:B------:R0:W3:Y:S01]  /*4c20*/  LDG.E.U16 R11, [R10.64] ;  /* 0x000000060a0b7981 */ /* 0x0000e2000c1e1500 */
[----:B-1----:R-:W-:-:S03]  /*4c30*/  LEA R12, P1, R6, R26, 0x1 ;  /* 0x0000001a060c7211 */ /* 0x002fc600078208ff */
[----:B-----5:R1:W-:Y:S01]  /*4c40*/  STL [R1+0x24c], R24 ;  /* 0x00024c1801007387 */ /* 0x0203e20000100800 */
[----:B------:R-:W-:-:S03]  /*4c50*/  LEA.HI.X.SX32 R13, R6, R27, 0x1, P1 ;  /* 0x0000001b060d7211 */ /* 0x000fc600008f0eff */
[----:B--2---:R2:W-:Y:S04]  /*4c60*/  STL [R1+0x248], R23 ;  /* 0x0002481701007387 */ /* 0x0045e80000100800 */
[----:B-1----:R1:W5:Y:S04]  /*4c70*/  LDG.E.U16 R24, [R8.64] ;  /* 0x0000000608187981 */ /* 0x002368000c1e1500 */
[----:B--2---:R-:W2:Y:S04]  /*4c80*/  LDL.LU R23, [R1+0x28] ;  /* 0x0000280001177983 */ /* 0x004ea80000300800 */
[----:B------:R0:W-:Y:S01]  /*4c90*/  STL [R1+0x244], R17 ;  /* 0x0002441101007387 */ /* 0x0001e20000100800 */
[----:B-1----:R-:W-:-:S04]  /*4ca0*/  LEA R8, P0, R15, R26, 0x1 ;  /* 0x0000001a0f087211 */ /* 0x002fc800078008ff */
[----:B------:R-:W-:Y:S01]  /*4cb0*/  LEA.HI.X.SX32 R9, R15, R27, 0x1, P0 ;  /* 0x0000001b0f097211 */ /* 0x000fe200000f0eff */
[----:B0-----:R-:W-:Y:S02]  /*4cc0*/  IMAD R17, R25, 0x2, R29 ;  /* 0x0000000219117824 */ /* 0x001fe400078e021d */
[----:B------:R0:W2:Y:S02]  /*4cd0*/  LDG.E.U16 R25, [R12.64] ;  /* 0x000000060c197981 */ /* 0x0000a4000c1e1500 */
[----:B0-----:R-:W-:-:S04]  /*4ce0*/  LEA R12, P0, R2, R26, 0x1 ;  /* 0x0000001a020c7211 */ /* 0x001fc800078008ff */
[----:B------:R-:W-:Y:S02]  /*4cf0*/  LEA.HI.X.SX32 R13, R2, R27, 0x1, P0 ;  /* 0x0000001b020d7211 */ /* 0x000fe400000f0eff */
[----:B------:R0:W2:Y:S04]  /*4d00*/  LDG.E.U16 R2, [R8.64] ;  /* 0x0000000608027981 */ /* 0x0000a8000c1e1500 */
[----:B------:R-:W2:Y:S01]  /*4d10*/  LDG.E.U16 R13, [R12.64] ;  /* 0x000000060c0d7981 */ /* 0x000ea2000c1e1500 */
[-C--:B------:R-:W-:Y:S01]  /*4d20*/  LEA R10, P1, R3, R26.reuse, 0x1 ;  /* 0x0000001a030a7211 */ /* 0x080fe200078208ff */
[----:B------:R-:W-:Y:S01]  /*4d30*/  IMAD.MOV.U32 R15, RZ, RZ, c[0x0][0x198] ;  /* 0x00006600ff0f7624 */ /* 0x000fe200078e00ff */
[----:B0-----:R-:W-:-:S03]  /*4d40*/  LEA R8, P0, R17, R26, 0x1 ;  /* 0x0000001a11087211 */ /* 0x001fc600078008ff */
[----:B------:R-:W-:Y:S01]  /*4d50*/  IMAD R5, R15, 0x2, R17 ;  /* 0x000000020f057824 */ /* 0x000fe200078e0211 */
[----:B------:R-:W-:-:S06]  /*4d60*/  LEA.HI.X.SX32 R9, R17, R27, 0x1, P0 ;  /* 0x0000001b11097211 */ /* 0x000fcc00000f0eff */
[----:B------:R-:W2:Y:S04]  /*4d70*/  LDG.E.U16 R9, [R8.64] ;  /* 0x0000000608097981 */ /* 0x000ea8000c1e1500 */
[----:B----4-:R0:W-:Y:S04]  /*4d80*/  STL [R1+0x240], R22 ;  /* 0x0002401601007387 */ /* 0x0101e80000100800 */
[----:B0-----:R-:W4:Y:S04]  /*4d90*/  LDL.LU R22, [R1+0x24] ;  /* 0x0000240001167983 */ /* 0x001f280000300800 */
[----:B---3--:R0:W-:Y:S02]  /*4da0*/  STL [R1+0x23c], R28 ;  /* 0x00023c1c01007387 */ /* 0x0081e40000100800 */
[----:B0-----:R-:W-:-:S02]  /*4db0*/  MOV R28, R18 ;  /* 0x00000012001c7202 */ /* 0x001fc40000000f00 */
[----:B------:R0:W-:Y:S04]  /*4dc0*/  STL [R1+0x238], R19 ;  /* 0x0002381301007387 */ /* 0x0001e80000100800 */
[----:B0-----:R-:W3:Y:S04]  /*4dd0*/  LDL.LU R19, [R1+0x18] ;  /* 0x0000180001137983 */ /* 0x001ee80000300800 */
[----:B------:R-:W3:Y:S04]  /*4de0*/  LDL.LU R18, [R1+0x14] ;  /* 0x0000140001127983 */ /* 0x000ee80000300800 */
[----:B-----5:R0:W-:Y:S04]  /*4df0*/  STL [R1+0x234], R24 ;  /* 0x0002341801007387 */ /* 0x0201e80000100800 */
[----:B0-----:R-:W5:Y:S04]  /*4e00*/  LDL.LU R24, [R1+0xc] ;  /* 0x00000c0001187983 */ /* 0x001f680000300800 */
[----:B------:R0:W-:Y:S04]  /*4e10*/  STL [R1+0x230], R11 ;  /* 0x0002300b01007387 */ /* 0x0001e80000100800 */
[----:B--2---:R-:W-:Y:S01]  /*4e20*/  STL [R1+0x22c], R25 ;  /* 0x00022c1901007387 */ /* 0x004fe20000100800 */
[----:B0-----:R-:W-:-:S03]  /*4e30*/  LEA.HI.X.SX32 R11, R3, R27, 0x1, P1 ;  /* 0x0000001b030b7211 */ /* 0x001fc600008f0eff */
[----:B------:R-:W2:Y:S04]  /*4e40*/  LDL.LU R3, [R1] ;  /* 0x0000000001037983 */ /* 0x000ea80000300800 */
[----:B------:R-:W2:Y:S04]  /*4e50*/  LDG.E.U16 R11, [R10.64] ;  /* 0x000000060a0b7981 */ /* 0x000ea8000c1e1500 */
[----:B------:R-:W-:Y:S04]  /*4e60*/  STL [R1+0x228], R2 ;  /* 0x0002280201007387 */ /* 0x000fe80000100800 */
[----:B------:R-:W3:Y:S04]  /*4e70*/  LDL.LU R17, [R1+0x8] ;  /* 0x0000080001117983 */ /* 0x000ee80000300800 */
[----:B------:R0:W-:Y:S04]  /*4e80*/  STL [R1+0x224], R13 ;  /* 0x0002240d01007387 */ /* 0x0001e80000100800 */
[----:B0-----:R-:W3:Y:S01]  /*4e90*/  LDL.LU R13, [R1+0x3c] ;  /* 0x00003c00010d7983 */ /* 0x001ee20000300800 */
[----:B------:R-:W-:-:S05]  /*4ea0*/  LEA R6, R15, R5, 0x1 ;  /* 0x000000050f067211 */ /* 0x000fca00078e08ff */
[----:B------:R-:W-:-:S04]  /*4eb0*/  IMAD R25, R15, 0x2, R6 ;  /* 0x000000020f197824 */ /* 0x000fc800078e0206 */
[----:B------:R-:W-:-:S05]  /*4ec0*/  IMAD R2, R15, 0x2, R25 ;  /* 0x000000020f027824 */ /* 0x000fca00078e0219 */
[CC--:B------:R-:W-:Y:S01]  /*4ed0*/  LEA R12, P1, R2.reuse, R26.reuse, 0x1 ;  /* 0x0000001a020c7211 */ /* 0x0c0fe200078208ff */
[----:B--2---:R0:W-:Y:S04]  /*4ee0*/  STL [R1+0x220], R11 ;  /* 0x0002200b01007387 */ /* 0x0041e80000100800 */
[----:B------:R1:W-:Y:S01]  /*4ef0*/  STL [R1+0x21c], R9 ;  /* 0x00021c0901007387 */ /* 0x0003e20000100800 */
[----:B---3--:R-:W-:Y:S02]  /*4f00*/  LEA R10, P0, R13, R26, 0x1 ;  /* 0x0000001a0d0a7211 */ /* 0x008fe400078008ff */
[----:B0-----:R-:W-:Y:S02]  /*4f10*/  MOV R11, R13 ;  /* 0x0000000d000b7202 */ /* 0x001fe40000000f00 */
[----:B------:R-:W-:-:S02]  /*4f20*/  LEA.HI.X.SX32 R13, R2, R27, 0x1, P1 ;  /* 0x0000001b020d7211 */ /* 0x000fc400008f0eff */
[----:B------:R-:W-:-:S03]  /*4f30*/  LEA.HI.X.SX32 R11, R11, R27, 0x1, P0 ;  /* 0x0000001b0b0b7211 */ /* 0x000fc600000f0eff */
[----:B-1----:R4:W2:Y:S04]  /*4f40*/  LDG.E.U16 R9, [R12.64] ;  /* 0x000000060c097981 */ /* 0x0028a8000c1e1500 */
[----:B------:R-:W3:Y:S01]  /*4f50*/  LDG.E.U16 R11, [R10.64] ;  /* 0x000000060a0b7981 */ /* 0x000ee2000c1e1500 */
[-C--:B------:R-:W-:Y:S02]  /*4f60*/  LEA R8, P0, R23, R26.reuse, 0x1 ;  /* 0x0000001a17087211 */ /* 0x080fe400078008ff */
[----:B----4-:R-:W-:-:S04]  /*4f70*/  LEA R12, P1, R22, R26, 0x1 ;  /* 0x0000001a160c7211 */ /* 0x010fc800078208ff */
[----:B------:R-:W-:-:S06]  /*4f80*/  LEA.HI.X.SX32 R13, R22, R27, 0x1, P1 ;  /* 0x0000001b160d7211 */ /* 0x000fcc00008f0eff */
[----:B------:R-:W4:Y:S04]  /*4f90*/  LDG.E.U16 R13, [R12.64] ;  /* 0x000000060c0d7981 */ /* 0x000f28000c1e1500 */
[----:B--2---:R0:W-:Y:S02]  /*4fa0*/  STL [R1+0x218], R9 ;  /* 0x0002180901007387 */ /* 0x0041e40000100800 */
[----:B0-----:R-:W-:Y:S02]  /*4fb0*/  LEA.HI.X.SX32 R9, R23, R27, 0x1, P0 ;  /* 0x0000001b17097211 */ /* 0x001fe400000f0eff */
[----:B------:R-:W2:Y:S04]  /*4fc0*/  LDL.LU R23, [R1+0x14f8] ;  /* 0x0014f80001177983 */ /* 0x000ea80000300800 */
[----:B------:R-:W2:Y:S04]  /*4fd0*/  LDL.LU R22, [R1+0x14f4] ;  /* 0x0014f40001167983 */ /* 0x000ea80000300800 */
[----:B---3--:R0:W-:Y:S04]  /*4fe0*/  STL [R1+0x214], R11 ;  /* 0x0002140b01007387 */ /* 0x0081e80000100800 */
[----:B0-----:R0:W3:Y:S01]  /*4ff0*/  LDG.E.U16 R11, [R8.64] ;  /* 0x00000006080b7981 */ /* 0x0010e2000c1e1500 */
[----:B------:R-:W-:-:S02]  /*5000*/  LEA R10, P0, R19, R26, 0x1 ;  /* 0x0000001a130a7211 */ /* 0x000fc400078008ff */
[----:B0-----:R-:W-:-:S04]  /*5010*/  LEA R8, P1, R18, R26, 0x1 ;  /* 0x0000001a12087211 */ /* 0x001fc800078208ff */
[----:B------:R-:W-:-:S06]  /*5020*/  LEA.HI.X.SX32 R9, R18, R27, 0x1, P1 ;  /* 0x0000001b12097211 */ /* 0x000fcc00008f0eff */
[----:B------:R0:W2:Y:S04]  /*5030*/  LDG.E.U16 R9, [R8.64] ;  /* 0x0000000608097981 */ /* 0x0000a8000c1e1500 */
[----:B---3--:R1:W-:Y:S02]  /*5040*/  STL [R1+0x210], R11 ;  /* 0x0002100b01007387 */ /* 0x0083e40000100800 */
[----:B-1----:R-:W-:Y:S02]  /*5050*/  LEA.HI.X.SX32 R11, R19, R27, 0x1, P0 ;  /* 0x0000001b130b7211 */ /* 0x002fe400000f0eff */
[----:B------:R-:W3:Y:S04]  /*5060*/  LDL.LU R19, [R1+0x14f0] ;  /* 0x0014f00001137983 */ /* 0x000ee80000300800 */
[----:B------:R-:W2:Y:S04]  /*5070*/  LDL.LU R18, [R1+0x14ec] ;  /* 0x0014ec0001127983 */ /* 0x000ea80000300800 */
[----:B----4-:R1:W-:Y:S04]  /*5080*/  STL [R1+0x20c], R13 ;  /* 0x00020c0d01007387 */ /* 0x0103e80000100800 */
[----:B-1----:R1:W4:Y:S01]  /*5090*/  LDG.E.U16 R13, [R10.64] ;  /* 0x000000060a0d7981 */ /* 0x002322000c1e1500 */
[----:B-----5:R-:W-:-:S02]  /*50a0*/  LEA R12, P0, R24, R26, 0x1 ;  /* 0x0000001a180c7211 */ /* 0x020fc400078008ff */
[----:B-1----:R-:W-:-:S04]  /*50b0*/  LEA R10, P1, R17, R26, 0x1 ;  /* 0x0000001a110a7211 */ /* 0x002fc800078208ff */
[-C--:B------:R-:W-:Y:S01]  /*50c0*/  LEA.HI.X.SX32 R11, R17, R27.reuse, 0x1, P1 ;  /* 0x0000001b110b7211 */ /* 0x080fe200008f0eff */
[----:B----4-:R1:W-:Y:S02]  /*50d0*/  STL [R1+0x208], R13 ;  /* 0x0002080d01007387 */ /* 0x0103e40000100800 */
[----:B-1----:R-:W-:Y:S02]  /*50e0*/  LEA.HI.X.SX32 R13, R24, R27, 0x1, P0 ;  /* 0x0000001b180d7211 */ /* 0x002fe400000f0eff */
[----:B------:R-:W4:Y:S04]  /*50f0*/  LDL.LU R24, [R1+0x14e8] ;  /* 0x0014e80001187983 */ /* 0x000f280000300800 */
[----:B------:R-:W5:Y:S01]  /*5100*/  LDG.E.U16 R17, [R12.64] ;  /* 0x000000060c117981 */ /* 0x000f62000c1e1500 */
[----:B0-----:R-:W-:-:S03]  /*5110*/  LEA R8, P0, R3, R26, 0x1 ;  /* 0x0000001a03087211 */ /* 0x001fc600078008ff */
[----:B--2---:R0:W-:Y:S02]  /*5120*/  STL [R1+0x204], R9 ;  /* 0x0002040901007387 */ /* 0x0041e40000100800 */
[----:B0-----:R-:W-:Y:S02]  /*5130*/  LEA.HI.X.SX32 R9, R3, R27, 0x1, P0 ;  /* 0x0000001b03097211 */ /* 0x001fe400000f0eff */
[----:B------:R0:W2:Y:S04]  /*5140*/  LDG.E.U16 R3, [R10.64] ;  /* 0x000000060a037981 */ /* 0x0000a8000c1e1500 */
[----:B-----5:R1:W-:Y:S04]  /*5150*/  STL [R1+0x200], R17 ;  /* 0x0002001101007387 */ /* 0x0203e80000100800 */
[----:B-1----:R-:W5:Y:S01]  /*5160*/  LDG.E.U16 R17, [R8.64] ;  /* 0x0000000608117981 */ /* 0x002f62000c1e1500 */
[----:B------:R-:W-:-:S04]  /*5170*/  LEA R12, P1, R18, R26, 0x1 ;  /* 0x0000001a120c7211 */ /* 0x000fc800078208ff */
[-C--:B------:R-:W-:Y:S02]  /*5180*/  LEA.HI.X.SX32 R13, R18, R27.reuse, 0x1, P1 ;  /* 0x0000001b120d7211 */ /* 0x080fe400008f0eff */
[CC--:B---3--:R-:W-:Y:S02]  /*5190*/  LEA R18, P0, R19.reuse, R26.reuse, 0x1 ;  /* 0x0000001a13127211 */ /* 0x0c8fe400078008ff */
[C---:B0-----:R-:W-:Y:S02]  /*51a0*/  LEA R10, P1, R22.reuse, R26, 0x1 ;  /* 0x0000001a160a7211 */ /* 0x041fe400078208ff */
[-C--:B------:R-:W-:Y:S01]  /*51b0*/  LEA.HI.X.SX32 R19, R19, R27.reuse, 0x1, P0 ;  /* 0x0000001b13137211 */ /* 0x080fe200000f0eff */
[----:B--2---:R0:W-:Y:S01]  /*51c0*/  STL [R1+0x1fc], R3 ;  /* 0x0001fc0301007387 */ /* 0x0041e20000100800 */
[----:B------:R-:W-:-:S03]  /*51d0*/  LEA.HI.X.SX32 R11, R22, R27, 0x1, P1 ;  /* 0x0000001b160b7211 */ /* 0x000fc600008f0eff */
[----:B0-----:R0:W2:Y:S04]  /*51e0*/  LDG.E.U16 R3, [R12.64] ;  /* 0x000000060c037981 */ /* 0x0010a8000c1e1500 */
[----:B0-----:R-:W3:Y:S04]  /*51f0*/  LDG.E.U16 R13, [R10.64] ;  /* 0x000000060a0d7981 */ /* 0x001ee8000c1e1500 */
[----:B-----5:R0:W-:Y:S04]  /*5200*/  STL [R1+0x1f8], R17 ;  /* 0x0001f81101007387 */ /* 0x0201e80000100800 */
[----:B0-----:R0:W5:Y:S01]  /*5210*/  LDG.E.U16 R17, [R18.64] ;  /* 0x0000000612117981 */ /* 0x001162000c1e1500 */
[----:B------:R-:W-:-:S04]  /*5220*/  LEA R8, P0, R21, R26, 0x1 ;  /* 0x0000001a15087211 */ /* 0x000fc800078008ff */
[----:B------:R-:W-:Y:S01]  /*5230*/  LEA.HI.X.SX32 R9, R21, R27, 0x1, P0 ;  /* 0x0000001b15097211 */ /* 0x000fe200000f0eff */
[----:B0-----:R-:W3:Y:S04]  /*5240*/  LDL.LU R18, [R1+0x34] ;  /* 0x0000340001127983 */ /* 0x001ee80000300800 */
[----:B------:R-:W3:Y:S01]  /*5250*/  LDL.LU R19, [R1+0x30] ;  /* 0x0000300001137983 */ /* 0x000ee20000300800 */
[----:B------:R-:W-:-:S03]  /*5260*/  LEA R12, P0, R4, R26, 0x1 ;  /* 0x0000001a040c7211 */ /* 0x000fc600078008ff */
[----:B------:R-:W3:Y:S04]  /*5270*/  LDL.LU R22, [R1+0x20] ;  /* 0x0000200001167983 */ /* 0x000ee80000300800 */
[----:B------:R-:W4:Y:S04]  /*5280*/  LDL.LU R21, [R1+0x38] ;  /* 0x0000380001157983 */ /* 0x000f280000300800 */
[----:B--2---:R0:W-:Y:S04]  /*5290*/  STL [R1+0x1f0], R3 ;  /* 0x0001f00301007387 */ /* 0x0041e80000100800 */
[----:B------:R-:W2:Y:S01]  /*52a0*/  LDG.E.U16 R9, [R8.64] ;  /* 0x0000000608097981 */ /* 0x000ea2000c1e1500 */
[----:B0-----:R-:W-:-:S03]  /*52b0*/  IMAD.MOV.U32 R3, RZ, RZ, R28 ;  /* 0x000000ffff037224 */ /* 0x001fc600078e001c */
[----:B-----5:R0:W-:Y:S04]  /*52c0*/  STL [R1+0x1e8], R17 ;  /* 0x0001e81101007387 */ /* 0x0201e80000100800 */
[----:B0-----:R-:W5:Y:S04]  /*52d0*/  LDL.LU R17, [R1+0x1c] ;  /* 0x00001c0001117983 */ /* 0x001f680000300800 */
[----:B------:R-:W4:Y:S04]  /*52e0*/  LDL.LU R28, [R1+0x4] ;  /* 0x00000400011c7983 */ /* 0x000f280000300800 */
[----:B---3--:R0:W-:Y:S02]  /*52f0*/  STL [R1+0x1e0], R13 ;  /* 0x0001e00d01007387 */ /* 0x0081e40000100800 */
[----:B0-----:R-:W-:-:S05]  /*5300*/  LEA.HI.X.SX32 R13, R4, R27, 0x1, P0 ;  /* 0x0000001b040d7211 */ /* 0x001fca00000f0eff */
[----:B------:R0:W3:Y:S01]  /*5310*/  LDG.E.U16 R12, [R12.64] ;  /* 0x000000060c0c7981 */ /* 0x0000e2000c1e1500 */
[----:B------:R-:W-:-:S04]  /*5320*/  LEA R10, P1, R7, R26, 0x1 ;  /* 0x0000001a070a7211 */ /* 0x000fc800078208ff */
[----:B------:R-:W-:Y:S02]  /*5330*/  LEA.HI.X.SX32 R11, R7, R27, 0x1, P1 ;  /* 0x0000001b070b7211 */ /* 0x000fe400008f0eff */
[----:B------:R-:W4:Y:S04]  /*5340*/  LDL.LU R7, [R1+0x40] ;  /* 0x0000400001077983 */ /* 0x000f280000300800 */
[----:B0-----:R-:W4:Y:S04]  /*5350*/  LDL.LU R13, [R1+0x44] ;  /* 0x00004400010d7983 */ /* 0x001f280000300800 */
[----:B--2---:R-:W-:Y:S04]  /*5360*/  STL [R1+0x1d4], R9 ;  /* 0x0001d40901007387 */ /* 0x004fe80000100800 */
[----:B---3--:R0:W-:Y:S04]  /*5370*/  STL [R1+0x1d0], R12 ;  /* 0x0001d00c01007387 */ /* 0x0081e80000100800 */
[----:B0-----:R4:W2:Y:S01]  /*5380*/  LDG.E.U16 R12, [R10.64] ;  /* 0x000000060a0c7981 */ /* 0x0018a2000c1e1500 */
[----:B------:R-:W-:Y:S01]  /*5390*/  IMAD R2, R15, 0x2, R2 ;  /* 0x000000020f027824 */ /* 0x000fe200078e0202 */
[----:B------:R-:W-:-:S04]  /*53a0*/  LEA R4, P0, R5, R26, 0x1 ;  /* 0x0000001a05047211 */ /* 0x000fc800078008ff */
[CC--:B------:R-:W-:Y:S02]  /*53b0*/  LEA R8, P1, R2.reuse, R26.reuse, 0x1 ;  /* 0x0000001a02087211 */ /* 0x0c0fe400078208ff */
[-C--:B------:R-:W-:Y:S02]  /*53c0*/  LEA.HI.X.SX32 R5, R5, R27.reuse, 0x1, P0 ;  /* 0x0000001b05057211 */ /* 0x080fe400000f0eff */
[C---:B----4-:R-:W-:Y:S02]  /*53d0*/  LEA R10, P0, R13.reuse, R26, 0x1 ;  /* 0x0000001a0d0a7211 */ /* 0x050fe400078008ff */
[-C--:B------:R-:W-:Y:S02]  /*53e0*/  LEA.HI.X.SX32 R9, R2, R27.reuse, 0x1, P1 ;  /* 0x0000001b02097211 */ /* 0x080fe400008f0eff */
[----:B------:R-:W-:-:S03]  /*53f0*/  LEA.HI.X.SX32 R11, R13, R27, 0x1, P0 ;  /* 0x0000001b0d0b7211 */ /* 0x000fc600000f0eff */
[----:B------:R0:W3:Y:S04]  /*5400*/  LDG.E.U16 R13, [R8.64] ;  /* 0x00000006080d7981 */ /* 0x0000e8000c1e1500 */
[----:B--2---:R1:W-:Y:S04]  /*5410*/  STL [R1+0x1c8], R12 ;  /* 0x0001c80c01007387 */ /* 0x0043e80000100800 */
[----:B-1----:R1:W2:Y:S01]  /*5420*/  LDG.E.U16 R12, [R4.64] ;  /* 0x00000006040c7981 */ /* 0x0022a2000c1e1500 */
[-C--:B0-----:R-:W-:Y:S02]  /*5430*/  LEA R8, P0, R21, R26.reuse, 0x1 ;  /* 0x0000001a15087211 */ /* 0x081fe400078008ff */
[----:B-1----:R-:W-:-:S04]  /*5440*/  LEA R4, P1, R7, R26, 0x1 ;  /* 0x0000001a07047211 */ /* 0x002fc800078208ff */
[-C--:B------:R-:W-:Y:S02]  /*5450*/  LEA.HI.X.SX32 R5, R7, R27.reuse, 0x1, P1 ;  /* 0x0000001b07057211 */ /* 0x080fe400008f0eff */
[----:B------:R-:W-:-:S05]  /*5460*/  LEA.HI.X.SX32 R9, R21, R27, 0x1, P0 ;  /* 0x0000001b15097211 */ /* 0x000fca00000f0eff */
[----:B------:R0:W4:Y:S04]  /*5470*/  LDG.E.U16 R7, [R8.64] ;  /* 0x0000000608077981 */ /* 0x000128000c1e1500 */
[----:B--2---:R1:W-:Y:S04]  /*5480*/  STL [R1+0x1c0], R12 ;  /* 0x0001c00c01007387 */ /* 0x0043e80000100800 */
[----:B---3--:R2:W-:Y:S04]  /*5490*/  STL [R1+0x1b4], R13 ;  /* 0x0001b40d01007387 */ /* 0x0085e80000100800 */
[----:B-1----:R1:W3:Y:S04]  /*54a0*/  LDG.E.U16 R12, [R10.64] ;  /* 0x000000060a0c7981 */ /* 0x0022e8000c1e1500 */
[----:B--2---:R2:W3:Y:S01]  /*54b0*/  LDG.E.U16 R13, [R4.64] ;  /* 0x00000006040d7981 */ /* 0x0044e2000c1e1500 */
[----:B-1----:R-:W-:-:S04]  /*54c0*/  LEA R10, P1, R18, R26, 0x1 ;  /* 0x0000001a120a7211 */ /* 0x002fc800078208ff */
[----:B------:R-:W-:-:S05]  /*54d0*/  LEA.HI.X.SX32 R11, R18, R27, 0x1, P1 ;  /* 0x0000001b120b7211 */ /* 0x000fca00008f0eff */
[----:B------:R5:W4:Y:S01]  /*54e0*/  LDG.E.U16 R21, [R10.64] ;  /* 0x000000060a157981 */ /* 0x000b22000c1e1500 */
[CC--:B--2---:R-:W-:Y:S02]  /*54f0*/  LEA R4, P0, R19.reuse, R26.reuse, 0x1 ;  /* 0x0000001a13047211 */ /* 0x0c4fe400078008ff */
[CC--:B0-----:R-:W-:Y:S02]  /*5500*/  LEA R8, P1, R22.reuse, R26.reuse, 0x1 ;  /* 0x0000001a16087211 */ /* 0x0c1fe400078208ff */
[-C--:B------:R-:W-:Y:S02]  /*5510*/  LEA.HI.X.SX32 R5, R19, R27.reuse, 0x1, P0 ;  /* 0x0000001b13057211 */ /* 0x080fe400000f0eff */
[-C--:B------:R-:W-:Y:S02]  /*5520*/  LEA.HI.X.SX32 R9, R22, R27.reuse, 0x1, P1 ;  /* 0x0000001b16097211 */ /* 0x080fe400008f0eff */
[CC--:B-----5:R-:W-:Y:S01]  /*5530*/  LEA R10, P0, R17.reuse, R26.reuse, 0x1 ;  /* 0x0000001a110a7211 */ /* 0x0e0fe200078008ff */
[----:B------:R0:W2:Y:S03]  /*5540*/  LDG.E.U16 R18, [R4.64] ;  /* 0x0000000604127981 */ /* 0x0000a6000c1e1500 */
[----:B------:R-:W-:Y:S01]  /*5550*/  LEA.HI.X.SX32 R11, R17, R27, 0x1, P0 ;  /* 0x0000001b110b7211 */ /* 0x000fe200000f0eff */
[----:B------:R1:W5:Y:S04]  /*5560*/  LDG.E.U16 R19, [R8.64] ;  /* 0x0000000608137981 */ /* 0x000368000c1e1500 */
[----:B------:R-:W-:Y:S01]  /*5570*/  STL [R1+0x14e4], R25 ;  /* 0x0014e41901007387 */ /* 0x000fe20000100800 */
[----:B0-----:R-:W-:-:S03]  /*5580*/  LEA R4, P1, R28, R26, 0x1 ;  /* 0x0000001a1c047211 */ /* 0x001fc600078208ff */
[----:B------:R0:W2:Y:S01]  /*5590*/  LDG.E.U16 R17, [R10.64] ;  /* 0x000000060a117981 */ /* 0x0000a2000c1e1500 */
[-C--:B-1----:R-:W-:Y:S02]  /*55a0*/  LEA R8, P0, R24, R26.reuse, 0x1 ;  /* 0x0000001a18087211 */ /* 0x082fe400078008ff */
[-C--:B------:R-:W-:Y:S02]  /*55b0*/  LEA.HI.X.SX32 R5, R28, R27.reuse, 0x1, P1 ;  /* 0x0000001b1c057211 */ /* 0x080fe400008f0eff */
[----:B------:R-:W-:Y:S02]  /*55c0*/  LEA.HI.X.SX32 R9, R24, R27, 0x1, P0 ;  /* 0x0000001b18097211 */ /* 0x000fe400000f0eff */
[----:B0-----:R-:W-:-:S04]  /*55d0*/  LEA R10, P1, R23, R26, 0x1 ;  /* 0x0000001a170a7211 */ /* 0x001fc800078208ff */
[----:B------:R-:W-:-:S05]  /*55e0*/  LEA.HI.X.SX32 R11, R23, R27, 0x1, P1 ;  /* 0x0000001b170b7211 */ /* 0x000fca00008f0eff */
[----:B------:R0:W5:Y:S04]  /*55f0*/  LDG.E.U16 R22, [R10.64] ;  /* 0x000000060a167981 */ /* 0x000168000c1e1500 */
[----:B---3--:R-:W-:Y:S04]  /*5600*/  STL [R1+0x1a8], R13 ;  /* 0x0001a80d01007387 */ /* 0x008fe80000100800 */
[----:B------:R1:W-:Y:S04]  /*5610*/  STL [R1+0x1ac], R12 ;  /* 0x0001ac0c01007387 */ /* 0x0003e80000100800 */
[----:B----4-:R3:W-:Y:S01]  /*5620*/  STL [R1+0x1a4], R7 ;  /* 0x0001a40701007387 */ /* 0x0107e20000100800 */
[----:B-1----:R-:W-:-:S04]  /*5630*/  LEA R12, P0, R20, R26, 0x1 ;  /* 0x0000001a140c7211 */ /* 0x002fc800078008ff */
[----:B------:R-:W-:Y:S01]  /*5640*/  LEA.HI.X.SX32 R13, R20, R27, 0x1, P0 ;  /* 0x0000001b140d7211 */ /* 0x000fe200000f0eff */
[----:B---3--:R1:W3:Y:S04]  /*5650*/  LDG.E.U16 R7, [R4.64] ;  /* 0x0000000604077981 */ /* 0x0082e8000c1e1500 */
[----:B------:R-:W4:Y:S04]  /*5660*/  LDL.LU R20, [R1+0xc4] ;  /* 0x0000c40001147983 */ /* 0x000f280000300800 */
[----:B------:R0:W-:Y:S04]  /*5670*/  STL [R1+0x1a0], R21 ;  /* 0x0001a01501007387 */ /* 0x0001e80000100800 */
[----:B------:R2:W4:Y:S01]  /*5680*/  LDG.E.U16 R13, [R12.64] ;  /* 0x000000060c0d7981 */ /* 0x000522000c1e1500 */
[----:B-1----:R-:W-:-:S03]  /*5690*/  LEA R4, P0, R16, R26, 0x1 ;  /* 0x0000001a10047211 */ /* 0x002fc600078008ff */
[----:B------:R-:W4:Y:S04]  /*56a0*/  LDL.LU R23, [R1+0xc8] ;  /* 0x0000c80001177983 */ /* 0x000f280000300800 */
[----:B0-----:R0:W4:Y:S01]  /*56b0*/  LDG.E.U16 R21, [R8.64] ;  /* 0x0000000608157981 */ /* 0x001122000c1e1500 */
[----:B------:R-:W-:Y:S02]  /*56c0*/  LEA.HI.X.SX32 R5, R16, R27, 0x1, P0 ;  /* 0x0000001b10057211 */ /* 0x000fe400000f0eff */
[----:B------:R-:W-:Y:S01]  /*56d0*/  LEA R10, P0, R6, R26, 0x1 ;  /* 0x0000001a060a7211 */ /* 0x000fe200078008ff */
[----:B------:R-:W4:Y:S01]  /*56e0*/  LDL.LU R25, [R1+0xc0] ;  /* 0x0000c00001197983 */ /* 0x000f220000300800 */
[----:B------:R-:W-:-:S03]  /*56f0*/  LEA R28, R15, R2, 0x1 ;  /* 0x000000020f1c7211 */ /* 0x000fc600078e08ff */
[----:B------:R-:W4:Y:S01]  /*5700*/  LDL.LU R24, [R1+0xbc] ;  /* 0x0000bc0001187983 */ /* 0x000f220000300800 */
[----:B0-----:R-:W-:-:S03]  /*5710*/  LEA R8, P1, R14, R26, 0x1 ;  /* 0x0000001a0e087211 */ /* 0x001fc600078208ff */
[----:B--2---:R0:W-:Y:S01]  /*5720*/  STL [R1+0x19c], R18 ;  /* 0x00019c1201007387 */ /* 0x0041e20000100800 */
[-C--:B------:R-:W-:Y:S02]  /*5730*/  LEA.HI.X.SX32 R11, R6, R27.reuse, 0x1, P0 ;  /* 0x0000001b060b7211 */ /* 0x080fe400000f0eff */
[-C--:B------:R-:W-:Y:S02]  /*5740*/  LEA.HI.X.SX32 R9, R14, R27.reuse, 0x1, P1 ;  /* 0x0000001b0e097211 */ /* 0x080fe400008f0eff */
[C---:B------:R-:W-:Y:S01]  /*5750*/  LEA R2, P0, R28.reuse, R26, 0x1 ;  /* 0x0000001a1c027211 */ /* 0x040fe200078008ff */
[----:B------:R1:W2:Y:S04]  /*5760*/  LDG.E.U16 R14, [R4.64] ;  /* 0x00000006040e7981 */ /* 0x0002a8000c1e1500 */
[----:B0-----:R-:W2:Y:S04]  /*5770*/  LDL.LU R18, [R1+0xb4] ;  /* 0x0000b40001127983 */ /* 0x001ea80000300800 */
[----:B------:R-:W2:Y:S04]  /*5780*/  LDL.LU R16, [R1+0xcc] ;  /* 0x0000cc0001107983 */ /* 0x000ea80000300800 */
[----:B-----5:R0:W-:Y:S04]  /*5790*/  STL [R1+0x198], R19 ;  /* 0x0001981301007387 */ /* 0x0201e80000100800 */
[----:B------:R5:W-:Y:S04]  /*57a0*/  STL [R1+0x194], R17 ;  /* 0x0001941101007387 */ /* 0x000be80000100800 */
[----:B------:R2:W2:Y:S01]  /*57b0*/  LDG.E.U16 R12, [R8.64] ;  /* 0x00000006080c7981 */ /* 0x0004a2000c1e1500 */
[----:B0-----:R-:W-:Y:S01]  /*57c0*/  IMAD.MOV.U32 R19, RZ, RZ, R3 ;  /* 0x000000ffff137224 */ /* 0x001fe200078e0003 */
[----:B------:R-:W-:-:S02]  /*57d0*/  LEA.HI.X.SX32 R3, R28, R27, 0x1, P0 ;  /* 0x0000001b1c037211 */ /* 0x000fc400000f0eff */
[----:B------:R0:W2:Y:S04]  /*57e0*/  LDG.E.U16 R11, [R10.64] ;  /* 0x000000060a0b7981 */ /* 0x0000a8000c1e1500 */
[----:B-----5:R-:W5:Y:S01]  /*57f0*/  LDL.LU R17, [R1+0xb8] ;  /* 0x0000b80001117983 */ /* 0x020f620000300800 */
[----:B------:R-:W-:-:S03]  /*5800*/  IMAD R28, R15, 0x2, R28 ;  /* 0x000000020f1c7824 */ /* 0x000fc600078e021c */
[----:B---3--:R3:W-:Y:S04]  /*5810*/  STL [R1+0x18c], R7 ;  /* 0x00018c0701007387 */ /* 0x0087e80000100800 */
[----:B---3--:R-:W3:Y:S04]  /*5820*/  LDL.LU R7, [R1+0xb0] ;  /* 0x0000b00001077983 */ /* 0x008ee80000300800 */
[----:B----4-:R4:W-:Y:S04]  /*5830*/  STL [R1+0x188], R21 ;  /* 0x0001881501007387 */ /* 0x0109e80000100800 */
[----:B----4-:R-:W4:Y:S04]  /*5840*/  LDL.LU R21, [R1+0xac] ;  /* 0x0000ac0001157983 */ /* 0x010f280000300800 */
[----:B------:R0:W-:Y:S04]  /*5850*/  STL [R1+0x184], R22 ;  /* 0x0001841601007387 */ /* 0x0001e80000100800 */
[----:B0-----:R-:W3:Y:S04]  /*5860*/  LDL.LU R22, [R1+0xa8] ;  /* 0x0000a80001167983 */ /* 0x001ee80000300800 */
[----:B------:R0:W-:Y:S04]  /*5870*/  STL [R1+0x180], R13 ;  /* 0x0001800d01007387 */ /* 0x0001e80000100800 */
[----:B------:R-:W3:Y:S01]  /*5880*/  LDL.LU R15, [R1+0xa4] ;  /* 0x0000a400010f7983 */ /* 0x000ee20000300800 */
[----:B--2---:R-:W-:-:S02]  /*5890*/  LEA R8, P0, R16, R26, 0x1 ;  /* 0x0000001a10087211 */ /* 0x004fc400078008ff */
[-C--:B-1----:R-:W-:Y:S01]  /*58a0*/  LEA R4, P1, R20, R26.reuse, 0x1 ;  /* 0x0000001a14047211 */ /* 0x082fe200078208ff */
[----:B------:R-:W2:Y:S04]  /*58b0*/  LDL.LU R6, [R1+0xa0] ;  /* 0x0000a00001067983 */ /* 0x000ea80000300800 */
[----:B0-----:R0:W2:Y:S01]  /*58c0*/  LDG.E.U16 R13, [R2.64] ;  /* 0x00000006020d7981 */ /* 0x0010a2000c1e1500 */
[-C--:B------:R-:W-:Y:S02]  /*58d0*/  LEA.HI.X.SX32 R9, R16, R27.reuse, 0x1, P0 ;  /* 0x0000001b10097211 */ /* 0x080fe400000f0eff */
[----:B------:R-:W-:Y:S01]  /*58e0*/  LEA.HI.X.SX32 R5, R20, R27, 0x1, P1 ;  /* 0x0000001b14057211 */ /* 0x000fe200008f0eff */
[----:B------:R1:W-:Y:S01]  /*58f0*/  STL [R1+0x178], R14 ;  /* 0x0001780e01007387 */ /* 0x0003e20000100800 */
[----:B------:R-:W-:-:S03]  /*5900*/  LEA R10, P0, R23, R26, 0x1 ;  /* 0x0000001a170a7211 */ /* 0x000fc600078008ff */
[----:B-1----:R-:W3:Y:S04]  /*5910*/  LDL.LU R14, [R1+0x9c] ;  /* 0x00009c00010e7983 */ /* 0x002ee80000300800 */
[----:B------:R1:W-:Y:S04]  /*5920*/  STL [R1+0x16c], R12 ;  /* 0x00016c0c01007387 */ /* 0x0003e80000100800 */
[----:B-1----:R-:W3:Y:S04]  /*5930*/  LDL.LU R12, [R1+0x98] ;  /* 0x00009800010c7983 */ /* 0x002ee80000300800 */
[----:B------:R1:W-:Y:S04]  /*5940*/  STL [R1+0x168], R11 ;  /* 0x0001680b01007387 */ /* 0x0003e80000100800 */
[----:B------:R0:W-:Y:S04]  /*5950*/  STL.64 [R1+0x128], R8 ;  /* 0x0001280801007387 */ /* 0x0001e80000100a00 */
[----:B------:R5:W-:Y:S01]  /*5960*/  STL.64 [R1+0x120], R4 ;  /* 0x0001200401007387 */ /* 0x000be20000100a00 */
[----:B-1----:R-:W-:-:S02]  /*5970*/  LEA.HI.X.SX32 R11, R23, R27, 0x1, P0 ;  /* 0x0000001b170b7211 */ /* 0x002fc400000f0eff */
[CC--:B0-----:R-:W-:Y:S02]  /*5980*/  LEA R8, P1, R25.reuse, R26.reuse, 0x1 ;  /* 0x0000001a19087211 */ /* 0x0c1fe400078208ff */
[-C--:B------:R-:W-:Y:S02]  /*5990*/  LEA R2, P3, R18, R26.reuse, 0x1 ;  /* 0x0000001a12027211 */ /* 0x080fe400078608ff */
[-C--:B------:R-:W-:Y:S02]  /*59a0*/  LEA.HI.X.SX32 R9, R25, R27.reuse, 0x1, P1 ;  /* 0x0000001b19097211 */ /* 0x080fe400008f0eff */
[----:B-----5:R-:W-:Y:S02]  /*59b0*/  LEA R4, P2, R24, R26, 0x1 ;  /* 0x0000001a18047211 */ /* 0x020fe400078408ff */
[-C--:B------:R-:W-:Y:S02]  /*59c0*/  LEA.HI.X.SX32 R3, R18, R27.reuse, 0x1, P3 ;  /* 0x0000001b12037211 */ /* 0x080fe400018f0eff */
[----:B------:R-:W-:-:S02]  /*59d0*/  LEA.HI.X.SX32 R5, R24, R27, 0x1, P2 ;  /* 0x0000001b18057211 */ /* 0x000fc400010f0eff */
[----:B------:R-:W-:Y:S01]  /*59e0*/  MOV R25, R19 ;  /* 0x0000001300197202 */ /* 0x000fe20000000f00 */
[----:B--2---:R0:W-:Y:S04]  /*59f0*/  STL [R1+0x160], R13 ;  /* 0x0001600d01007387 */ /* 0x0041e80000100800 */
[----:B0-----:R-:W2:Y:S04]  /*5a00*/  LDL.LU R13, [R1+0x94] ;  /* 0x00009400010d7983 */ /* 0x001ea80000300800 */
[----:B------:R-:W5:Y:S04]  /*5a10*/  LDL.LU R16, [R1+0x90] ;  /* 0x0000900001107983 */ /* 0x000f680000300800 */
[----:B------:R0:W-:Y:S04]  /*5a20*/  STL.64 [R1+0x118], R10 ;  /* 0x0001180a01007387 */ /* 0x0001e80000100a00 */
[----:B------:R-:W5:Y:S04]  /*5a30*/  LDL.LU R20, [R1+0x88] ;  /* 0x0000880001147983 */ /* 0x000f680000300800 */
[----:B------:R3:W-:Y:S04]  /*5a40*/  STL.64 [R1+0x110], R8 ;  /* 0x0001100801007387 */ /* 0x0007e80000100a00 */
[----:B------:R-:W5:Y:S01]  /*5a50*/  LDL.LU R23, [R1+0x80] ;  /* 0x0000800001177983 */ /* 0x000f620000300800 */
[----:B0-----:R-:W-:-:S03]  /*5a60*/  LEA R10, P0, R17, R26, 0x1 ;  /* 0x0000001a110a7211 */ /* 0x001fc600078008ff */
[----:B------:R4:W-:Y:S01]  /*5a70*/  STL.64 [R1+0x108], R4 ;  /* 0x0001080401007387 */ /* 0x0009e20000100a00 */
[-C--:B------:R-:W-:Y:S02]  /*5a80*/  LEA.HI.X.SX32 R11, R17, R27.reuse, 0x1, P0 ;  /* 0x0000001b110b7211 */ /* 0x080fe400000f0eff */
[CC--:B---3--:R-:W-:Y:S01]  /*5a90*/  LEA R8, P1, R7.reuse, R26.reuse, 0x1 ;  /* 0x0000001a07087211 */ /* 0x0c8fe200078208ff */
[----:B------:R0:W-:Y:S03]  /*5aa0*/  STL.64 [R1+0x100], R2 ;  /* 0x0001000201007387 */ /* 0x0001e60000100a00 */
[----:B------:R-:W-:Y:S01]  /*5ab0*/  LEA.HI.X.SX32 R9, R7, R27, 0x1, P1 ;  /* 0x0000001b07097211 */ /* 0x000fe200008f0eff */
[----:B------:R-:W3:Y:S01]  /*5ac0*/  LDL.LU R18, [R1+0x8c] ;  /* 0x00008c0001127983 */ /* 0x000ee20000300800 */
[----:B----4-:R-:W-:-:S03]  /*5ad0*/  LEA R4, P2, R21, R26, 0x1 ;  /* 0x0000001a15047211 */ /* 0x010fc600078408ff */
[----:B------:R-:W4:Y:S01]  /*5ae0*/  LDL.LU R24, [R1+0x84] ;  /* 0x0000840001187983 */ /* 0x000f220000300800 */
[----:B0-----:R-:W-:-:S03]  /*5af0*/  LEA R2, P3, R22, R26, 0x1 ;  /* 0x0000001a16027211 */ /* 0x001fc600078608ff */
[----:B------:R-:W4:Y:S01]  /*5b00*/  LDL.LU R19, [R1+0x78] ;  /* 0x0000780001137983 */ /* 0x000f220000300800 */
[-C--:B------:R-:W-:Y:S02]  /*5b10*/  LEA.HI.X.SX32 R5, R21, R27.reuse, 0x1, P2 ;  /* 0x0000001b15057211 */ /* 0x080fe400010f0eff */
[----:B------:R-:W-:Y:S01]  /*5b20*/  LEA.HI.X.SX32 R3, R22, R27, 0x1, P3 ;  /* 0x0000001b16037211 */ /* 0x000fe200018f0eff */
[----:B------:R0:W-:Y:S04]  /*5b30*/  STL.64 [R1+0xf8], R10 ;  /* 0x0000f80a01007387 */ /* 0x0001e80000100a00 */
[----:B------:R-:W4:Y:S04]  /*5b40*/  LDL.LU R17, [R1+0x70] ;  /* 0x0000700001117983 */ /* 0x000f280000300800 */
[----:B------:R1:W-:Y:S01]  /*5b50*/  STL.64 [R1+0xf0], R8 ;  /* 0x0000f00801007387 */ /* 0x0003e20000100a00 */
[----:B0-----:R-:W-:-:S03]  /*5b60*/  LEA R10, P0, R15, R26, 0x1 ;  /* 0x0000001a0f0a7211 */ /* 0x001fc600078008ff */
[----:B------:R0:W-:Y:S01]  /*5b70*/  STL.64 [R1+0xe8], R4 ;  /* 0x0000e80401007387 */ /* 0x0001e20000100a00 */
[----:B------:R-:W-:-:S03]  /*5b80*/  LEA.HI.X.SX32 R11, R15, R27, 0x1, P0 ;  /* 0x0000001b0f0b7211 */ /* 0x000fc600000f0eff */
[----:B------:R0:W-:Y:S04]  /*5b90*/  STL.64 [R1+0xe0], R2 ;  /* 0x0000e00201007387 */ /* 0x0001e80000100a00 */
[----:B------:R-:W4:Y:S04]  /*5ba0*/  LDL.LU R15, [R1+0x7c] ;  /* 0x00007c00010f7983 */ /* 0x000f280000300800 */
[----:B------:R-:W4:Y:S04]  /*5bb0*/  LDL.LU R7, [R1+0x74] ;  /* 0x0000740001077983 */ /* 0x000f280000300800 */
[----:B------:R-:W4:Y:S04]  /*5bc0*/  LDL.LU R21, [R1+0x6c] ;  /* 0x00006c0001157983 */ /* 0x000f280000300800 */
[----:B------:R2:W-:Y:S04]  /*5bd0*/  STL.64 [R1+0xd8], R10 ;  /* 0x0000d80a01007387 */ /* 0x0005e80000100a00 */
[----:B------:R-:W4:Y:S01]  /*5be0*/  LDL.LU R22, [R1+0x64] ;  /* 0x0000640001167983 */ /* 0x000f220000300800 */
[----:B-1----:R-:W-:-:S02]  /*5bf0*/  LEA R8, P1, R6, R26, 0x1 ;  /* 0x0000001a06087211 */ /* 0x002fc400078208ff */
[-C--:B0-----:R-:W-:Y:S02]  /*5c00*/  LEA R4, P2, R14, R26.reuse, 0x1 ;  /* 0x0000001a0e047211 */ /* 0x081fe400078408ff */
[-C--:B------:R-:W-:Y:S02]  /*5c10*/  LEA.HI.X.SX32 R9, R6, R27.reuse, 0x1, P1 ;  /* 0x0000001b06097211 */ /* 0x080fe400008f0eff */
[-C--:B------:R-:W-:Y:S02]  /*5c20*/  LEA.HI.X.SX32 R5, R14, R27.reuse, 0x1, P2 ;  /* 0x0000001b0e057211 */ /* 0x080fe400010f0eff */
[C---:B------:R-:W-:Y:S01]  /*5c30*/  LEA R2, P3, R12.reuse, R26, 0x1 ;  /* 0x0000001a0c027211 */ /* 0x040fe200078608ff */
[----:B------:R5:W-:Y:S04]  /*5c40*/  STL.64 [R1+0xd0], R8 ;  /* 0x0000d00801007387 */ /* 0x000be80000100a00 */
[----:B------:R0:W-:Y:S01]  /*5c50*/  STL.64 [R1+0xc8], R4 ;  /* 0x0000c80401007387 */ /* 0x0001e20000100a00 */
[----:B------:R-:W-:-:S05]  /*5c60*/  LEA.HI.X.SX32 R3, R12, R27, 0x1, P3 ;  /* 0x0000001b0c037211 */ /* 0x000fca00018f0eff */
[----:B------:R1:W-:Y:S01]  /*5c70*/  STL.64 [R1+0xc0], R2 ;  /* 0x0000c00201007387 */ /* 0x0003e20000100a00 */
[CC--:B--2---:R-:W-:Y:S02]  /*5c80*/  LEA R10, P0, R13.reuse, R26.reuse, 0x1 ;  /* 0x0000001a0d0a7211 */ /* 0x0c4fe400078008ff */
[-C--:B-----5:R-:W-:Y:S02]  /*5c90*/  LEA R8, P1, R16, R26.reuse, 0x1 ;  /* 0x0000001a10087211 */ /* 0x0a0fe400078208ff */
[-C--:B------:R-:W-:Y:S02]  /*5ca0*/  LEA.HI.X.SX32 R11, R13, R27.reuse, 0x1, P0 ;  /* 0x0000001b0d0b7211 */ /* 0x080fe400000f0eff */
[-C--:B0-----:R-:W-:Y:S02]  /*5cb0*/  LEA R4, P2, R20, R26.reuse, 0x1 ;  /* 0x0000001a14047211 */ /* 0x081fe400078408ff */
[-C--:B------:R-:W-:Y:S02]  /*5cc0*/  LEA.HI.X.SX32 R9, R16, R27.reuse, 0x1, P1 ;  /* 0x0000001b10097211 */ /* 0x080fe400008f0eff */
[----:B------:R-:W-:Y:S01]  /*5cd0*/  LEA.HI.X.SX32 R5, R20, R27, 0x1, P2 ;  /* 0x0000001b14057211 */ /* 0x000fe200010f0eff */
[----:B------:R4:W-:Y:S01]  /*5ce0*/  STL.64 [R1+0xb8], R10 ;  /* 0x0000b80a01007387 */ /* 0x0009e20000100a00 */
[----:B-1----:R-:W-:-:S03]  /*5cf0*/  LEA R2, P3, R23, R26, 0x1 ;  /* 0x0000001a17027211 */ /* 0x002fc600078608ff */
[----:B------:R-:W-:Y:S01]  /*5d00*/  STL.64 [R1+0xa8], R4 ;  /* 0x0000a80401007387 */ /* 0x000fe20000100a00 */
[----:B------:R-:W-:-:S03]  /*5d10*/  LEA.HI.X.SX32 R3, R23, R27, 0x1, P3 ;  /* 0x0000001b17037211 */ /* 0x000fc600018f0eff */
[----:B------:R0:W-:Y:S04]  /*5d20*/  STL.64 [R1+0xb0], R8 ;  /* 0x0000b00801007387 */ /* 0x0001e80000100a00 */
[----:B------:R-:W2:Y:S04]  /*5d30*/  LDL.LU R6, [R1+0x1ec] ;  /* 0x0001ec0001067983 */ /* 0x000ea80000300800 */
[----:B------:R-:W5:Y:S01]  /*5d40*/  LDL.LU R14, [R1+0x1e4] ;  /* 0x0001e400010e7983 */ /* 0x000f620000300800 */
[----:B---3--:R-:W-:-:S03]  /*5d50*/  LEA R12, P0, R18, R26, 0x1 ;  /* 0x0000001a120c7211 */ /* 0x008fc600078008ff */
[----:B------:R1:W-:Y:S01]  /*5d60*/  STL.64 [R1+0xa0], R2 ;  /* 0x0000a00201007387 */ /* 0x0003e20000100a00 */
[----:B----4-:R-:W-:-:S03]  /*5d70*/  LEA R10, P1, R24, R26, 0x1 ;  /* 0x0000001a180a7211 */ /* 0x010fc600078208ff */
[----:B------:R-:W3:Y:S01]  /*5d80*/  LDL.LU R16, [R1+0x1dc] ;  /* 0x0001dc0001107983 */ /* 0x000ee20000300800 */
[----:B0-----:R-:W-:-:S03]  /*5d90*/  LEA R8, P2, R19, R26, 0x1 ;  /* 0x0000001a13087211 */ /* 0x001fc600078408ff */
[----:B------:R-:W4:Y:S01]  /*5da0*/  LDL.LU R20, [R1+0x1d8] ;  /* 0x0001d80001147983 */ /* 0x000f220000300800 */
[-C--:B------:R-:W-:Y:S02]  /*5db0*/  LEA.HI.X.SX32 R13, R18, R27.reuse, 0x1, P0 ;  /* 0x0000001b120d7211 */ /* 0x080fe400000f0eff */
[----:B------:R-:W-:Y:S01]  /*5dc0*/  LEA.HI.X.SX32 R11, R24, R27, 0x1, P1 ;  /* 0x0000001b180b7211 */ /* 0x000fe200008f0eff */
[----:B------:R-:W4:Y:S01]  /*5dd0*/  LDL.LU R23, [R1+0x1cc] ;  /* 0x0001cc0001177983 */ /* 0x000f220000300800 */
[----:B-1----:R-:W-:-:S03]  /*5de0*/  LEA R2, P3, R17, R26, 0x1 ;  /* 0x0000001a11027211 */ /* 0x002fc600078608ff */
[----:B------:R-:W4:Y:S01]  /*5df0*/  LDL.LU R18, [R1+0x1c4] ;  /* 0x0001c40001127983 */ /* 0x000f220000300800 */
[-C--:B------:R-:W-:Y:S01]  /*5e00*/  LEA.HI.X.SX32 R9, R19, R27.reuse, 0x1, P2 ;  /* 0x0000001b13097211 */ /* 0x080fe200010f0eff */
[----:B------:R-:W-:Y:S01]  /*5e10*/  IMAD.MOV.U32 R5, RZ, RZ, R25 ;  /* 0x000000ffff057224 */ /* 0x000fe200078e0019 */
[----:B------:R-:W-:Y:S01]  /*5e20*/  LEA.HI.X.SX32 R3, R17, R27, 0x1, P3 ;  /* 0x0000001b11037211 */ /* 0x000fe200018f0eff */
[----:B------:R0:W-:Y:S01]  /*5e30*/  STL.64 [R1+0x98], R12 ;  /* 0x0000980c01007387 */ /* 0x0001e20000100a00 */
[----:B------:R-:W-:-:S03]  /*5e40*/  LEA R24, P0, R15, R26, 0x1 ;  /* 0x0000001a0f187211 */ /* 0x000fc600078008ff */
[----:B0-----:R-:W4:Y:S01]  /*5e50*/  LDL.LU R12, [R1+0x1bc] ;  /* 0x0001bc00010c7983 */ /* 0x001f220000300800 */
[----:B------:R-:W-:-:S03]  /*5e60*/  LEA.HI.X.SX32 R25, R15, R27, 0x1, P0 ;  /* 0x0000001b0f197211 */ /* 0x000fc600000f0eff */
[----:B------:R0:W-:Y:S04]  /*5e70*/  STL.64 [R1+0x90], R10 ;  /* 0x0000900a01007387 */ /* 0x0001e80000100a00 */
[----:B------:R1:W-:Y:S04]  /*5e80*/  STL.64 [R1+0x88], R8 ;  /* 0x0000880801007387 */ /* 0x0003e80000100a00 */
[----:B------:R-:W-:Y:S04]  /*5e90*/  STL.64 [R1+0x80], R2 ;  /* 0x0000800201007387 */ /* 0x000fe80000100a00 */
[----:B------:R1:W-:Y:S01]  /*5ea0*/  STL.64 [R1+0x78], R24 ;  /* 0x0000781801007387 */ /* 0x0003e20000100a00 */
[----:B0-----:R-:W-:-:S02]  /*5eb0*/  LEA R10, P1, R7, R26, 0x1 ;  /* 0x0000001a070a7211 */ /* 0x001fc400078208ff */
[----:B-1----:R-:W-:Y:S01]  /*5ec0*/  LEA R8, P2, R21, R26, 0x1 ;  /* 0x0000001a15087211 */ /* 0x002fe200078408ff */
[----:B------:R-:W4:Y:S04]  /*5ed0*/  LDL.LU R25, [R1+0x14e4] ;  /* 0x0014e40001197983 */ /* 0x000f280000300800 */
[----:B------:R-:W4:Y:S04]  /*5ee0*/  LDL.LU R19, [R1+0x1b8] ;  /* 0x0001b80001137983 */ /* 0x000f280000300800 */
[----:B------:R-:W4:Y:S04]  /*5ef0*/  LDL.LU R17, [R1+0x1b0] ;  /* 0x0001b00001117983 */ /* 0x000f280000300800 */
[----:B------:R-:W4:Y:S04]  /*5f00*/  LDL.LU R15, [R1+0x138] ;  /* 0x00013800010f7983 */ /* 0x000f280000300800 */
[----:B------:R-:W4:Y:S01]  /*5f10*/  LDL.LU R24, [R1+0x130] ;  /* 0x0001300001187983 */ /* 0x000f220000300800 */
[----:B------:R-:W-:-:S02]  /*5f20*/  LEA.HI.X.SX32 R11, R7, R27, 0x1, P1 ;  /* 0x0000001b070b7211 */ /* 0x000fc400008f0eff */
[-C--:B------:R-:W-:Y:S02]  /*5f30*/  LEA.HI.X.SX32 R9, R21, R27.reuse, 0x1, P2 ;  /* 0x0000001b15097211 */ /* 0x080fe400010f0eff */
[CC--:B------:R-:W-:Y:S01]  /*5f40*/  LEA R2, P3, R22.reuse, R26.reuse, 0x1 ;  /* 0x0000001a16027211 */ /* 0x0c0fe200078608ff */
[----:B------:R-:W4:Y:S03]  /*5f50*/  LDL.LU R21, [R1+0x134] ;  /* 0x0001340001157983 */ /* 0x000f260000300800 */
[----:B------:R-:W-:Y:S01]  /*5f60*/  LEA.HI.X.SX32 R3, R22, R27, 0x1, P3 ;  /* 0x0000001b16037211 */ /* 0x000fe200018f0eff */
[----:B------:R0:W-:Y:S04]  /*5f70*/  STL.64 [R1+0x70], R10 ;  /* 0x0000700a01007387 */ /* 0x0001e80000100a00 */
[----:B------:R-:W4:Y:S04]  /*5f80*/  LDL.LU R22, [R1+0x148] ;  /* 0x0001480001167983 */ /* 0x000f280000300800 */
[----:B------:R2:W-:Y:S01]  /*5f90*/  STL.64 [R1+0x68], R8 ;  /* 0x0000680801007387 */ /* 0x0005e20000100a00 */
[----:B0-----:R-:W-:Y:S01]  /*5fa0*/  IMAD.MOV.U32 R11, RZ, RZ, R5 ;  /* 0x000000ffff0b7224 */ /* 0x001fe200078e0005 */
[----:B------:R-:W-:-:S02]  /*5fb0*/  LEA R10, P0, R5, R26, 0x1 ;  /* 0x0000001a050a7211 */ /* 0x000fc400078008ff */
[----:B------:R-:W4:Y:S02]  /*5fc0*/  LDL.LU R13, [R1+0x13c] ;  /* 0x00013c00010d7983 */ /* 0x000f240000300800 */
[----:B------:R-:W-:Y:S02]  /*5fd0*/  LEA.HI.X.SX32 R11, R11, R27, 0x1, P0 ;  /* 0x0000001b0b0b7211 */ /* 0x000fe400000f0eff */
[----:B------:R3:W-:Y:S04]  /*5fe0*/  STL.64 [R1+0x60], R2 ;  /* 0x0000600201007387 */ /* 0x0007e80000100a00 */
[----:B------:R-:W4:Y:S04]  /*5ff0*/  LDL.LU R7, [R1+0x140] ;  /* 0x0001400001077983 */ /* 0x000f280000300800 */
[----:B------:R4:W-:Y:S01]  /*6000*/  STL.64 [R1+0x58], R10 ;  /* 0x0000580a01007387 */ /* 0x0009e20000100a00 */
[----:B--2---:R-:W-:-:S02]  /*6010*/  LEA R8, P1, R6, R26, 0x1 ;  /* 0x0000001a06087211 */ /* 0x004fc400078208ff */
[-C--:B-----5:R-:W-:Y:S02]  /*6020*/  LEA R4, P2, R14, R26.reuse, 0x1 ;  /* 0x0000001a0e047211 */ /* 0x0a0fe400078408ff */
[-C--:B------:R-:W-:Y:S02]  /*6030*/  LEA.HI.X.SX32 R9, R6, R27.reuse, 0x1, P1 ;  /* 0x0000001b06097211 */ /* 0x080fe400008f0eff */
[----:B------:R-:W-:Y:S02]  /*6040*/  LEA.HI.X.SX32 R5, R14, R27, 0x1, P2 ;  /* 0x0000001b0e057211 */ /* 0x000fe400010f0eff */
[-C--:B---3--:R-:W-:Y:S01]  /*6050*/  LEA R2, P3, R16, R26.reuse, 0x1 ;  /* 0x0000001a10027211 */ /* 0x088fe200078608ff */
[----:B------:R0:W-:Y:S01]  /*6060*/  STL.64 [R1+0x50], R8 ;  /* 0x0000500801007387 */ /* 0x0001e20000100a00 */
[----:B----4-:R-:W-:-:S03]  /*6070*/  LEA R10, P0, R20, R26, 0x1 ;  /* 0x0000001a140a7211 */ /* 0x010fc600078008ff */
[----:B------:R1:W-:Y:S01]  /*6080*/  STL.64 [R1+0x48], R4 ;  /* 0x0000480401007387 */ /* 0x0003e20000100a00 */
[-C--:B------:R-:W-:Y:S02]  /*6090*/  LEA.HI.X.SX32 R3, R16, R27.reuse, 0x1, P3 ;  /* 0x0000001b10037211 */ /* 0x080fe400018f0eff */
[----:B------:R-:W-:Y:S02]  /*60a0*/  LEA.HI.X.SX32 R11, R20, R27, 0x1, P0 ;  /* 0x0000001b140b7211 */ /* 0x000fe400000f0eff */
[-C--:B0-----:R-:W-:Y:S01]  /*60b0*/  LEA R8, P1, R23, R26.reuse, 0x1 ;  /* 0x0000001a17087211 */ /* 0x081fe200078208ff */
[----:B------:R0:W-:Y:S01]  /*60c0*/  STL.64 [R1+0x40], R2 ;  /* 0x0000400201007387 */ /* 0x0001e20000100a00 */
[----:B-1----:R-:W-:-:S03]  /*60d0*/  LEA R4, P2, R18, R26, 0x1 ;  /* 0x0000001a12047211 */ /* 0x002fc600078408ff */
[----:B------:R-:W2:Y:S01]  /*60e0*/  LDL.LU R16, [R1+0x144] ;  /* 0x0001440001107983 */ /* 0x000ea20000300800 */
[-C--:B------:R-:W-:Y:S02]  /*60f0*/  LEA.HI.X.SX32 R9, R23, R27.reuse, 0x1, P1 ;  /* 0x0000001b17097211 */ /* 0x080fe400008f0eff */
[----:B------:R-:W-:Y:S01]  /*6100*/  LEA.HI.X.SX32 R5, R18, R27, 0x1, P2 ;  /* 0x0000001b12057211 */ /* 0x000fe200010f0eff */
[----:B------:R1:W-:Y:S04]  /*6110*/  STL.64 [R1+0x38], R10 ;  /* 0x0000380a01007387 */ /* 0x0003e80000100a00 */
[----:B------:R-:W3:Y:S01]  /*6120*/  LDL.LU R20, [R1+0x190] ;  /* 0x0001900001147983 */ /* 0x000ee20000300800 */
[----:B0-----:R-:W-:-:S03]  /*6130*/  LEA R2, P3, R12, R26, 0x1 ;  /* 0x0000001a0c027211 */ /* 0x001fc600078608ff */
[----:B------:R0:W-:Y:S01]  /*6140*/  STL.64 [R1+0x30], R8 ;  /* 0x0000300801007387 */ /* 0x0001e20000100a00 */
[----:B------:R-:W-:-:S03]  /*6150*/  LEA.HI.X.SX32 R3, R12, R27, 0x1, P3 ;  /* 0x0000001b0c037211 */ /* 0x000fc600018f0eff */
[----:B------:R-:W4:Y:S04]  /*6160*/  LDL.LU R23, [R1+0x14c] ;  /* 0x00014c0001177983 */ /* 0x000f280000300800 */
[----:B------:R5:W-:Y:S04]  /*6170*/  STL.64 [R1+0x28], R4 ;  /* 0x0000280401007387 */ /* 0x000be80000100a00 */
[----:B------:R-:W4:Y:S04]  /*6180*/  LDL.LU R18, [R1+0x150] ;  /* 0x0001500001127983 */ /* 0x000f280000300800 */
[----:B------:R0:W-:Y:S01]  /*6190*/  STL.64 [R1+0x20], R2 ;  /* 0x0000200201007387 */ /* 0x0001e20000100a00 */
[----:B-1----:R-:W-:-:S02]  /*61a0*/  LEA R10, P0, R19, R26, 0x1 ;  /* 0x0000001a130a7211 */ /* 0x002fc400078008ff */
[-C--:B0-----:R-:W-:Y:S02]  /*61b0*/  LEA R8, P1, R17, R26.reuse, 0x1 ;  /* 0x0000001a11087211 */ /* 0x081fe400078208ff */
[-C--:B------:R-:W-:Y:S02]  /*61c0*/  LEA.HI.X.SX32 R11, R19, R27.reuse, 0x1, P0 ;  /* 0x0000001b130b7211 */ /* 0x080fe400000f0eff */
[-C--:B-----5:R-:W-:Y:S01]  /*61d0*/  LEA R4, P2, R15, R26.reuse, 0x1 ;  /* 0x0000001a0f047211 */ /* 0x0a0fe200078408ff */
[----:B------:R-:W5:Y:S01]  /*61e0*/  LDL.LU R19, [R1+0x154] ;  /* 0x0001540001137983 */ /* 0x000f620000300800 */
[-C--:B------:R-:W-:Y:S02]  /*61f0*/  LEA.HI.X.SX32 R9, R17, R27.reuse, 0x1, P1 ;  /* 0x0000001b11097211 */ /* 0x080fe400008f0eff */
[----:B------:R-:W-:Y:S01]  /*6200*/  LEA R2, P3, R24, R26, 0x1 ;  /* 0x0000001a18027211 */ /* 0x000fe200078608ff */
[----:B------:R0:W-:Y:S01]  /*6210*/  STL.64 [R1+0x18], R10 ;  /* 0x0000180a01007387 */ /* 0x0001e20000100a00 */
[----:B------:R-:W-:-:S02]  /*6220*/  LEA.HI.X.SX32 R5, R15, R27, 0x1, P2 ;  /* 0x0000001b0f057211 */ /* 0x000fc400010f0eff */
[----:B------:R-:W-:Y:S01]  /*6230*/  LEA.HI.X.SX32 R3, R24, R27, 0x1, P3 ;  /* 0x0000001b18037211 */ /* 0x000fe200018f0eff */
[----:B------:R-:W5:Y:S04]  /*6240*/  LDL.LU R17, [R1+0x17c] ;  /* 0x00017c0001117983 */ /* 0x000f680000300800 */
[----:B------:R-:W-:Y:S01]  /*6250*/  STL.64 [R1+0x10], R8 ;  /* 0x0000100801007387 */ /* 0x000fe20000100a00 */
[----:B0-----:R-:W-:-:S03]  /*6260*/  LEA R10, P0, R21, R26, 0x1 ;  /* 0x0000001a150a7211 */ /* 0x001fc600078008ff */
[----:B------:R-:W5:Y:S01]  /*6270*/  LDL.LU R15, [R1+0x174] ;  /* 0x00017400010f7983 */ /* 0x000f620000300800 */
[----:B------:R-:W-:-:S03]  /*6280*/  LEA.HI.X.SX32 R11, R21, R27, 0x1, P0 ;  /* 0x0000001b150b7211 */ /* 0x000fc600000f0eff */
[----:B------:R-:W-:Y:S04]  /*6290*/  STL.64 [R1+0x8], R4 ;  /* 0x0000080401007387 */ /* 0x000fe80000100a00 */
[----:B------:R0:W-:Y:S04]  /*62a0*/  STL.64 [R1], R2 ;  /* 0x0000000201007387 */ /* 0x0001e80000100a00 */
[----:B------:R-:W5:Y:S04]  /*62b0*/  LDL.LU R24, [R1+0x170] ;  /* 0x0001700001187983 */ /* 0x000f680000300800 */
[----:B------:R-:W5:Y:S01]  /*62c0*/  LDL.LU R21, [R1+0x164] ;  /* 0x0001640001157983 */ /* 0x000f620000300800 */
[----:B0-----:R-:W-:-:S03]  /*62d0*/  LEA R2, P1, R22, R26, 0x1 ;  /* 0x0000001a16027211 */ /* 0x001fc600078208ff */
[----:B------:R2:W-:Y:S01]  /*62e0*/  STL.64 [R1+0x130], R10 ;  /* 0x0001300a01007387 */ /* 0x0005e20000100a00 */
[----:B------:R-:W-:-:S03]  /*62f0*/  LEA.HI.X.SX32 R3, R22, R27, 0x1, P1 ;  /* 0x0000001b16037211 */ /* 0x000fc600008f0eff */
[----:B------:R-:W5:Y:S01]  /*6300*/  LDL.LU R22, [R1+0x15c] ;  /* 0x00015c0001167983 */ /* 0x000f620000300800 */
[-C--:B------:R-:W-:Y:S02]  /*6310*/  LEA R4, P3, R7, R26.reuse, 0x1 ;  /* 0x0000001a07047211 */ /* 0x080fe400078608ff */
[----:B------:R-:W-:Y:S02]  /*6320*/  LEA R8, P2, R13, R26, 0x1 ;  /* 0x0000001a0d087211 */ /* 0x000fe400078408ff */
[-C--:B------:R-:W-:Y:S01]  /*6330*/  LEA.HI.X.SX32 R5, R7, R27.reuse, 0x1, P3 ;  /* 0x0000001b07057211 */ /* 0x080fe200018f0eff */
[----:B------:R-:W-:Y:S01]  /*6340*/  STL [R1+0x13b8], R3 ;  /* 0x0013b80301007387 */ /* 0x000fe20000100800 */
[----:B------:R-:W-:-:S03]  /*6350*/  LEA.HI.X.SX32 R9, R13, R27, 0x1, P2 ;  /* 0x0000001b0d097211 */ /* 0x000fc600010f0eff */
[----:B------:R4:W-:Y:S04]  /*6360*/  STL [R1+0x13bc], R2 ;  /* 0x0013bc0201007387 */ /* 0x0009e80000100800 */
[----:B------:R-:W-:Y:S04]  /*6370*/  STL [R1+0x13c0], R5 ;  /* 0x0013c00501007387 */ /* 0x000fe80000100800 */
[----:B------:R-:W-:Y:S04]  /*6380*/  STL [R1+0x13c4], R4 ;  /* 0x0013c40401007387 */ /* 0x000fe80000100800 */
[----:B------:R0:W-:Y:S01]  /*6390*/  STL.64 [R1+0x138], R8 ;  /* 0x0001380801007387 */ /* 0x0001e20000100a00 */
[----:B--2---:R-:W-:-:S02]  /*63a0*/  LEA R10, P0, R16, R26, 0x1 ;  /* 0x0000001a100a7211 */ /* 0x004fc400078008ff */
[-C--:B---3--:R-:W-:Y:S02]  /*63b0*/  LEA R6, P1, R20, R26.reuse, 0x1 ;  /* 0x0000001a14067211 */ /* 0x088fe400078208ff */
[-C--:B------:R-:W-:Y:S02]  /*63c0*/  LEA.HI.X.SX32 R11, R16, R27.reuse, 0x1, P0 ;  /* 0x0000001b100b7211 */ /* 0x080fe400000f0eff */
[----:B------:R-:W-:Y:S02]  /*63d0*/  LEA.HI.X.SX32 R7, R20, R27, 0x1, P1 ;  /* 0x0000001b14077211 */ /* 0x000fe400008f0eff */
[----:B----4-:R-:W-:-:S03]  /*63e0*/  LEA R2, P2, R23, R26, 0x1 ;  /* 0x0000001a17027211 */ /* 0x010fc600078408ff */
[----:B------:R-:W-:Y:S01]  /*63f0*/  STL [R1+0x13c8], R7 ;  /* 0x0013c80701007387 */ /* 0x000fe20000100800 */
[----:B0-----:R-:W-:-:S03]  /*6400*/  LEA R8, P3, R18, R26, 0x1 ;  /* 0x0000001a12087211 */ /* 0x001fc600078608ff */
[----:B------:R-:W-:Y:S01]  /*6410*/  STL [R1+0x13cc], R6 ;  /* 0x0013cc0601007387 */ /* 0x000fe20000100800 */
[-C--:B------:R-:W-:Y:S02]  /*6420*/  LEA.HI.X.SX32 R3, R23, R27.reuse, 0x1, P2 ;  /* 0x0000001b17037211 */ /* 0x080fe400010f0eff */
[----:B------:R-:W-:Y:S01]  /*6430*/  LEA.HI.X.SX32 R9, R18, R27, 0x1, P3 ;  /* 0x0000001b12097211 */ /* 0x000fe200018f0eff */
[----:B------:R-:W-:Y:S04]  /*6440*/  STL.64 [R1+0x140], R10 ;  /* 0x0001400a01007387 */ /* 0x000fe80000100a00 */
[----:B------:R-:W-:Y:S04]  /*6450*/  STL [R1+0x13d0], R9 ;  /* 0x0013d00901007387 */ /* 0x000fe80000100800 */
[----:B------:R-:W-:Y:S04]  /*6460*/  STL [R1+0x13d4], R8 ;  /* 0x0013d40801007387 */ /* 0x000fe80000100800 */
[----:B------:R5:W-:Y:S02]  /*6470*/  STL.64 [R1+0x148], R2 ;  /* 0x0001480201007387 */ /* 0x000be40000100a00 */
[----:B-----5:R-:W-:-:S02]  /*6480*/  LEA R2, P0, R19, R26, 0x1 ;  /* 0x0000001a13027211 */ /* 0x020fc400078008ff */
[-C--:B------:R-:W-:Y:S02]  /*6490*/  LEA R10, P1, R17, R26.reuse, 0x1 ;  /* 0x0000001a110a7211 */ /* 0x080fe400078208ff */
[-C--:B------:R-:W-:Y:S02]  /*64a0*/  LEA.HI.X.SX32 R3, R19, R27.reuse, 0x1, P0 ;  /* 0x0000001b13037211 */ /* 0x080fe400000f0eff */
[----:B------:R-:W-:Y:S02]  /*64b0*/  LEA.HI.X.SX32 R11, R17, R27, 0x1, P1 ;  /* 0x0000001b110b7211 */ /* 0x000fe400008f0eff */
[----:B------:R-:W-:-:S03]  /*64c0*/  LEA R12, P2, R15, R26, 0x1 ;  /* 0x0000001a0f0c7211 */ /* 0x000fc600078408ff */
[----:B------:R-:W-:Y:S01]  /*64d0*/  STL [R1+0x13d8], R11 ;  /* 0x0013d80b01007387 */ /* 0x000fe20000100800 */
[----:B------:R-:W-:-:S03]  /*64e0*/  LEA.HI.X.SX32 R13, R15, R27, 0x1, P2 ;  /* 0x0000001b0f0d7211 */ /* 0x000fc600010f0eff */
[----:B------:R-:W-:Y:S01]  /*64f0*/  STL [R1+0x13dc], R10 ;  /* 0x0013dc0a01007387 */ /* 0x000fe20000100800 */
[CC--:B------:R-:W-:Y:S02]  /*6500*/  LEA R14, P0, R24.reuse, R26.reuse, 0x1 ;  /* 0x0000001a180e7211 */ /* 0x0c0fe400078008ff */
[C---:B------:R-:W-:Y:S02]  /*6510*/  LEA R16, P1, R21.reuse, R26, 0x1 ;  /* 0x0000001a15107211 */ /* 0x040fe400078208ff */
[-C--:B------:R-:W-:Y:S01]  /*6520*/  LEA.HI.X.SX32 R15, R24, R27.reuse, 0x1, P0 ;  /* 0x0000001b180f7211 */ /* 0x080fe200000f0eff */
[----:B------:R0:W-:Y:S01]  /*6530*/  STL.64 [R1+0x150], R2 ;  /* 0x0001500201007387 */ /* 0x0001e20000100a00 */
[----:B------:R-:W-:-:S03]  /*6540*/  LEA.HI.X.SX32 R17, R21, R27, 0x1, P1 ;  /* 0x0000001b15117211 */ /* 0x000fc600008f0eff */
[----:B------:R-:W-:Y:S01]  /*6550*/  STL [R1+0x13e0], R13 ;  /* 0x0013e00d01007387 */ /* 0x000fe20000100800 */
[----:B------:R-:W-:-:S03]  /*6560*/  LEA R18, P2, R22, R26, 0x1 ;  /* 0x0000001a16127211 */ /* 0x000fc600078408ff */
[----:B------:R-:W-:Y:S01]  /*6570*/  STL [R1+0x13e4], R12 ;  /* 0x0013e40c01007387 */ /* 0x000fe20000100800 */
[----:B------:R-:W-:Y:S02]  /*6580*/  LEA R20, P0, R0, R26, 0x1 ;  /* 0x0000001a00147211 */ /* 0x000fe400078008ff */
[-C--:B------:R-:W-:Y:S01]  /*6590*/  LEA.HI.X.SX32 R19, R22, R27.reuse, 0x1, P2 ;  /* 0x0000001b16137211 */ /* 0x080fe200010f0eff */
[----:B------:R-:W-:Y:S04]  /*65a0*/  STL [R1+0x13e8], R15 ;  /* 0x0013e80f01007387 */ /* 0x000fe80000100800 */
[----:B------:R-:W-:Y:S01]  /*65b0*/  STL [R1+0x13ec], R14 ;  /* 0x0013ec0e01007387 */ /* 0x000fe20000100800 */
[----:B------:R-:W-:-:S03]  /*65c0*/  LEA.HI.X.SX32 R21, R0, R27, 0x1, P0 ;  /* 0x0000001b00157211 */ /* 0x000fc600000f0eff */
[----:B------:R-:W-:Y:S04]  /*65d0*/  STL [R1+0x13f0], R17 ;  /* 0x0013f01101007387 */ /* 0x000fe80000100800 */
[----:B------:R-:W-:Y:S04]  /*65e0*/  STL [R1+0x13f4], R16 ;  /* 0x0013f41001007387 */ /* 0x000fe80000100800 */
[----:B------:R-:W-:Y:S04]  /*65f0*/  STL [R1+0x13f8], R19 ;  /* 0x0013f81301007387 */ /* 0x000fe80000100800 */
[----:B------:R1:W-:Y:S04]  /*6600*/  STL [R1+0x13fc], R18 ;  /* 0x0013fc1201007387 */ /* 0x0003e80000100800 */
[----:B------:R-:W2:Y:S04]  /*6610*/  LDL.LU R0, [R1+0x14e0] ;  /* 0x0014e00001007983 */ /* 0x000ea80000300800 */
[----:B------:R-:W2:Y:S04]  /*6620*/  LDL.LU R5, [R1+0x4b8] ;  /* 0x0004b80001057983 */ /* 0x000ea80000300800 */
[----:B0-----:R-:W3:Y:S04]  /*6630*/  LDL.LU R3, [R1+0x4a8] ;  /* 0x0004a80001037983 */ /* 0x001ee80000300800 */
[----:B-1----:R-:W4:Y:S04]  /*6640*/  LDL.LU R18, [R1+0x448] ;  /* 0x0004480001127983 */ /* 0x002f280000300800 */
[----:B------:R-:W5:Y:S04]  /*6650*/  LDL.LU R19, [R1+0x438] ;  /* 0x0004380001137983 */ /* 0x000f680000300800 */
[----:B------:R-:W4:Y:S04]  /*6660*/  LDL.LU R16, [R1+0x42c] ;  /* 0x00042c0001107983 */ /* 0x000f280000300800 */
[----:B------:R-:W4:Y:S04]  /*6670*/  LDL.LU R17, [R1+0x420] ;  /* 0x0004200001117983 */ /* 0x000f280000300800 */
[----:B------:R-:W4:Y:S04]  /*6680*/  LDL.LU R7, [R1+0x414] ;  /* 0x0004140001077983 */ /* 0x000f280000300800 */
[----:B------:R-:W4:Y:S04]  /*6690*/  LDL.LU R14, [R1+0x408] ;  /* 0x00040800010e7983 */ /* 0x000f280000300800 */
[----:B------:R-:W5:Y:S04]  /*66a0*/  LDL.LU R15, [R1+0x3fc] ;  /* 0x0003fc00010f7983 */ /* 0x000f680000300800 */
[----:B------:R-:W5:Y:S04]  /*66b0*/  LDL.LU R12, [R1+0x3f0] ;  /* 0x0003f000010c7983 */ /* 0x000f680000300800 */
[----:B------:R-:W5:Y:S04]  /*66c0*/  LDL.LU R13, [R1+0x3e4] ;  /* 0x0003e400010d7983 */ /* 0x000f680000300800 */
[----:B------:R-:W5:Y:S04]  /*66d0*/  LDL.LU R10, [R1+0x3d8] ;  /* 0x0003d800010a7983 */ /* 0x000f680000300800 */
[----:B------:R-:W5:Y:S04]  /*66e0*/  LDL.LU R11, [R1+0x3cc] ;  /* 0x0003cc00010b7983 */ /* 0x000f680000300800 */
[----:B------:R-:W5:Y:S04]  /*66f0*/  LDL.LU R8, [R1+0x3c0] ;  /* 0x0003c00001087983 */ /* 0x000f680000300800 */
[----:B------:R-:W5:Y:S04]  /*6700*/  LDL.LU R6, [R1+0x3b4] ;  /* 0x0003b40001067983 */ /* 0x000f680000300800 */
[----:B------:R-:W5:Y:S01]  /*6710*/  LDL.LU R2, [R1+0x3a8] ;  /* 0x0003a80001027983 */ /* 0x000f620000300800 */
[----:B------:R-:W-:-:S02]  /*6720*/  LEA R22, P1, R29, R26, 0x1 ;  /* 0x0000001a1d167211 */ /* 0x000fc400078208ff */
[----:B------:R-:W-:Y:S01]  /*6730*/  LEA R24, P2, R25, R26, 0x1 ;  /* 0x0000001a19187211 */ /* 0x000fe200078408ff */
[----:B------:R-:W5:Y:S01]  /*6740*/  LDL.LU R4, [R1+0x39c] ;  /* 0x00039c0001047983 */ /* 0x000f620000300800 */
[----:B------:R-:W-:-:S03]  /*6750*/  LEA.HI.X.SX32 R23, R29, R27, 0x1, P1 ;  /* 0x0000001b1d177211 */ /* 0x000fc600008f0eff */
[----:B------:R0:W-:Y:S01]  /*6760*/  STL [R1+0x1400], R21 ;  /* 0x0014001501007387 */ /* 0x0001e20000100800 */
[C---:B------:R-:W-:Y:S02]  /*6770*/  LEA R26, P3, R28.reuse, R26, 0x1 ;  /* 0x0000001a1c1a7211 */ /* 0x040fe400078608ff */
[-C--:B------:R-:W-:Y:S02]  /*6780*/  LEA.HI.X.SX32 R25, R25, R27.reuse, 0x1, P2 ;  /* 0x0000001b19197211 */ /* 0x080fe400010f0eff */
[----:B------:R-:W-:Y:S01]  /*6790*/  LEA.HI.X.SX32 R27, R28, R27, 0x1, P3 ;  /* 0x0000001b1c1b7211 */ /* 0x000fe200018f0eff */
[----:B0-----:R-:W5:Y:S04]  /*67a0*/  LDL.LU R21, [R1+0x458] ;  /* 0x0004580001157983 */ /* 0x001f680000300800 */
[----:B------:R0:W-:Y:S04]  /*67b0*/  STL [R1+0x1404], R20 ;  /* 0x0014041401007387 */ /* 0x0001e80000100800 */
[----:B0-----:R-:W5:Y:S04]  /*67c0*/  LDL.LU R20, [R1+0x468] ;  /* 0x0004680001147983 */ /* 0x001f680000300800 */
[----:B------:R-:W5:Y:S04]  /*67d0*/  LDL.LU R29, [R1+0x478] ;  /* 0x00047800011d7983 */ /* 0x000f680000300800 */
[----:B------:R0:W-:Y:S04]  /*67e0*/  STL [R1+0x1408], R23 ;  /* 0x0014081701007387 */ /* 0x0001e80000100800 */
[----:B0-----:R-:W5:Y:S04]  /*67f0*/  LDL.LU R23, [R1+0x488] ;  /* 0x0004880001177983 */ /* 0x001f680000300800 */
[----:B------:R0:W-:Y:S04]  /*6800*/  STL [R1+0x140c], R22 ;  /* 0x00140c1601007387 */ /* 0x0001e80000100800 */
[----:B0-----:R-:W5:Y:S04]  /*6810*/  LDL.LU R22, [R1+0x498] ;  /* 0x0004980001167983 */ /* 0x001f680000300800 */
[----:B------:R-:W-:Y:S04]  /*6820*/  STL [R1+0x1410], R25 ;  /* 0x0014101901007387 */ /* 0x000fe80000100800 */
[----:B------:R-:W-:Y:S04]  /*6830*/  STL [R1+0x1414], R24 ;  /* 0x0014141801007387 */ /* 0x000fe80000100800 */
[----:B------:R-:W-:Y:S04]  /*6840*/  STL [R1+0x1418], R27 ;  /* 0x0014181b01007387 */ /* 0x000fe80000100800 */
[----:B------:R-:W-:Y:S04]  /*6850*/  STL [R1+0x141c], R26 ;  /* 0x00141c1a01007387 */ /* 0x000fe80000100800 */
[----:B------:R-:W5:Y:S04]  /*6860*/  LDL.LU R9, [R1+0x390] ;  /* 0x0003900001097983 */ /* 0x000f680000300800 */
[----:B--2---:R0:W-:Y:S04]  /*6870*/  STS.U16 [R0], R5 ;  /* 0x0000000500007388 */ /* 0x0041e80000000400 */
[----:B0-----:R-:W2:Y:S04]  /*6880*/  LDL.LU R5, [R1+0x384] ;  /* 0x0003840001057983 */ /* 0x001ea80000300800 */
[----:B---3--:R0:W-:Y:S04]  /*6890*/  STS.U16 [R0+0x1000], R3 ;  /* 0x0010000300007388 */ /* 0x0081e80000000400 */
[----:B0-----:R-:W3:Y:S04]  /*68a0*/  LDL.LU R3, [R1+0x378] ;  /* 0x0003780001037983 */ /* 0x001ee80000300800 */
[----:B----4-:R0:W-:Y:S04]  /*68b0*/  STS.U16 [R0+0xb000], R7 ;  /* 0x00b0000700007388 */ /* 0x0101e80000000400 */
[----:B0-----:R-:W4:Y:S04]  /*68c0*/  LDL.LU R7, [R1+0x36c] ;  /* 0x00036c0001077983 */ /* 0x001f280000300800 */
[----:B------:R-:W3:Y:S04]  /*68d0*/  LDL.LU R28, [R1+0x360] ;  /* 0x00036000011c7983 */ /* 0x000ee80000300800 */
[----:B------:R-:W3:Y:S04]  /*68e0*/  LDL.LU R24, [R1+0x354] ;  /* 0x0003540001187983 */ /* 0x000ee80000300800 */
[----:B-----5:R0:W-:Y:S04]  /*68f0*/  STS.U16 [R0+0x14000], R2 ;  /* 0x0140000200007388 */ /* 0x0201e80000000400 */
[----:B0-----:R-:W5:Y:S04]  /*6900*/  LDL.LU R2, [R1+0x348] ;  /* 0x0003480001027983 */ /* 0x001f680000300800 */
[----:B------:R0:W-:Y:S04]  /*6910*/  STS.U16 [R0+0x13000], R6 ;  /* 0x0130000600007388 */ /* 0x0001e80000000400 */
[----:B------:R-:W4:Y:S04]  /*6920*/  LDL.LU R25, [R1+0x33c] ;  /* 0x00033c0001197983 */ /* 0x000f280000300800 */
[----:B------:R1:W-:Y:S04]  /*6930*/  STS.U16 [R0+0x15000], R4 ;  /* 0x0150000400007388 */ /* 0x0003e80000000400 */
[----:B0-----:R-:W4:Y:S04]  /*6940*/  LDL.LU R6, [R1+0x330] ;  /* 0x0003300001067983 */ /* 0x001f280000300800 */
[----:B-1----:R-:W4:Y:S04]  /*6950*/  LDL.LU R4, [R1+0x324] ;  /* 0x0003240001047983 */ /* 0x002f280000300800 */
[----:B------:R-:W-:Y:S04]  /*6960*/  STS.U16 [R0+0x4000], R29 ;  /* 0x0040001d00007388 */ /* 0x000fe80000000400 */
        /* <DEDUP_REMOVED lines=16> */
[----:B--2---:R0:W-:Y:S04]  /*6a70*/  STS.U16 [R0+0x17000], R5 ;  /* 0x0170000500007388 */ /* 0x0041e80000000400 */
[----:B0-----:R-:W2:Y:S04]  /*6a80*/  LDL.LU R5, [R1+0x318] ;  /* 0x0003180001057983 */ /* 0x001ea80000300800 */
[----:B------:R-:W2:Y:S04]  /*6a90*/  LDL.LU R22, [R1+0x30c] ;  /* 0x00030c0001167983 */ /* 0x000ea80000300800 */
[----:B------:R-:W2:Y:S04]  /*6aa0*/  LDL.LU R23, [R1+0x300] ;  /* 0x0003000001177983 */ /* 0x000ea80000300800 */
[----:B------:R-:W2:Y:S04]  /*6ab0*/  LDL.LU R29, [R1+0x2f4] ;  /* 0x0002f400011d7983 */ /* 0x000ea80000300800 */
[----:B------:R-:W2:Y:S04]  /*6ac0*/  LDL.LU R20, [R1+0x2e8] ;  /* 0x0002e80001147983 */ /* 0x000ea80000300800 */
[----:B------:R-:W2:Y:S04]  /*6ad0*/  LDL.LU R21, [R1+0x2dc] ;  /* 0x0002dc0001157983 */ /* 0x000ea80000300800 */
[----:B------:R-:W2:Y:S04]  /*6ae0*/  LDL.LU R18, [R1+0x2d0] ;  /* 0x0002d00001127983 */ /* 0x000ea80000300800 */
[----:B------:R-:W2:Y:S04]  /*6af0*/  LDL.LU R19, [R1+0x2c4] ;  /* 0x0002c40001137983 */ /* 0x000ea80000300800 */
[----:B------:R-:W2:Y:S04]  /*6b00*/  LDL.LU R16, [R1+0x2b8] ;  /* 0x0002b80001107983 */ /* 0x000ea80000300800 */
[----:B---3--:R0:W-:Y:S04]  /*6b10*/  STS.U16 [R0+0x18000], R3 ;  /* 0x0180000300007388 */ /* 0x0081e80000000400 */
[----:B------:R-:W3:Y:S04]  /*6b20*/  LDL.LU R17, [R1+0x2ac] ;  /* 0x0002ac0001117983 */ /* 0x000ee80000300800 */
[----:B0-----:R-:W3:Y:S04]  /*6b30*/  LDL.LU R3, [R1+0x2a0] ;  /* 0x0002a00001037983 */ /* 0x001ee80000300800 */
[----:B------:R-:W3:Y:S04]  /*6b40*/  LDL.LU R14, [R1+0x294] ;  /* 0x00029400010e7983 */ /* 0x000ee80000300800 */
[----:B------:R-:W3:Y:S04]  /*6b50*/  LDL.LU R15, [R1+0x288] ;  /* 0x00028800010f7983 */ /* 0x000ee80000300800 */
[----:B------:R-:W3:Y:S04]  /*6b60*/  LDL.LU R12, [R1+0x27c] ;  /* 0x00027c00010c7983 */ /* 0x000ee80000300800 */
[----:B------:R-:W3:Y:S04]  /*6b70*/  LDL.LU R13, [R1+0x270] ;  /* 0x00027000010d7983 */ /* 0x000ee80000300800 */
[----:B------:R-:W3:Y:S04]  /*6b80*/  LDL.LU R10, [R1+0x264] ;  /* 0x00026400010a7983 */ /* 0x000ee80000300800 */
[----:B------:R-:W3:Y:S04]  /*6b90*/  LDL.LU R11, [R1+0x258] ;  /* 0x00025800010b7983 */ /* 0x000ee80000300800 */
[----:B------:R-:W3:Y:S04]  /*6ba0*/  LDL.LU R8, [R1+0x250] ;  /* 0x0002500001087983 */ /* 0x000ee80000300800 */
[----:B----4-:R0:W-:Y:S04]  /*6bb0*/  STS.U16 [R0+0x19000], R7 ;  /* 0x0190000700007388 */ /* 0x0101e80000000400 */
[----:B------:R-:W4:Y:S04]  /*6bc0*/  LDL.LU R9, [R1+0x24c] ;  /* 0x00024c0001097983 */ /* 0x000f280000300800 */
[----:B-----5:R1:W-:Y:S04]  /*6bd0*/  STS.U16 [R0+0x1c000], R2 ;  /* 0x01c0000200007388 */ /* 0x0203e80000000400 */
[----:B0-----:R-:W5:Y:S04]  /*6be0*/  LDL.LU R7, [R1+0x248] ;  /* 0x0002480001077983 */ /* 0x001f680000300800 */
[----:B-1----:R-:W4:Y:S04]  /*6bf0*/  LDL.LU R2, [R1+0x244] ;  /* 0x0002440001027983 */ /* 0x002f280000300800 */
[----:B------:R0:W-:Y:S04]  /*6c00*/  STS.U16 [R0+0x1e000], R6 ;  /* 0x01e0000600007388 */ /* 0x0001e80000000400 */
[----:B------:R1:W-:Y:S04]  /*6c10*/  STS.U16 [R0+0x1f000], R4 ;  /* 0x01f0000400007388 */ /* 0x0003e80000000400 */
[----:B0-----:R-:W4:Y:S04]  /*6c20*/  LDL.LU R6, [R1+0x240] ;  /* 0x0002400001067983 */ /* 0x001f280000300800 */
[----:B-1----:R-:W4:Y:S04]  /*6c30*/  LDL.LU R4, [R1+0x23c] ;  /* 0x00023c0001047983 */ /* 0x002f280000300800 */
[----:B------:R-:W-:Y:S04]  /*6c40*/  STS.U16 [R0+0x1a000], R28 ;  /* 0x01a0001c00007388 */ /* 0x000fe80000000400 */
[----:B------:R-:W-:Y:S04]  /*6c50*/  STS.U16 [R0+0x1b000], R24 ;  /* 0x01b0001800007388 */ /* 0x000fe80000000400 */
[----:B------:R-:W-:Y:S04]  /*6c60*/  STS.U16 [R0+0x1d000], R25 ;  /* 0x01d0001900007388 */ /* 0x000fe80000000400 */
[----:B--2---:R0:W-:Y:S04]  /*6c70*/  STS.U16 [R0+0x20000], R5 ;  /* 0x0200000500007388 */ /* 0x0041e80000000400 */
[----:B0-----:R-:W2:Y:S04]  /*6c80*/  LDL.LU R5, [R1+0x238] ;  /* 0x0002380001057983 */ /* 0x001ea80000300800 */
[----:B------:R-:W-:Y:S04]  /*6c90*/  STS.U16 [R0+0x23000], R29 ;  /* 0x0230001d00007388 */ /* 0x000fe80000000400 */
[----:B---3--:R0:W-:Y:S04]  /*6ca0*/  STS.U16 [R0+0x2a000], R3 ;  /* 0x02a0000300007388 */ /* 0x0081e80000000400 */
[----:B0-----:R-:W3:Y:S04]  /*6cb0*/  LDL.LU R3, [R1+0x234] ;  /* 0x0002340001037983 */ /* 0x001ee80000300800 */
[----:B------:R-:W3:Y:S04]  /*6cc0*/  LDL.LU R28, [R1+0x230] ;  /* 0x00023000011c7983 */ /* 0x000ee80000300800 */
[----:B------:R-:W3:Y:S04]  /*6cd0*/  LDL.LU R24, [R1+0x22c] ;  /* 0x00022c0001187983 */ /* 0x000ee80000300800 */
[----:B------:R-:W3:Y:S04]  /*6ce0*/  LDL.LU R29, [R1+0x228] ;  /* 0x00022800011d7983 */ /* 0x000ee80000300800 */
[----:B------:R-:W3:Y:S04]  /*6cf0*/  LDL.LU R25, [R1+0x224] ;  /* 0x0002240001197983 */ /* 0x000ee80000300800 */
[----:B-----5:R0:W-:Y:S04]  /*6d00*/  STS.U16 [R0+0x33000], R7 ;  /* 0x0330000700007388 */ /* 0x0201e80000000400 */
[----:B----4-:R1:W-:Y:S04]  /*6d10*/  STS.U16 [R0+0x34000], R2 ;  /* 0x0340000200007388 */ /* 0x0103e80000000400 */
[----:B0-----:R-:W4:Y:S04]  /*6d20*/  LDL.LU R7, [R1+0x220] ;  /* 0x0002200001077983 */ /* 0x001f280000300800 */
[----:B-1----:R-:W5:Y:S04]  /*6d30*/  LDL.LU R2, [R1+0x21c] ;  /* 0x00021c0001027983 */ /* 0x002f680000300800 */
[----:B------:R0:W-:Y:S04]  /*6d40*/  STS.U16 [R0+0x21000], R22 ;  /* 0x0210001600007388 */ /* 0x0001e80000000400 */
[----:B------:R1:W-:Y:S04]  /*6d50*/  STS.U16 [R0+0x22000], R23 ;  /* 0x0220001700007388 */ /* 0x0003e80000000400 */
[----:B------:R1:W-:Y:S04]  /*6d60*/  STS.U16 [R0+0x24000], R20 ;  /* 0x0240001400007388 */ /* 0x0003e80000000400 */
[----:B0-----:R-:W5:Y:S04]  /*6d70*/  LDL.LU R22, [R1+0x218] ;  /* 0x0002180001167983 */ /* 0x001f680000300800 */
[----:B-1----:R-:W5:Y:S04]  /*6d80*/  LDL.LU R23, [R1+0x4b4] ;  /* 0x0004b40001177983 */ /* 0x002f680000300800 */
[----:B------:R0:W-:Y:S04]  /*6d90*/  STS.U16 [R0+0x25000], R21 ;  /* 0x0250001500007388 */ /* 0x0001e80000000400 */
[----:B------:R-:W5:Y:S04]  /*6da0*/  LDL.LU R20, [R1+0x4a4] ;  /* 0x0004a40001147983 */ /* 0x000f680000300800 */
[----:B------:R1:W-:Y:S04]  /*6db0*/  STS.U16 [R0+0x26000], R18 ;  /* 0x0260001200007388 */ /* 0x0003e80000000400 */
[----:B0-----:R-:W5:Y:S04]  /*6dc0*/  LDL.LU R21, [R1+0x494] ;  /* 0x0004940001157983 */ /* 0x001f680000300800 */
[----:B------:R0:W-:Y:S04]  /*6dd0*/  STS.U16 [R0+0x27000], R19 ;  /* 0x0270001300007388 */ /* 0x0001e80000000400 */
[----:B-1----:R-:W5:Y:S04]  /*6de0*/  LDL.LU R18, [R1+0x484] ;  /* 0x0004840001127983 */ /* 0x002f680000300800 */
        /* <DEDUP_REMOVED lines=24> */
[----:B0-----:R-:W5:Y:S04]  /*6f70*/  LDL.LU R6, [R1+0x3d4] ;  /* 0x0003d40001067983 */ /* 0x001f680000300800 */
[----:B--2---:R0:W-:Y:S04]  /*6f80*/  STS.U16 [R0+0x37000], R5 ;  /* 0x0370000500007388 */ /* 0x0041e80000000400 */
[----:B0-----:R-:W2:Y:S04]  /*6f90*/  LDL.LU R5, [R1+0x3c8] ;  /* 0x0003c80001057983 */ /* 0x001ea80000300800 */
[----:B---3--:R0:W-:Y:S04]  /*6fa0*/  STS.U16 [R0+0x38000], R3 ;  /* 0x0380000300007388 */ /* 0x0081e80000000400 */
[----:B0-----:R-:W3:Y:S04]  /*6fb0*/  LDL.LU R3, [R1+0x3bc] ;  /* 0x0003bc0001037983 */ /* 0x001ee80000300800 */
[----:B----4-:R0:W-:Y:S04]  /*6fc0*/  STS.U16 [R0+0x3d000], R7 ;  /* 0x03d0000700007388 */ /* 0x0101e80000000400 */
[----:B-----5:R1:W-:Y:S04]  /*6fd0*/  STS.U16 [R0+0x3e000], R2 ;  /* 0x03e0000200007388 */ /* 0x0203e80000000400 */
[----:B0-----:R-:W4:Y:S04]  /*6fe0*/  LDL.LU R7, [R1+0x3b0] ;  /* 0x0003b00001077983 */ /* 0x001f280000300800 */
[----:B-1----:R-:W5:Y:S04]  /*6ff0*/  LDL.LU R2, [R1+0x3a4] ;  /* 0x0003a40001027983 */ /* 0x002f680000300800 */
[----:B------:R0:W-:Y:S04]  /*7000*/  STS.U16 [R0+0x3b000], R29 ;  /* 0x03b0001d00007388 */ /* 0x0001e80000000400 */
[----:B------:R-:W-:Y:S01]  /*7010*/  STS.U16 [R0+0x39000], R28 ;  /* 0x0390001c00007388 */ /* 0x000fe20000000400 */
[----:B0-----:R-:W-:-:S03]  /*7020*/  LOP3.LUT R29, R0, 0x20, RZ, 0x3c, !PT ;  /* 0x00000020001d7812 */ /* 0x001fc600078e3cff */
[----:B------:R-:W-:Y:S04]  /*7030*/  STS.U16 [R0+0x3a000], R24 ;  /* 0x03a0001800007388 */ /* 0x000fe80000000400 */
[----:B------:R-:W-:Y:S04]  /*7040*/  STS.U16 [R0+0x3c000], R25 ;  /* 0x03c0001900007388 */ /* 0x000fe80000000400 */
[----:B------:R-:W-:Y:S04]  /*7050*/  STS.U16 [R0+0x3f000], R22 ;  /* 0x03f0001600007388 */ /* 0x000fe80000000400 */
[----:B------:R-:W-:Y:S04]  /*7060*/  STL [R1+0x14dc], R0 ;  /* 0x0014dc0001007387 */ /* 0x000fe80000100800 */
[----:B------:R-:W-:Y:S04]  /*7070*/  STS.U16 [R29+0x400], R23 ;  /* 0x000400171d007388 */ /* 0x000fe80000000400 */
[----:B------:R-:W-:Y:S04]  /*7080*/  STS.U16 [R29+0x1400], R20 ;  /* 0x001400141d007388 */ /* 0x000fe80000000400 */
[----:B------:R-:W-:Y:S04]  /*7090*/  STS.U16 [R29+0x2400], R21 ;  /* 0x002400151d007388 */ /* 0x000fe80000000400 */
[----:B------:R-:W-:Y:S04]  /*70a0*/  STS.U16 [R29+0x3400], R18 ;  /* 0x003400121d007388 */ /* 0x000fe80000000400 */
[----:B------:R-:W-:Y:S04]  /*70b0*/  STS.U16 [R29+0x4400], R19 ;  /* 0x004400131d007388 */ /* 0x000fe80000000400 */
[----:B------:R-:W-:Y:S04]  /*70c0*/  STS.U16 [R29+0x5400], R16 ;  /* 0x005400101d007388 */ /* 0x000fe80000000400 */
[----:B------:R-:W-:Y:S04]  /*70d0*/  STS.U16 [R29+0x6400], R17 ;  /* 0x006400111d007388 */ /* 0x000fe80000000400 */
[----:B------:R0:W-:Y:S04]  /*70e0*/  STS.U16 [R29+0x9400], R4 ;  /* 0x009400041d007388 */ /* 0x0001e80000000400 */
[----:B0-----:R-:W4:Y:S04]  /*70f0*/  LDL.LU R4, [R1+0x398] ;  /* 0x0003980001047983 */ /* 0x001f280000300800 */
[----:B------:R-:W4:Y:S04]  /*7100*/  LDL.LU R0, [R1+0x38c] ;  /* 0x00038c0001007983 */ /* 0x000f280000300800 */
[----:B------:R-:W4:Y:S04]  /*7110*/  LDL.LU R26, [R1+0x380] ;  /* 0x00038000011a7983 */ /* 0x000f280000300800 */
[----:B------:R-:W4:Y:S04]  /*7120*/  LDL.LU R27, [R1+0x374] ;  /* 0x00037400011b7983 */ /* 0x000f280000300800 */
[----:B------:R-:W4:Y:S04]  /*7130*/  LDL.LU R28, [R1+0x368] ;  /* 0x00036800011c7983 */ /* 0x000f280000300800 */
[----:B------:R-:W4:Y:S04]  /*7140*/  LDL.LU R24, [R1+0x35c] ;  /* 0x00035c0001187983 */ /* 0x000f280000300800 */
[----:B------:R-:W-:Y:S04]  /*7150*/  STS.U16 [R29+0x7400], R14 ;  /* 0x0074000e1d007388 */ /* 0x000fe80000000400 */
[----:B------:R-:W-:Y:S04]  /*7160*/  STS.U16 [R29+0x8400], R15 ;  /* 0x0084000f1d007388 */ /* 0x000fe80000000400 */
[----:B--2---:R0:W-:Y:S04]  /*7170*/  STS.U16 [R29+0x11400], R5 ;  /* 0x011400051d007388 */ /* 0x0041e80000000400 */
[----:B0-----:R-:W2:Y:S04]  /*7180*/  LDL.LU R5, [R1+0x350] ;  /* 0x0003500001057983 */ /* 0x001ea80000300800 */
[----:B---3--:R0:W-:Y:S04]  /*7190*/  STS.U16 [R29+0x12400], R3 ;  /* 0x012400031d007388 */ /* 0x0081e80000000400 */
        /* <DEDUP_REMOVED lines=11> */
[----:B-----5:R0:W-:Y:S04]  /*7250*/  STS.U16 [R29+0x14400], R2 ;  /* 0x014400021d007388 */ /* 0x0201e80000000400 */
[----:B------:R-:W5:Y:S04]  /*7260*/  LDL.LU R15, [R1+0x2c0] ;  /* 0x0002c000010f7983 */ /* 0x000f680000300800 */
[----:B0-----:R-:W5:Y:S04]  /*7270*/  LDL.LU R2, [R1+0x2b4] ;  /* 0x0002b40001027983 */ /* 0x001f680000300800 */
        /* <DEDUP_REMOVED lines=13> */
[----:B----4-:R0:W-:Y:S04]  /*7350*/  STS.U16 [R29+0x13400], R7 ;  /* 0x013400071d007388 */ /* 0x0101e80000000400 */
[----:B-1----:R-:W4:Y:S04]  /*7360*/  LDL.LU R6, [R1+0x260] ;  /* 0x0002600001067983 */ /* 0x002f280000300800 */
[----:B0-----:R-:W4:Y:S04]  /*7370*/  LDL.LU R7, [R1+0x254] ;  /* 0x0002540001077983 */ /* 0x001f280000300800 */
[----:B------:R0:W-:Y:S04]  /*7380*/  STS.U16 [R29+0x15400], R4 ;  /* 0x015400041d007388 */ /* 0x0001e80000000400 */
[----:B0-----:R-:W4:Y:S04]  /*7390*/  LDL.LU R4, [R1+0x210] ;  /* 0x0002100001047983 */ /* 0x001f280000300800 */
[----:B------:R-:W-:Y:S04]  /*73a0*/  STS.U16 [R29+0x16400], R0 ;  /* 0x016400001d007388 */ /* 0x000fe80000000400 */
[----:B--2---:R0:W-:Y:S04]  /*73b0*/  STS.U16 [R29+0x1b400], R5 ;  /* 0x01b400051d007388 */ /* 0x0041e80000000400 */
[----:B0-----:R-:W2:Y:S04]  /*73c0*/  LDL.LU R5, [R1+0x20c] ;  /* 0x00020c0001057983 */ /* 0x001ea80000300800 */
[----:B---3--:R0:W-:Y:S04]  /*73d0*/  STS.U16 [R29+0x1c400], R3 ;  /* 0x01c400031d007388 */ /* 0x0081e80000000400 */
[----:B0-----:R-:W3:Y:S04]  /*73e0*/  LDL.LU R3, [R1+0x208] ;  /* 0x0002080001037983 */ /* 0x001ee80000300800 */
[----:B-----5:R0:W-:Y:S04]  /*73f0*/  STS.U16 [R29+0x28400], R2 ;  /* 0x028400021d007388 */ /* 0x0201e80000000400 */
[----:B0-----:R-:W5:Y:S04]  /*7400*/  LDL.LU R2, [R1+0x204] ;  /* 0x0002040001027983 */ /* 0x001f680000300800 */
[----:B------:R-:W5:Y:S04]  /*7410*/  LDL.LU R0, [R1+0x200] ;  /* 0x0002000001007983 */ /* 0x000f680000300800 */
        /* <DEDUP_REMOVED lines=33> */
[----:B------:R-:W-:Y:S04]  /*7630*/  STS.U16 [R29+0x2b400], R10 ;  /* 0x02b4000a1d007388 */ /* 0x000fe80000000400 */
[----:B-1----:R-:W5:Y:S04]  /*7640*/  LDL.LU R13, [R1+0x450] ;  /* 0x00045000010d7983 */ /* 0x002f680000300800 */
[----:B------:R-:W-:Y:S04]  /*7650*/  STS.U16 [R29+0x2c400], R11 ;  /* 0x02c4000b1d007388 */ /* 0x000fe80000000400 */
[----:B------:R-:W-:Y:S04]  /*7660*/  STS.U16 [R29+0x2d400], R8 ;  /* 0x02d400081d007388 */ /* 0x000fe80000000400 */
[----:B------:R-:W-:Y:S04]  /*7670*/  STS.U16 [R29+0x2e400], R9 ;  /* 0x02e400091d007388 */ /* 0x000fe80000000400 */
[----:B----4-:R-:W-:Y:S04]  /*7680*/  STS.U16 [R29+0x2f400], R6 ;  /* 0x02f400061d007388 */ /* 0x010fe80000000400 */
[----:B------:R-:W-:Y:S04]  /*7690*/  STS.U16 [R29+0x30400], R7 ;  /* 0x030400071d007388 */ /* 0x000fe80000000400 */
[----:B------:R-:W-:Y:S04]  /*76a0*/  STS.U16 [R29+0x31400], R4 ;  /* 0x031400041d007388 */ /* 0x000fe80000000400 */
[----:B--2---:R-:W-:Y:S04]  /*76b0*/  STS.U16 [R29+0x32400], R5 ;  /* 0x032400051d007388 */ /* 0x004fe80000000400 */
[----:B---3--:R0:W-:Y:S04]  /*76c0*/  STS.U16 [R29+0x33400], R3 ;  /* 0x033400031d007388 */ /* 0x0081e80000000400 */
[----:B0-----:R-:W2:Y:S04]  /*76d0*/  LDL.LU R3, [R1+0x440] ;  /* 0x0004400001037983 */ /* 0x001ea80000300800 */
[----:B------:R-:W3:Y:S04]  /*76e0*/  LDL.LU R10, [R1+0x430] ;  /* 0x00043000010a7983 */ /* 0x000ee80000300800 */
[----:B------:R-:W4:Y:S04]  /*76f0*/  LDL.LU R11, [R1+0x424] ;  /* 0x00042400010b7983 */ /* 0x000f280000300800 */
[----:B------:R-:W2:Y:S04]  /*7700*/  LDL.LU R8, [R1+0x418] ;  /* 0x0004180001087983 */ /* 0x000ea80000300800 */
[----:B------:R-:W2:Y:S04]  /*7710*/  LDL.LU R9, [R1+0x40c] ;  /* 0x00040c0001097983 */ /* 0x000ea80000300800 */
[----:B------:R-:W2:Y:S04]  /*7720*/  LDL.LU R6, [R1+0x400] ;  /* 0x0004000001067983 */ /* 0x000ea80000300800 */
[----:B------:R-:W2:Y:S04]  /*7730*/  LDL.LU R7, [R1+0x3f4] ;  /* 0x0003f40001077983 */ /* 0x000ea80000300800 */
[----:B------:R-:W2:Y:S04]  /*7740*/  LDL.LU R4, [R1+0x3e8] ;  /* 0x0003e80001047983 */ /* 0x000ea80000300800 */
[----:B------:R-:W2:Y:S04]  /*7750*/  LDL.LU R5, [R1+0x3dc] ;  /* 0x0003dc0001057983 */ /* 0x000ea80000300800 */
[----:B-----5:R0:W-:Y:S04]  /*7760*/  STS.U16 [R29+0x34400], R2 ;  /* 0x034400021d007388 */ /* 0x0201e80000000400 */
[----:B------:R1:W-:Y:S04]  /*7770*/  STS.U16 [R29+0x35400], R0 ;  /* 0x035400001d007388 */ /* 0x0003e80000000400 */
[----:B0-----:R-:W5:Y:S04]  /*7780*/  LDL.LU R2, [R1+0x3d0] ;  /* 0x0003d00001027983 */ /* 0x001f680000300800 */
[----:B-1----:R-:W2:Y:S04]  /*7790*/  LDL.LU R0, [R1+0x14dc] ;  /* 0x0014dc0001007983 */ /* 0x002ea80000300800 */
[----:B------:R-:W-:Y:S04]  /*77a0*/  STS.U16 [R29+0x36400], R26 ;  /* 0x0364001a1d007388 */ /* 0x000fe80000000400 */
[----:B------:R-:W-:Y:S04]  /*77b0*/  STS.U16 [R29+0x37400], R27 ;  /* 0x0374001b1d007388 */ /* 0x000fe80000000400 */
[----:B------:R2:W-:Y:S04]  /*77c0*/  STS.U16 [R29+0x38400], R28 ;  /* 0x0384001c1d007388 */ /* 0x0005e80000000400 */
[----:B------:R-:W-:Y:S04]  /*77d0*/  STS.U16 [R29+0x39400], R24 ;  /* 0x039400181d007388 */ /* 0x000fe80000000400 */
[----:B------:R-:W-:Y:S04]  /*77e0*/  STS.U16 [R29+0x3a400], R25 ;  /* 0x03a400191d007388 */ /* 0x000fe80000000400 */
[----:B------:R-:W-:Y:S04]  /*77f0*/  STS.U16 [R29+0x3b400], R22 ;  /* 0x03b400161d007388 */ /* 0x000fe80000000400 */
[----:B------:R-:W-:Y:S04]  /*7800*/  STS.U16 [R29+0x3c400], R23 ;  /* 0x03c400171d007388 */ /* 0x000fe80000000400 */
[----:B------:R-:W-:Y:S04]  /*7810*/  STS.U16 [R29+0x3d400], R20 ;  /* 0x03d400141d007388 */ /* 0x000fe80000000400 */
[----:B------:R-:W-:Y:S04]  /*7820*/  STS.U16 [R29+0x3e400], R21 ;  /* 0x03e400151d007388 */ /* 0x000fe80000000400 */
[----:B------:R-:W-:Y:S01]  /*7830*/  STS.U16 [R29+0x3f400], R18 ;  /* 0x03f400121d007388 */ /* 0x000fe20000000400 */
[----:B--2---:R-:W-:-:S03]  /*7840*/  LOP3.LUT R28, R0, 0x40, RZ, 0x3c, !PT ;  /* 0x00000040001c7812 */ /* 0x004fc600078e3cff */
[----:B------:R-:W-:Y:S04]  /*7850*/  STL [R1+0x14b0], R0 ;  /* 0x0014b00001007387 */ /* 0x000fe80000100800 */
[----:B------:R0:W-:Y:S04]  /*7860*/  STS.U16 [R28+0x7800], R3 ;  /* 0x007800031c007388 */ /* 0x0001e80000000400 */
[----:B0-----:R-:W2:Y:S04]  /*7870*/  LDL.LU R3, [R1+0x3c4] ;  /* 0x0003c40001037983 */ /* 0x001ea80000300800 */
[----:B------:R-:W2:Y:S04]  /*7880*/  LDL.LU R29, [R1+0x3a0] ;  /* 0x0003a000011d7983 */ /* 0x000ea80000300800 */
[----:B--2---:R0:W-:Y:S04]  /*7890*/  STL [R1+0x14d4], R29 ;  /* 0x0014d41d01007387 */ /* 0x0041e80000100800 */
[----:B0-----:R-:W2:Y:S04]  /*78a0*/  LDL.LU R29, [R1+0x3ac] ;  /* 0x0003ac00011d7983 */ /* 0x001ea80000300800 */
[----:B------:R-:W-:Y:S04]  /*78b0*/  STS.U16 [R28+0x800], R19 ;  /* 0x000800131c007388 */ /* 0x000fe80000000400 */
[----:B------:R-:W-:Y:S04]  /*78c0*/  STS.U16 [R28+0x1800], R16 ;  /* 0x001800101c007388 */ /* 0x000fe80000000400 */
[----:B------:R-:W-:Y:S04]  /*78d0*/  STS.U16 [R28+0x2800], R17 ;  /* 0x002800111c007388 */ /* 0x000fe80000000400 */
[----:B--2---:R0:W-:Y:S04]  /*78e0*/  STL [R1+0x14d8], R29 ;  /* 0x0014d81d01007387 */ /* 0x0041e80000100800 */
        /* <DEDUP_REMOVED lines=13> */
[----:B------:R0:W-:Y:S04]  /*79c0*/  STS.U16 [R28+0x3800], R14 ;  /* 0x0038000e1c007388 */ /* 0x0001e80000000400 */
[----:B------:R-:W2:Y:S04]  /*79d0*/  LDL.LU R17, [R1+0x304] ;  /* 0x0003040001117983 */ /* 0x000ea80000300800 */
[----:B------:R1:W-:Y:S04]  /*79e0*/  STS.U16 [R28+0x4800], R15 ;  /* 0x0048000f1c007388 */ /* 0x0003e80000000400 */
[----:B0-----:R-:W2:Y:S04]  /*79f0*/  LDL.LU R14, [R1+0x2f8] ;  /* 0x0002f800010e7983 */ /* 0x001ea80000300800 */
[----:B-----5:R0:W-:Y:S04]  /*7a00*/  STS.U16 [R28+0x10800], R2 ;  /* 0x010800021c007388 */ /* 0x0201e80000000400 */
[----:B-1----:R-:W5:Y:S04]  /*7a10*/  LDL.LU R15, [R1+0x2ec] ;  /* 0x0002ec00010f7983 */ /* 0x002f680000300800 */
[----:B------:R1:W-:Y:S04]  /*7a20*/  STS.U16 [R28+0x5800], R12 ;  /* 0x0058000c1c007388 */ /* 0x0003e80000000400 */
[----:B0-----:R-:W5:Y:S04]  /*7a30*/  LDL.LU R2, [R1+0x2e0] ;  /* 0x0002e00001027983 */ /* 0x001f680000300800 */
[----:B------:R0:W-:Y:S04]  /*7a40*/  STS.U16 [R28+0x6800], R13 ;  /* 0x0068000d1c007388 */ /* 0x0001e80000000400 */
[----:B-1----:R-:W5:Y:S04]  /*7a50*/  LDL.LU R12, [R1+0x2d4] ;  /* 0x0002d400010c7983 */ /* 0x002f680000300800 */
[----:B---3--:R1:W-:Y:S04]  /*7a60*/  STS.U16 [R28+0x8800], R10 ;  /* 0x0088000a1c007388 */ /* 0x0083e80000000400 */
[----:B0-----:R-:W3:Y:S04]  /*7a70*/  LDL.LU R13, [R1+0x2c8] ;  /* 0x0002c800010d7983 */ /* 0x001ee80000300800 */
[----:B----4-:R0:W-:Y:S04]  /*7a80*/  STS.U16 [R28+0x9800], R11 ;  /* 0x0098000b1c007388 */ /* 0x0101e80000000400 */
[----:B-1----:R-:W4:Y:S04]  /*7a90*/  LDL.LU R10, [R1+0x2bc] ;  /* 0x0002bc00010a7983 */ /* 0x002f280000300800 */
[----:B------:R1:W-:Y:S04]  /*7aa0*/  STS.U16 [R28+0xa800], R8 ;  /* 0x00a800081c007388 */ /* 0x0003e80000000400 */
[----:B0-----:R-:W3:Y:S04]  /*7ab0*/  LDL.LU R11, [R1+0x2b0] ;  /* 0x0002b000010b7983 */ /* 0x001ee80000300800 */
[----:B------:R0:W-:Y:S04]  /*7ac0*/  STS.U16 [R28+0xb800], R9 ;  /* 0x00b800091c007388 */ /* 0x0001e80000000400 */
[----:B-1----:R-:W3:Y:S04]  /*7ad0*/  LDL.LU R8, [R1+0x2a4] ;  /* 0x0002a40001087983 */ /* 0x002ee80000300800 */
        /* <DEDUP_REMOVED lines=10> */
[----:B-1----:R-:W3:Y:S04]  /*7b80*/  LDL.LU R3, [R1+0x25c] ;  /* 0x00025c0001037983 */ /* 0x002ee80000300800 */
[----:B--2---:R0:W-:Y:S04]  /*7b90*/  STS.U16 [R28+0x12800], R29 ;  /* 0x0128001d1c007388 */ /* 0x0041e80000000400 */
[----:B0-----:R-:W2:Y:S04]  /*7ba0*/  LDL.LU R29, [R1+0x14d8] ;  /* 0x0014d800011d7983 */ /* 0x001ea80000300800 */
[----:B------:R-:W-:Y:S04]  /*7bb0*/  STS.U16 [R28+0x15800], R0 ;  /* 0x015800001c007388 */ /* 0x000fe80000000400 */
[----:B-----5:R-:W-:Y:S04]  /*7bc0*/  STS.U16 [R28+0x24800], R2 ;  /* 0x024800021c007388 */ /* 0x020fe80000000400 */
[----:B---3--:R-:W-:Y:S04]  /*7bd0*/  STS.U16 [R28+0x2f800], R3 ;  /* 0x02f800031c007388 */ /* 0x008fe80000000400 */
[----:B--2---:R0:W-:Y:S04]  /*7be0*/  STS.U16 [R28+0x13800], R29 ;  /* 0x0138001d1c007388 */ /* 0x0041e80000000400 */
[----:B0-----:R-:W2:Y:S04]  /*7bf0*/  LDL.LU R29, [R1+0x14d4] ;  /* 0x0014d400011d7983 */ /* 0x001ea80000300800 */
[----:B------:R-:W3:Y:S04]  /*7c00*/  LDL.LU R2, [R1+0x214] ;  /* 0x0002140001027983 */ /* 0x000ee80000300800 */
[----:B------:R-:W5:Y:S04]  /*7c10*/  LDL.LU R3, [R1+0x1ac] ;  /* 0x0001ac0001037983 */ /* 0x000f680000300800 */
[----:B------:R-:W2:Y:S04]  /*7c20*/  LDL.LU R0, [R1+0x184] ;  /* 0x0001840001007983 */ /* 0x000ea80000300800 */
[----:B--2---:R0:W-:Y:S04]  /*7c30*/  STL [R1+0x14b4], R0 ;  /* 0x0014b40001007387 */ /* 0x0041e80000100800 */
[----:B0-----:R-:W2:Y:S04]  /*7c40*/  LDL.LU R0, [R1+0x188] ;  /* 0x0001880001007983 */ /* 0x001ea80000300800 */
        /* <DEDUP_REMOVED lines=12> */
[----:B------:R-:W-:Y:S04]  /*7d10*/  STS.U16 [R28+0x14800], R29 ;  /* 0x0148001d1c007388 */ /* 0x000fe80000000400 */
        /* <DEDUP_REMOVED lines=8> */
[----:B------:R0:W-:Y:S04]  /*7da0*/  STS.U16 [R28+0x19800], R25 ;  /* 0x019800191c007388 */ /* 0x0001e80000000400 */
[----:B------:R-:W2:Y:S04]  /*7db0*/  LDL.LU R24, [R1+0x168] ;  /* 0x0001680001187983 */ /* 0x000ea80000300800 */
[----:B------:R1:W-:Y:S04]  /*7dc0*/  STS.U16 [R28+0x1a800], R22 ;  /* 0x01a800161c007388 */ /* 0x0003e80000000400 */
[----:B0-----:R-:W2:Y:S04]  /*7dd0*/  LDL.LU R25, [R1+0x160] ;  /* 0x0001600001197983 */ /* 0x001ea80000300800 */
[----:B------:R0:W-:Y:S04]  /*7de0*/  STS.U16 [R28+0x1b800], R23 ;  /* 0x01b800171c007388 */ /* 0x0001e80000000400 */
[----:B-1----:R-:W2:Y:S04]  /*7df0*/  LDL.LU R22, [R1+0x4ac] ;  /* 0x0004ac0001167983 */ /* 0x002ea80000300800 */
        /* <DEDUP_REMOVED lines=12> */
[----:B------:R-:W-:Y:S04]  /*7ec0*/  STS.U16 [R28+0x22800], R14 ;  /* 0x0228000e1c007388 */ /* 0x000fe80000000400 */
[----:B------:R1:W-:Y:S04]  /*7ed0*/  STS.U16 [R28+0x23800], R15 ;  /* 0x0238000f1c007388 */ /* 0x0003e80000000400 */
[----:B0-----:R-:W2:Y:S04]  /*7ee0*/  LDL.LU R17, [R1+0x43c] ;  /* 0x00043c0001117983 */ /* 0x001ea80000300800 */
[----:B------:R-:W-:Y:S04]  /*7ef0*/  STS.U16 [R28+0x25800], R12 ;  /* 0x0258000c1c007388 */ /* 0x000fe80000000400 */
[----:B------:R0:W-:Y:S04]  /*7f00*/  STS.U16 [R28+0x26800], R13 ;  /* 0x0268000d1c007388 */ /* 0x0001e80000000400 */
[----:B-1----:R-:W2:Y:S04]  /*7f10*/  LDL.LU.64 R14, [R1+0x128] ;  /* 0x00012800010e7983 */ /* 0x002ea80000300a00 */
[----:B----4-:R-:W-:Y:S04]  /*7f20*/  STS.U16 [R28+0x27800], R10 ;  /* 0x0278000a1c007388 */ /* 0x010fe80000000400 */
[----:B------:R1:W-:Y:S04]  /*7f30*/  STS.U16 [R28+0x28800], R11 ;  /* 0x0288000b1c007388 */ /* 0x0003e80000000400 */
[----:B0-----:R-:W4:Y:S04]  /*7f40*/  LDL.LU.64 R12, [R1+0x120] ;  /* 0x00012000010c7983 */ /* 0x001f280000300a00 */
[----:B------:R-:W-:Y:S04]  /*7f50*/  STS.U16 [R28+0x29800], R8 ;  /* 0x029800081c007388 */ /* 0x000fe80000000400 */
[----:B------:R0:W-:Y:S04]  /*7f60*/  STS.U16 [R28+0x2a800], R9 ;  /* 0x02a800091c007388 */ /* 0x0001e80000000400 */
[----:B-1----:R-:W4:Y:S04]  /*7f70*/  LDL.LU.64 R10, [R1+0x118] ;  /* 0x00011800010a7983 */ /* 0x002f280000300a00 */
[----:B------:R-:W-:Y:S04]  /*7f80*/  STS.U16 [R28+0x2b800], R6 ;  /* 0x02b800061c007388 */ /* 0x000fe80000000400 */
[----:B------:R1:W-:Y:S04]  /*7f90*/  STS.U16 [R28+0x2c800], R7 ;  /* 0x02c800071c007388 */ /* 0x0003e80000000400 */
[----:B0-----:R-:W4:Y:S04]  /*7fa0*/  LDL.LU.64 R8, [R1+0x110] ;  /* 0x0001100001087983 */ /* 0x001f280000300a00 */
[----:B------:R-:W-:Y:S04]  /*7fb0*/  STS.U16 [R28+0x2d800], R4 ;  /* 0x02d800041c007388 */ /* 0x000fe80000000400 */
[----:B------:R0:W-:Y:S04]  /*7fc0*/  STS.U16 [R28+0x2e800], R5 ;  /* 0x02e800051c007388 */ /* 0x0001e80000000400 */
[----:B-1----:R-:W4:Y:S04]  /*7fd0*/  LDL.LU.64 R6, [R1+0x108] ;  /* 0x0001080001067983 */ /* 0x002f280000300a00 */
[----:B---3--:R-:W-:Y:S04]  /*7fe0*/  STS.U16 [R28+0x30800], R2 ;  /* 0x030800021c007388 */ /* 0x008fe80000000400 */
[----:B-----5:R1:W-:Y:S04]  /*7ff0*/  STS.U16 [R28+0x31800], R3 ;  /* 0x031800031c007388 */ /* 0x0203e80000000400 */
[----:B0-----:R-:W3:Y:S04]  /*8000*/  LDL.LU.64 R4, [R1+0x100] ;  /* 0x0001000001047983 */ /* 0x001ee80000300a00 */
[----:B-1----:R-:W5:Y:S04]  /*8010*/  LDL.LU.64 R2, [R1+0xf8] ;  /* 0x0000f80001027983 */ /* 0x002f680000300a00 */
[----:B--2---:R0:W-:Y:S04]  /*8020*/  STS.U16 [R28+0x32800], R0 ;  /* 0x032800001c007388 */ /* 0x0041e80000000400 */
[----:B0-----:R-:W2:Y:S04]  /*8030*/  LDL.LU R0, [R1+0x14d0] ;  /* 0x0014d00001007983 */ /* 0x001ea80000300800 */
        /* <DEDUP_REMOVED lines=16> */
[----:B------:R-:W-:Y:S04]  /*8140*/  STS.U16 [R28+0x3c800], R26 ;  /* 0x03c8001a1c007388 */ /* 0x000fe80000000400 */
[----:B------:R0:W-:Y:S01]  /*8150*/  STS.U16 [R28+0x3d800], R27 ;  /* 0x03d8001b1c007388 */ /* 0x0001e20000000400 */
[----:B--2---:R-:W-:-:S05]  /*8160*/  LOP3.LUT R0, R0, 0x60, RZ, 0x3c, !PT ;  /* 0x0000006000007812 */ /* 0x004fca00078e3cff */
[----:B------:R-:W-:Y:S04]  /*8170*/  STL [R1+0x1420], R0 ;  /* 0x0014200001007387 */ /* 0x000fe80000100800 */
[----:B0-----:R-:W2:Y:S04]  /*8180*/  LDL.LU.64 R26, [R1+0x68] ;  /* 0x00006800011a7983 */ /* 0x001ea80000300a00 */
[----:B--2---:R0:W-:Y:S04]  /*8190*/  STL.64 [R1+0x1428], R26 ;  /* 0x0014281a01007387 */ /* 0x0041e80000100a00 */
        /* <DEDUP_REMOVED lines=30> */
[----:B------:R-:W2:Y:S04]  /*8380*/  LDG.E.U16 R14, [R14.64] ;  /* 0x000000060e0e7981 */ /* 0x000ea8000c1e1500 */
[----:B----4-:R-:W4:Y:S04]  /*8390*/  LDG.E.U16 R12, [R12.64] ;  /* 0x000000060c0c7981 */ /* 0x010f28000c1e1500 */
[----:B------:R-:W4:Y:S04]  /*83a0*/  LDG.E.U16 R10, [R10.64] ;  /* 0x000000060a0a7981 */ /* 0x000f28000c1e1500 */
[----:B------:R-:W4:Y:S04]  /*83b0*/  LDG.E.U16 R8, [R8.64] ;  /* 0x0000000608087981 */ /* 0x000f28000c1e1500 */
[----:B------:R-:W4:Y:S04]  /*83c0*/  LDG.E.U16 R6, [R6.64] ;  /* 0x0000000606067981 */ /* 0x000f28000c1e1500 */
[----:B---3--:R-:W3:Y:S04]  /*83d0*/  LDG.E.U16 R4, [R4.64] ;  /* 0x0000000604047981 */ /* 0x008ee8000c1e1500 */
[----:B-----5:R-:W5:Y:S04]  /*83e0*/  LDG.E.U16 R0, [R2.64] ;  /* 0x0000000602007981 */ /* 0x020f68000c1e1500 */
[----:B--2---:R0:W-:Y:S04]  /*83f0*/  STL.64 [R1+0x1478], R26 ;  /* 0x0014781a01007387 */ /* 0x0041e80000100a00 */
[----:B0-----:R-:W2:Y:S04]  /*8400*/  LDL.LU.64 R26, [R1+0xc0] ;  /* 0x0000c000011a7983 */ /* 0x001ea80000300a00 */
[----:B--2---:R0:W-:Y:S04]  /*8410*/  STL.64 [R1+0x1480], R26 ;  /* 0x0014801a01007387 */ /* 0x0041e80000100a00 */
[----:B------:R-:W-:Y:S04]  /*8420*/  STL [R1+0x128], R14 ;  /* 0x0001280e01007387 */ /* 0x000fe80000100800 */
[----:B0-----:R-:W2:Y:S04]  /*8430*/  LDL.LU.64 R26, [R1+0xc8] ;  /* 0x0000c800011a7983 */ /* 0x001ea80000300a00 */
[----:B----4-:R-:W-:Y:S04]  /*8440*/  STL [R1+0x120], R12 ;  /* 0x0001200c01007387 */ /* 0x010fe80000100800 */
[----:B--2---:R0:W-:Y:S04]  /*8450*/  STL.64 [R1+0x1488], R26 ;  /* 0x0014881a01007387 */ /* 0x0041e80000100a00 */
[----:B------:R-:W-:Y:S04]  /*8460*/  STL [R1+0x118], R10 ;  /* 0x0001180a01007387 */ /* 0x000fe80000100800 */
[----:B0-----:R-:W2:Y:S04]  /*8470*/  LDL.LU.64 R26, [R1+0xd0] ;  /* 0x0000d000011a7983 */ /* 0x001ea80000300a00 */
[----:B------:R-:W-:Y:S04]  /*8480*/  STL [R1+0x110], R8 ;  /* 0x0001100801007387 */ /* 0x000fe80000100800 */
[----:B--2---:R0:W-:Y:S04]  /*8490*/  STL.64 [R1+0x1490], R26 ;  /* 0x0014901a01007387 */ /* 0x0041e80000100a00 */
[----:B------:R-:W-:Y:S04]  /*84a0*/  STL [R1+0x108], R6 ;  /* 0x0001080601007387 */ /* 0x000fe80000100800 */
[----:B0-----:R-:W2:Y:S04]  /*84b0*/  LDL.LU.64 R26, [R1+0xd8] ;  /* 0x0000d800011a7983 */ /* 0x001ea80000300a00 */
[----:B---3--:R-:W-:Y:S04]  /*84c0*/  STL [R1+0x100], R4 ;  /* 0x0001000401007387 */ /* 0x008fe80000100800 */
[----:B--2---:R0:W-:Y:S04]  /*84d0*/  STL.64 [R1+0x1498], R26 ;  /* 0x0014981a01007387 */ /* 0x0041e80000100a00 */
[----:B-----5:R-:W-:Y:S04]  /*84e0*/  STL [R1+0xf8], R0 ;  /* 0x0000f80001007387 */ /* 0x020fe80000100800 */
[----:B0-----:R-:W2:Y:S04]  /*84f0*/  LDL.LU.64 R26, [R1+0xe0] ;  /* 0x0000e000011a7983 */ /* 0x001ea80000300a00 */
[----:B--2---:R0:W-:Y:S04]  /*8500*/  STL.64 [R1+0x14a0], R26 ;  /* 0x0014a01a01007387 */ /* 0x0041e80000100a00 */
[----:B0-----:R-:W2:Y:S04]  /*8510*/  LDL.LU.64 R26, [R1+0xe8] ;  /* 0x0000e800011a7983 */ /* 0x001ea80000300a00 */
[----:B--2---:R0:W-:Y:S04]  /*8520*/  STL.64 [R1+0x14a8], R26 ;  /* 0x0014a81a01007387 */ /* 0x0041e80000100a00 */
[----:B0-----:R-:W2:Y:S04]  /*8530*/  LDL.LU.64 R26, [R1+0xf0] ;  /* 0x0000f000011a7983 */ /* 0x001ea80000300a00 */
[----:B------:R-:W3:Y:S04]  /*8540*/  LDL.LU.64 R24, [R1+0x60] ;  /* 0x0000600001187983 */ /* 0x000ee80000300a00 */
[----:B------:R-:W4:Y:S04]  /*8550*/  LDL.LU.64 R22, [R1+0x58] ;  /* 0x0000580001167983 */ /* 0x000f280000300a00 */
[----:B------:R-:W5:Y:S04]  /*8560*/  LDL.LU.64 R20, [R1+0x50] ;  /* 0x0000500001147983 */ /* 0x000f680000300a00 */
        /* <DEDUP_REMOVED lines=9> */
[----:B------:R-:W5:Y:S04]  /*8600*/  LDL.LU.64 R28, [R1] ;  /* 0x00000000011c7983 */ /* 0x000f680000300a00 */
[----:B--2---:R0:W2:Y:S04]  /*8610*/  LDG.E.U16 R0, [R26.64] ;  /* 0x000000061a007981 */ /* 0x0040a8000c1e1500 */
[----:B---3--:R1:W3:Y:S04]  /*8620*/  LDG.E.U16 R25, [R24.64] ;  /* 0x0000000618197981 */ /* 0x0082e8000c1e1500 */
[----:B----4-:R4:W3:Y:S04]  /*8630*/  LDG.E.U16 R23, [R22.64] ;  /* 0x0000000616177981 */ /* 0x0108e8000c1e1500 */
[----:B0-----:R-:W3:Y:S04]  /*8640*/  LDL.LU.64 R26, [R1+0x14a8] ;  /* 0x0014a800011a7983 */ /* 0x001ee80000300a00 */
[----:B-----5:R0:W5:Y:S04]  /*8650*/  LDG.E.U16 R21, [R20.64] ;  /* 0x0000000614157981 */ /* 0x020168000c1e1500 */
[----:B------:R0:W4:Y:S04]  /*8660*/  LDG.E.U16 R19, [R18.64] ;  /* 0x0000000612137981 */ /* 0x000128000c1e1500 */
        /* <DEDUP_REMOVED lines=8> */
[----:B------:R-:W4:Y:S04]  /*86f0*/  LDG.E.U16 R28, [R28.64] ;  /* 0x000000061c1c7981 */ /* 0x000f28000c1e1500 */
[----:B--2---:R3:W-:Y:S04]  /*8700*/  STL [R1+0xf0], R0 ;  /* 0x0000f00001007387 */ /* 0x0047e80000100800 */
[----:B---3--:R2:W3:Y:S04]  /*8710*/  LDG.E.U16 R0, [R26.64] ;  /* 0x000000061a007981 */ /* 0x0084e8000c1e1500 */
[----:B--2---:R-:W2:Y:S04]  /*8720*/  LDL.LU.64 R26, [R1+0x14a0] ;  /* 0x0014a000011a7983 */ /* 0x004ea80000300a00 */
[----:B---3--:R2:W-:Y:S04]  /*8730*/  STL [R1+0xe8], R0 ;  /* 0x0000e80001007387 */ /* 0x0085e80000100800 */
[----:B--2---:R2:W3:Y:S04]  /*8740*/  LDG.E.U16 R0, [R26.64] ;  /* 0x000000061a007981 */ /* 0x0044e8000c1e1500 */
        /* <DEDUP_REMOVED lines=43> */
[----:B--2---:R2:W4:Y:S04]  /*8a00*/  LDG.E.U16 R27, [R26.64] ;  /* 0x000000061a1b7981 */ /* 0x004528000c1e1500 */
[----:B---3--:R3:W-:Y:S04]  /*8a10*/  STL [R1+0x70], R0 ;  /* 0x0000700001007387 */ /* 0x0087e80000100800 */
[----:B---3--:R-:W3:Y:S04]  /*8a20*/  LDL.LU R0, [R1+0x1420] ;  /* 0x0014200001007983 */ /* 0x008ee80000300800 */
[----:B--2---:R-:W2:Y:S04]  /*8a30*/  LDL.LU R26, [R1+0x141c] ;  /* 0x00141c00011a7983 */ /* 0x004ea80000300800 */
[----:B----4-:R4:W-:Y:S04]  /*8a40*/  STL [R1+0x68], R27 ;  /* 0x0000681b01007387 */ /* 0x0109e80000100800 */
[----:B----4-:R-:W2:Y:S04]  /*8a50*/  LDL.LU R27, [R1+0x1418] ;  /* 0x00141800011b7983 */ /* 0x010ea80000300800 */
[----:B-1----:R-:W4:Y:S04]  /*8a60*/  LDL.LU R24, [R1+0x1414] ;  /* 0x0014140001187983 */ /* 0x002f280000300800 */
[----:B------:R1:W-:Y:S04]  /*8a70*/  STL [R1+0x60], R25 ;  /* 0x0000601901007387 */ /* 0x0003e80000100800 */
[----:B-1----:R-:W4:Y:S04]  /*8a80*/  LDL.LU R25, [R1+0x1410] ;  /* 0x0014100001197983 */ /* 0x002f280000300800 */
[----:B------:R-:W3:Y:S04]  /*8a90*/  LDL.LU R22, [R1+0x140c] ;  /* 0x00140c0001167983 */ /* 0x000ee80000300800 */
[----:B------:R1:W-:Y:S04]  /*8aa0*/  STL [R1+0x58], R23 ;  /* 0x0000581701007387 */ /* 0x0003e80000100800 */
[----:B-1----:R-:W3:Y:S04]  /*8ab0*/  LDL.LU R23, [R1+0x1408] ;  /* 0x0014080001177983 */ /* 0x002ee80000300800 */
[----:B0-----:R-:W3:Y:S04]  /*8ac0*/  LDL.LU R20, [R1+0x1404] ;  /* 0x0014040001147983 */ /* 0x001ee80000300800 */
[----:B-----5:R0:W-:Y:S04]  /*8ad0*/  STL [R1+0x50], R21 ;  /* 0x0000501501007387 */ /* 0x0201e80000100800 */
[----:B0-----:R-:W5:Y:S04]  /*8ae0*/  LDL.LU R21, [R1+0x1400] ;  /* 0x0014000001157983 */ /* 0x001f680000300800 */
[----:B------:R-:W5:Y:S04]  /*8af0*/  LDL.LU R18, [R1+0x13fc] ;  /* 0x0013fc0001127983 */ /* 0x000f680000300800 */
[----:B------:R0:W-:Y:S04]  /*8b00*/  STL [R1+0x48], R19 ;  /* 0x0000481301007387 */ /* 0x0001e80000100800 */
        /* <DEDUP_REMOVED lines=25> */
[----:B------:R0:W-:Y:S04]  /*8ca0*/  STL [R1+0x1360], R28 ;  /* 0x0013601c01007387 */ /* 0x0001e80000100800 */
[----:B0-----:R-:W5:Y:S04]  /*8cb0*/  LDL.LU.64 R28, [R1+0x130] ;  /* 0x00013000011c7983 */ /* 0x001f680000300a00 */
[----:B--2---:R-:W2:Y:S04]  /*8cc0*/  LDG.E.U16 R26, [R26.64] ;  /* 0x000000061a1a7981 */ /* 0x004ea8000c1e1500 */
[----:B----4-:R-:W4:Y:S04]  /*8cd0*/  LDG.E.U16 R24, [R24.64] ;  /* 0x0000000618187981 */ /* 0x010f28000c1e1500 */
[----:B---3--:R-:W3:Y:S04]  /*8ce0*/  LDG.E.U16 R22, [R22.64] ;  /* 0x0000000616167981 */ /* 0x008ee8000c1e1500 */
[----:B-----5:R-:W5:Y:S04]  /*8cf0*/  LDG.E.U16 R20, [R20.64] ;  /* 0x0000000614147981 */ /* 0x020f68000c1e1500 */
[----:B------:R-:W2:Y:S04]  /*8d00*/  LDG.E.U16 R18, [R18.64] ;  /* 0x0000000612127981 */ /* 0x000ea8000c1e1500 */
[----:B------:R-:W2:Y:S04]  /*8d10*/  LDG.E.U16 R16, [R16.64] ;  /* 0x0000000610107981 */ /* 0x000ea8000c1e1500 */
[----:B------:R-:W2:Y:S04]  /*8d20*/  LDG.E.U16 R14, [R14.64] ;  /* 0x000000060e0e7981 */ /* 0x000ea8000c1e1500 */
[----:B------:R-:W2:Y:S04]  /*8d30*/  LDG.E.U16 R12, [R12.64] ;  /* 0x000000060c0c7981 */ /* 0x000ea8000c1e1500 */
[----:B------:R-:W2:Y:S04]  /*8d40*/  LDG.E.U16 R10, [R10.64] ;  /* 0x000000060a0a7981 */ /* 0x000ea8000c1e1500 */
[----:B------:R0:W2:Y:S04]  /*8d50*/  LDG.E.U16 R8, [R8.64] ;  /* 0x0000000608087981 */ /* 0x0000a8000c1e1500 */
[----:B------:R-:W2:Y:S04]  /*8d60*/  LDG.E.U16 R6, [R6.64] ;  /* 0x0000000606067981 */ /* 0x000ea8000c1e1500 */
[----:B------:R1:W2:Y:S04]  /*8d70*/  LDG.E.U16 R4, [R4.64] ;  /* 0x0000000604047981 */ /* 0x0002a8000c1e1500 */
[----:B------:R-:W2:Y:S04]  /*8d80*/  LDG.E.U16 R2, [R2.64] ;  /* 0x0000000602027981 */ /* 0x000ea8000c1e1500 */
[----:B------:R-:W2:Y:S04]  /*8d90*/  LDG.E.U16 R29, [R28.64] ;  /* 0x000000061c1d7981 */ /* 0x000ea8000c1e1500 */
[----:B--2---:R2:W-:Y:S04]  /*8da0*/  STL [R1+0x1364], R29 ;  /* 0x0013641d01007387 */ /* 0x0045e80000100800 */
[----:B--2---:R-:W1:Y:S04]  /*8db0*/  LDL.LU.64 R28, [R1+0x140] ;  /* 0x00014000011c7983 */ /* 0x004e680000300a00 */
[----:B------:R2:W-:Y:S04]  /*8dc0*/  STL [R1+0x1368], R2 ;  /* 0x0013680201007387 */ /* 0x0005e80000100800 */
[----:B--2---:R-:W2:Y:S04]  /*8dd0*/  LDL.LU.64 R2, [R1+0x138] ;  /* 0x0001380001027983 */ /* 0x004ea80000300a00 */
[----:B-1----:R1:W3:Y:S04]  /*8de0*/  LDG.E.U16 R5, [R28.64] ;  /* 0x000000061c057981 */ /* 0x0022e8000c1e1500 */
[----:B--2---:R-:W2:Y:S04]  /*8df0*/  LDG.E.U16 R3, [R2.64] ;  /* 0x0000000602037981 */ /* 0x004ea8000c1e1500 */
[----:B--2---:R-:W-:Y:S04]  /*8e00*/  STL [R1+0x136c], R3 ;  /* 0x00136c0301007387 */ /* 0x004fe80000100800 */
[----:B------:R2:W-:Y:S04]  /*8e10*/  STL [R1+0x1370], R4 ;  /* 0x0013700401007387 */ /* 0x0005e80000100800 */
[----:B--2---:R-:W2:Y:S04]  /*8e20*/  LDL.LU R4, [R1+0x120] ;  /* 0x0001200001047983 */ /* 0x004ea80000300800 */
[----:B------:R-:W2:Y:S04]  /*8e30*/  LDL.LU R3, [R1+0x118] ;  /* 0x0001180001037983 */ /* 0x000ea80000300800 */
[----:B------:R-:W2:Y:S04]  /*8e40*/  LDL.LU R2, [R1+0x110] ;  /* 0x0001100001027983 */ /* 0x000ea80000300800 */
[----:B-1----:R-:W2:Y:S04]  /*8e50*/  LDL.LU R29, [R1+0x108] ;  /* 0x00010800011d7983 */ /* 0x002ea80000300800 */
[----:B------:R-:W2:Y:S04]  /*8e60*/  LDL.LU R28, [R1+0x100] ;  /* 0x00010000011c7983 */ /* 0x000ea80000300800 */
[----:B---3--:R1:W-:Y:S04]  /*8e70*/  STL [R1+0x1374], R5 ;  /* 0x0013740501007387 */ /* 0x0083e80000100800 */
[----:B-1----:R-:W3:Y:S04]  /*8e80*/  LDL.LU R5, [R1+0x128] ;  /* 0x0001280001057983 */ /* 0x002ee80000300800 */
[----:B------:R1:W-:Y:S04]  /*8e90*/  STL [R1+0x1378], R6 ;  /* 0x0013780601007387 */ /* 0x0003e80000100800 */
[----:B-1----:R-:W2:Y:S04]  /*8ea0*/  LDL.LU.64 R6, [R1+0x148] ;  /* 0x0001480001067983 */ /* 0x002ea80000300a00 */
[----:B--2---:R-:W2:Y:S04]  /*8eb0*/  LDG.E.U16 R7, [R6.64] ;  /* 0x0000000606077981 */ /* 0x004ea8000c1e1500 */
[----:B--2---:R1:W-:Y:S04]  /*8ec0*/  STL [R1+0x137c], R7 ;  /* 0x00137c0701007387 */ /* 0x0043e80000100800 */
[----:B-1----:R-:W0:Y:S04]  /*8ed0*/  LDL.LU.64 R6, [R1+0x150] ;  /* 0x0001500001067983 */ /* 0x002e280000300a00 */
[----:B0-----:R-:W2:Y:S04]  /*8ee0*/  LDG.E.U16 R9, [R6.64] ;  /* 0x0000000606097981 */ /* 0x001ea8000c1e1500 */
[----:B------:R-:W-:Y:S04]  /*8ef0*/  STL [R1+0x1380], R8 ;  /* 0x0013800801007387 */ /* 0x000fe80000100800 */
[----:B--2---:R-:W-:Y:S04]  /*8f00*/  STL [R1+0x1384], R9 ;  /* 0x0013840901007387 */ /* 0x004fe80000100800 */
[----:B------:R-:W-:Y:S04]  /*8f10*/  STL [R1+0x1388], R10 ;  /* 0x0013880a01007387 */ /* 0x000fe80000100800 */
[----:B------:R-:W-:Y:S04]  /*8f20*/  STL [R1+0x138c], R12 ;  /* 0x00138c0c01007387 */ /* 0x000fe80000100800 */
[----:B------:R-:W-:Y:S04]  /*8f30*/  STL [R1+0x1390], R14 ;  /* 0x0013900e01007387 */ /* 0x000fe80000100800 */
[----:B------:R-:W-:Y:S04]  /*8f40*/  STL [R1+0x1394], R16 ;  /* 0x0013941001007387 */ /* 0x000fe80000100800 */
[----:B------:R-:W-:Y:S04]  /*8f50*/  STL [R1+0x1398], R18 ;  /* 0x0013981201007387 */ /* 0x000fe80000100800 */
[----:B-----5:R-:W-:Y:S04]  /*8f60*/  STL [R1+0x139c], R20 ;  /* 0x00139c1401007387 */ /* 0x020fe80000100800 */
[----:B------:R-:W-:Y:S04]  /*8f70*/  STL [R1+0x13a0], R22 ;  /* 0x0013a01601007387 */ /* 0x000fe80000100800 */
[----:B----4-:R-:W-:Y:S04]  /*8f80*/  STL [R1+0x13a4], R24 ;  /* 0x0013a41801007387 */ /* 0x010fe80000100800 */
[----:B------:R0:W-:Y:S04]  /*8f90*/  STL [R1+0x13a8], R26 ;  /* 0x0013a81a01007387 */ /* 0x0001e80000100800 */
[----:B0-----:R-:W2:Y:S04]  /*8fa0*/  LDL.LU R26, [R1+0xe0] ;  /* 0x0000e000011a7983 */ /* 0x001ea80000300800 */
[----:B--2---:R0:W-:Y:S04]  /*8fb0*/  STL [R1+0x13ac], R26 ;  /* 0x0013ac1a01007387 */ /* 0x0041e80000100800 */
[----:B0-----:R-:W2:Y:S04]  /*8fc0*/  LDL.LU R26, [R1+0xe8] ;  /* 0x0000e800011a7983 */ /* 0x001ea80000300800 */
[----:B--2---:R0:W-:Y:S04]  /*8fd0*/  STL [R1+0x13b0], R26 ;  /* 0x0013b01a01007387 */ /* 0x0041e80000100800 */
[----:B0-----:R-:W2:Y:S04]  /*8fe0*/  LDL.LU R26, [R1+0xf0] ;  /* 0x0000f000011a7983 */ /* 0x001ea80000300800 */
[----:B---3--:R-:W-:Y:S04]  /*8ff0*/  STS.U16 [R0+0x8c00], R5 ;  /* 0x008c000500007388 */ /* 0x008fe80000000400 */
[----:B------:R-:W-:Y:S04]  /*9000*/  STS.U16 [R0+0x9c00], R4 ;  /* 0x009c000400007388 */ /* 0x000fe80000000400 */
[----:B------:R-:W-:Y:S04]  /*9010*/  STS.U16 [R0+0xac00], R3 ;  /* 0x00ac000300007388 */ /* 0x000fe80000000400 */
[----:B--2---:R0:W-:Y:S04]  /*9020*/  STL [R1+0x13b4], R26 ;  /* 0x0013b41a01007387 */ /* 0x0041e80000100800 */
[----:B0-----:R-:W2:Y:S04]  /*9030*/  LDL.LU R26, [R1+0xf8] ;  /* 0x0000f800011a7983 */ /* 0x001ea80000300800 */
[----:B------:R-:W3:Y:S04]  /*9040*/  LDL.LU R24, [R1+0xd8] ;  /* 0x0000d80001187983 */ /* 0x000ee80000300800 */
[----:B------:R-:W4:Y:S04]  /*9050*/  LDL.LU R22, [R1+0xd0] ;  /* 0x0000d00001167983 */ /* 0x000f280000300800 */
[----:B------:R-:W5:Y:S04]  /*9060*/  LDL.LU R20, [R1+0xc8] ;  /* 0x0000c80001147983 */ /* 0x000f680000300800 */
        /* <DEDUP_REMOVED lines=11> */
[----:B------:R0:W-:Y:S04]  /*9120*/  STS.U16 [R0+0xbc00], R2 ;  /* 0x00bc000200007388 */ /* 0x0001e80000000400 */
[----:B------:R-:W3:Y:S04]  /*9130*/  LDL.LU R3, [R1+0x68] ;  /* 0x0000680001037983 */ /* 0x000ee80000300800 */
[----:B------:R1:W-:Y:S04]  /*9140*/  STS.U16 [R0+0xcc00], R29 ;  /* 0x00cc001d00007388 */ /* 0x0003e80000000400 */
[----:B0-----:R-:W3:Y:S04]  /*9150*/  LDL.LU R2, [R1+0x60] ;  /* 0x0000600001027983 */ /* 0x001ee80000300800 */
[----:B------:R0:W-:Y:S04]  /*9160*/  STS.U16 [R0+0xdc00], R28 ;  /* 0x00dc001c00007388 */ /* 0x0001e80000000400 */
[----:B-1----:R-:W3:Y:S04]  /*9170*/  LDL.LU R29, [R1+0x58] ;  /* 0x00005800011d7983 */ /* 0x002ee80000300800 */
        /* <DEDUP_REMOVED lines=10> */
[----:B--2---:R0:W-:Y:S04]  /*9220*/  STS.U16 [R0+0xec00], R26 ;  /* 0x00ec001a00007388 */ /* 0x0041e80000000400 */
[----:B0-----:R-:W2:Y:S04]  /*9230*/  LDL.LU R26, [R1+0x13b4] ;  /* 0x0013b400011a7983 */ /* 0x001ea80000300800 */
[----:B--2---:R0:W-:Y:S04]  /*9240*/  STS.U16 [R0+0xfc00], R26 ;  /* 0x00fc001a00007388 */ /* 0x0041e80000000400 */
[----:B0-----:R-:W2:Y:S04]  /*9250*/  LDL.LU R26, [R1+0x13b0] ;  /* 0x0013b000011a7983 */ /* 0x001ea80000300800 */
[----:B--2---:R0:W-:Y:S04]  /*9260*/  STS.U16 [R0+0x10c00], R26 ;  /* 0x010c001a00007388 */ /* 0x0041e80000000400 */
[----:B0-----:R-:W2:Y:S04]  /*9270*/  LDL.LU R26, [R1+0x13ac] ;  /* 0x0013ac00011a7983 */ /* 0x001ea80000300800 */
[----:B---3--:R-:W-:Y:S04]  /*9280*/  STS.U16 [R0+0x12c00], R24 ;  /* 0x012c001800007388 */ /* 0x008fe80000000400 */
[----:B----4-:R-:W-:Y:S04]  /*9290*/  STS.U16 [R0+0x13c00], R22 ;  /* 0x013c001600007388 */ /* 0x010fe80000000400 */
[----:B-----5:R-:W-:Y:S04]  /*92a0*/  STS.U16 [R0+0x14c00], R20 ;  /* 0x014c001400007388 */ /* 0x020fe80000000400 */
        /* <DEDUP_REMOVED lines=17> */
[----:B------:R-:W3:Y:S04]  /*93c0*/  LDL.LU R24, [R1+0x13a4] ;  /* 0x0013a40001187983 */ /* 0x000ee80000300800 */
        /* <DEDUP_REMOVED lines=26> */
[----:B--2---:R-:W-:Y:S04]  /*9570*/  STS.U16 [R0+0x3fc00], R26 ;  /* 0x03fc001a00007388 */ /* 0x004fe80000000400 */
        /* <DEDUP_REMOVED lines=15> */
[----:B------:R1:W-:Y:S04]  /*9670*/  STS.U16 [R0+0x2fc00], R2 ;  /* 0x02fc000200007388 */ /* 0x0003e80000000400 */
[----:B------:R-:W-:Y:S04]  /*9680*/  STS.U16 [R0+0x2ec00], R29 ;  /* 0x02ec001d00007388 */ /* 0x000fe80000000400 */
[----:B------:R2:W-:Y:S01]  /*9690*/  STS.U16 [R0+0x2dc00], R28 ;  /* 0x02dc001c00007388 */ /* 0x0005e20000000400 */
[----:B0-----:R-:W-:-:S02]  /*96a0*/  IMAD.MOV.U32 R3, RZ, RZ, -0x800000 ;  /* 0xff800000ff037424 */ /* 0x001fc400078e00ff */
[----:B-1----:R-:W-:Y:S01]  /*96b0*/  IMAD.MOV.U32 R2, RZ, RZ, -0x800000 ;  /* 0xff800000ff027424 */ /* 0x002fe200078e00ff */
[----:B--2---:R-:W-:-:S05]  /*96c0*/  MOV R0, 0x3f800000 ;  /* 0x3f80000000007802 */ /* 0x004fca0000000f00 */
[----:B------:R0:W-:Y:S04]  /*96d0*/  STL [R1+0x924], R0 ;  /* 0x0009240001007387 */ /* 0x0001e80000100800 */
[----:B------:R-:W-:Y:S01]  /*96e0*/  STL [R1+0x908], R3 ;  /* 0x0009080301007387 */ /* 0x000fe20000100800 */
[----:B0-----:R-:W-:-:S03]  /*96f0*/  MOV R0, 0xff800000 ;  /* 0xff80000000007802 */ /* 0x001fc60000000f00 */
[----:B------:R-:W-:Y:S04]  /*9700*/  STL [R1+0x904], R2 ;  /* 0x0009040201007387 */ /* 0x000fe80000100800 */
        /* <DEDUP_REMOVED lines=27> */
[----:B------:R0:W-:Y:S04]  /*98c0*/  STL [R1+0x894], R0 ;  /* 0x0008940001007387 */ /* 0x0001e80000100800 */
[----:B------:R1:W-:Y:S04]  /*98d0*/  STL [R1+0x890], R3 ;  /* 0x0008900301007387 */ /* 0x0003e80000100800 */
[----:B------:R2:W-:Y:S01]  /*98e0*/  STL [R1+0x6cc], R2 ;  /* 0x0006cc0201007387 */ /* 0x0005e20000100800 */
[----:B0-----:R-:W-:-:S02]  /*98f0*/  IMAD.MOV.U32 R0, RZ, RZ, 0x3f800000 ;  /* 0x3f800000ff007424 */ /* 0x001fc400078e00ff */
[----:B-1----:R-:W-:-:S03]  /*9900*/  IMAD.MOV.U32 R3, RZ, RZ, 0x3f800000 ;  /* 0x3f800000ff037424 */ /* 0x002fc600078e00ff */
[----:B------:R-:W-:Y:S01]  /*9910*/  STL [R1+0x928], R0 ;  /* 0x0009280001007387 */ /* 0x000fe20000100800 */
[----:B--2---:R-:W-:-:S03]  /*9920*/  MOV R2, 0x3f800000 ;  /* 0x3f80000000027802 */ /* 0x004fc60000000f00 */
        /* <DEDUP_REMOVED lines=29> */
[----:B------:R-:W-:Y:S04]  /*9b00*/  STL [R1+0x750], RZ ;  /* 0x000750ff01007387 */ /* 0x000fe80000100800 */
[----:B------:R0:W-:Y:S04]  /*9b10*/  STL [R1+0xf0c], R0 ;  /* 0x000f0c0001007387 */ /* 0x0001e80000100800 */
[----:B------:R1:W-:Y:S04]  /*9b20*/  STL [R1+0x754], RZ ;  /* 0x000754ff01007387 */ /* 0x0003e80000100800 */
        /* <DEDUP_REMOVED lines=225> */
[----:B------:R-:W0:Y:S04]  /*a940*/  S2R R11, SR_CTAID.X ;  /* 0x00000000000b7919 */ /* 0x000e280000002500 */
        /* <DEDUP_REMOVED lines=19> */
[----:B------:R1:W-:Y:S01]  /*aa80*/  STL [R1+0x868], RZ ;  /* 0x000868ff01007387 */ /* 0x0003e20000100800 */
[----:B0-----:R-:W-:-:S03]  /*aa90*/  IMAD.SHL.U32 R0, R11, 0x100, RZ ;  /* 0x000001000b007824 */ /* 0x001fc600078e00ff */
[----:B------:R1:W-:Y:S04]  /*aaa0*/  STL [R1+0x86c], RZ ;  /* 0x00086cff01007387 */ /* 0x0003e80000100800 */
[----:B------:R1:W-:Y:S04]  /*aab0*/  STL [R1+0x880], RZ ;  /* 0x000880ff01007387 */ /* 0x0003e80000100800 */
[----:B------:R1:W-:Y:S04]  /*aac0*/  STL [R1+0x884], RZ ;  /* 0x000884ff01007387 */ /* 0x0003e80000100800 */
[----:B------:R1:W-:Y:S04]  /*aad0*/  STL [R1+0x888], RZ ;  /* 0x000888ff01007387 */ /* 0x0003e80000100800 */
[----:B------:R1:W-:Y:S04]  /*aae0*/  STL [R1+0x88c], RZ ;  /* 0x00088cff01007387 */ /* 0x0003e80000100800 */
[----:B------:R-:W0:Y:S04]  /*aaf0*/  S2R R11, SR_TID.X ;  /* 0x00000000000b7919 */ /* 0x000e280000002100 */
[----:B------:R1:W-:Y:S01]  /*ab00*/  STL [R1+0x870], RZ ;  /* 0x000870ff01007387 */ /* 0x0003e20000100800 */
[----:B------:R-:W-:-:S03]  /*ab10*/  IADD3 R0, R0, 0x100, RZ ;  /* 0x0000010000007810 */ /* 0x000fc60007ffe0ff */
[----:B------:R1:W-:Y:S04]  /*ab20*/  STL [R1+0x874], RZ ;  /* 0x000874ff01007387 */ /* 0x0003e80000100800 */
[----:B------:R1:W-:Y:S04]  /*ab30*/  STL [R1+0x878], RZ ;  /* 0x000878ff01007387 */ /* 0x0003e80000100800 */
[----:B------:R1:W-:Y:S01]  /*ab40*/  STL [R1+0x87c], RZ ;  /* 0x00087cff01007387 */ /* 0x0003e20000100800 */
[----:B------:R-:W-:Y:S02]  /*ab50*/  ISETP.GE.AND P0, PT, R0, 0x1, PT ;  /* 0x000000010000780c */ /* 0x000fe40003f06270 */
[----:B0-----:R-:W-:-:S11]  /*ab60*/  LOP3.LUT R27, R11, 0x1ff, RZ, 0xc0, !PT ;  /* 0x000001ff0b1b7812 */ /* 0x001fd600078ec0ff */
[----:B------:R-:W-:Y:S05]  /*ab70*/  @!P0 BRA `(.L_x_0) ;  /* 0x0006ee9000008947 */ /* 0x000fea0003800000 */
[----:B-1----:R-:W-:Y:S01]  /*ab80*/  SHF.R.U32.HI R0, RZ, 0x7, R11 ;  /* 0x00000007ff007819 */ /* 0x002fe2000001160b */
[----:B------:R-:W-:Y:S02]  /*ab90*/  IMAD.MOV.U32 R2, RZ, RZ, c[0x0][0x1b8] ;  /* 0x00006e00ff027624 */ /* 0x000fe400078e00ff */
[----:B------:R-:W-:Y:S01]  /*aba0*/  IMAD R28, R27, c[0x0][0x1a8], RZ ;  /* 0x00006a001b1c7a24 */ /* 0x000fe200078e02ff */
[----:B------:R-:W-:-:S04]  /*abb0*/  SGXT.U32 R0, R0, 0x2 ;  /* 0x000000020000781a */ /* 0x000fc80000000000 */
[----:B------:R-:W-:Y:S01]  /*abc0*/  SHF.L.U32 R27, R28, 0x1, RZ ;  /* 0x000000011c1b7819 */ /* 0x000fe200000006ff */
[----:B------:R-:W-:Y:S02]  /*abd0*/  IMAD R0, R0, c[0x0][0x1b8], RZ ;  /* 0x00006e0000007a24 */ /* 0x000fe400078e02ff */
[----:B------:R-:W-:-:S03]  /*abe0*/  IMAD.HI R28, R28, 0x2, RZ ;  /* 0x000000021c1c7827 */ /* 0x000fc600078e02ff */
[----:B------:R-:W-:-:S05]  /*abf0*/  LEA R3, R2, R0, 0x2 ;  /* 0x0000000002037211 */ /* 0x000fca00078e10ff */
[----:B------:R-:W-:-:S04]  /*ac00*/  IMAD R3, R2, 0x4, R3 ;  /* 0x0000000402037824 */ /* 0x000fc800078e0203 */
[----:B------:R-:W-:-:S05]  /*ac10*/  IMAD R3, R2, 0x4, R3 ;  /* 0x0000000402037824 */ /* 0x000fca00078e0203 */
[----:B------:R0:W-:Y:S02]  /*ac20*/  STL [R1+0x24], R3 ;  /* 0x0000240301007387 */ /* 0x0001e40000100800 */
[----:B0-----:R-:W-:-:S05]  /*ac30*/  LEA R3, R2, R3, 0x2 ;  /* 0x0000000302037211 */ /* 0x001fca00078e10ff */
[----:B------:R0:W-:Y:S02]  /*ac40*/  STL [R1], R3 ;  /* 0x0000000301007387 */ /* 0x0001e40000100800 */
[----:B0-----:R-:W-:-:S04]  /*ac50*/  IMAD R3, R2, 0x4, R3 ;  /* 0x0000000402037824 */ /* 0x001fc800078e0203 */
[C---:B------:R-:W-:Y:S01]  /*ac60*/  IMAD R29, R2.reuse, 0x4, R3 ;  /* 0x00000004021d7824 */ /* 0x040fe200078e0203 */
[----:B------:R0:W-:Y:S04]  /*ac70*/  STL [R1+0x44], R3 ;  /* 0x0000440301007387 */ /* 0x0001e80000100800 */
[----:B------:R1:W-:Y:S01]  /*ac80*/  STL [R1+0x1448], R29 ;  /* 0x0014481d01007387 */ /* 0x0003e20000100800 */
[----:B0-----:R-:W-:-:S03]  /*ac90*/  LEA R3, R2, R29, 0x2 ;  /* 0x0000001d02037211 */ /* 0x001fc600078e10ff */
[----:B-1----:R-:W0:Y:S02]  /*aca0*/  S2R R29, SR_CTAID.Y ;  /* 0x00000000001d7919 */ /* 0x002e240000002600 */
[C---:B------:R-:W-:Y:S02]  /*acb0*/  IMAD R4, R2.reuse, 0x4, R3 ;  /* 0x0000000402047824 */ /* 0x040fe400078e0203 */
[----:B------:R-:W-:Y:S02]  /*acc0*/  STL [R1+0x1458], R3 ;  /* 0x0014580301007387 */ /* 0x000fe40000100800 */
[----:B------:R-:W-:-:S05]  /*acd0*/  IMAD R5, R2, 0x4, R4 ;  /* 0x0000000402057824 */ /* 0x000fca00078e0204 */
[C---:B------:R-:W-:Y:S01]  /*ace0*/  LEA R6, R2.reuse, R5, 0x2 ;  /* 0x0000000502067211 */ /* 0x040fe200078e10ff */
[----:B------:R0:W-:Y:S04]  /*acf0*/  STL.64 [R1+0x1438], R4 ;  /* 0x0014380401007387 */ /* 0x0001e80000100a00 */
[----:B------:R-:W-:-:S04]  /*ad00*/  IMAD R7, R2, 0x4, R6 ;  /* 0x0000000402077824 */ /* 0x000fc800078e0206 */
[C---:B------:R-:W-:Y:S01]  /*ad10*/  IMAD R8, R2.reuse, 0x4, R7 ;  /* 0x0000000402087824 */ /* 0x040fe200078e0207 */
[----:B------:R1:W-:Y:S04]  /*ad20*/  STL.64 [R1+0x1440], R6 ;  /* 0x0014400601007387 */ /* 0x0003e80000100a00 */
[C---:B------:R-:W-:Y:S01]  /*ad30*/  LEA R9, R2.reuse, R8, 0x2 ;  /* 0x0000000802097211 */ /* 0x040fe200078e10ff */
[C---:B0-----:R-:W-:Y:S01]  /*ad40*/  IMAD R4, R29.reuse, c[0x0][0x1b0], RZ ;  /* 0x00006c001d047a24 */ /* 0x041fe200078e02ff */
[----:B------:R-:W0:Y:S03]  /*ad50*/  S2R R5, SR_TID.X ;  /* 0x0000000000057919 */ /* 0x000e260000002100 */
[----:B------:R-:W-:Y:S01]  /*ad60*/  IMAD R10, R2, 0x4, R9 ;  /* 0x00000004020a7824 */ /* 0x000fe200078e0209 */
[----:B------:R2:W-:Y:S01]  /*ad70*/  STL.64 [R1+0x1450], R8 ;  /* 0x0014500801007387 */ /* 0x0005e20000100a00 */
[----:B-1----:R-:W-:-:S02]  /*ad80*/  IMAD R7, R29, c[0x0][0x1a0], RZ ;  /* 0x000068001d077a24 */ /* 0x002fc400078e02ff */
[----:B------:R-:W-:Y:S02]  /*ad90*/  IMAD R11, R2, 0x4, R10 ;  /* 0x00000004020b7824 */ /* 0x000fe400078e020a */
[----:B------:R-:W-:-:S03]  /*ada0*/  IMAD.SHL.U32 R6, R7, 0x2, RZ ;  /* 0x0000000207067824 */ /* 0x000fc600078e00ff */
[----:B------:R-:W-:Y:S01]  /*adb0*/  LEA R12, R2, R11, 0x2 ;  /* 0x0000000b020c7211 */ /* 0x000fe200078e10ff */
[----:B--2---:R-:W1:Y:S01]  /*adc0*/  S2R R9, SR_TID.X ;  /* 0x0000000000097919 */ /* 0x004e620000002100 */
[----:B------:R-:W-:-:S03]  /*add0*/  IMAD.SHL.U32 R8, R4, 0x2, RZ ;  /* 0x0000000204087824 */ /* 0x000fc600078e00ff */
[----:B------:R-:W-:-:S04]  /*ade0*/  IMAD R13, R2, 0x4, R12 ;  /* 0x00000004020d7824 */ /* 0x000fc800078e020c */
[----:B------:R-:W-:-:S05]  /*adf0*/  IMAD R14, R2, 0x4, R13 ;  /* 0x00000004020e7824 */ /* 0x000fca00078e020d */
[----:B------:R-:W-:-:S05]  /*ae00*/  LEA R15, R2, R14, 0x2 ;  /* 0x0000000e020f7211 */ /* 0x000fca00078e10ff */
[----:B------:R-:W-:-:S04]  /*ae10*/  IMAD R16, R2, 0x4, R15 ;  /* 0x0000000402107824 */ /* 0x000fc800078e020f */
[C---:B------:R-:W-:Y:S02]  /*ae20*/  IMAD R17, R2.reuse, 0x4, R16 ;  /* 0x0000000402117824 */ /* 0x040fe400078e0210 */
[C---:B-1----:R-:W-:Y:S01]  /*ae30*/  IMAD.SHL.U32 R29, R9.reuse, 0x4, RZ ;  /* 0x00000004091d7824 */ /* 0x042fe200078e00ff */
[----:B------:R-:W-:Y:S02]  /*ae40*/  LOP3.LUT R9, R9, 0x1e0, RZ, 0xc0, !PT ;  /* 0x000001e009097812 */ /* 0x000fe400078ec0ff */
[----:B------:R-:W-:-:S05]  /*ae50*/  LEA R18, R2, R17, 0x2 ;  /* 0x0000001102127211 */ /* 0x000fca00078e10ff */
[----:B------:R-:W-:-:S04]  /*ae60*/  IMAD R19, R2, 0x4, R18 ;  /* 0x0000000402137824 */ /* 0x000fc800078e0212 */
[----:B------:R-:W-:-:S05]  /*ae70*/  IMAD R20, R2, 0x4, R19 ;  /* 0x0000000402147824 */ /* 0x000fca00078e0213 */
[----:B------:R-:W-:-:S05]  /*ae80*/  LEA R21, R2, R20, 0x2 ;  /* 0x0000001402157211 */ /* 0x000fca00078e10ff */
[----:B------:R-:W-:-:S04]  /*ae90*/  IMAD R22, R2, 0x4, R21 ;  /* 0x0000000402167824 */ /* 0x000fc800078e0215 */
[----:B------:R-:W-:-:S05]  /*aea0*/  IMAD R23, R2, 0x4, R22 ;  /* 0x0000000402177824 */ /* 0x000fca00078e0216 */
[C---:B------:R-:W-:Y:S01]  /*aeb0*/  LEA R24, R2.reuse, R23, 0x2 ;  /* 0x0000001702187211 */ /* 0x040fe200078e10ff */
[----:B------:R1:W-:Y:S04]  /*aec0*/  STL.64 [R1+0x13f8], R22 ;  /* 0x0013f81601007387 */ /* 0x0003e80000100a00 */
[----:B------:R-:W-:-:S04]  /*aed0*/  IMAD R25, R2, 0x4, R24 ;  /* 0x0000000402197824 */ /* 0x000fc800078e0218 */
[C---:B------:R-:W-:Y:S01]  /*aee0*/  IMAD R26, R2.reuse, 0x4, R25 ;  /* 0x00000004021a7824 */ /* 0x040fe200078e0219 */
[----:B------:R2:W-:Y:S01]  /*aef0*/  STL.64 [R1+0x13f0], R24 ;  /* 0x0013f01801007387 */ /* 0x0005e20000100a00 */
[----:B-1----:R-:W-:Y:S02]  /*af00*/  IADD3 R22, P0, P1, R27, c[0x0][0x168], R6 ;  /* 0x00005a001b167a10 */ /* 0x002fe4000791e006 */
[----:B------:R-:W-:Y:S02]  /*af10*/  LOP3.LUT R27, R29, 0x7c, RZ, 0xc0, !PT ;  /* 0x0000007c1d1b7812 */ /* 0x000fe400078ec0ff */
[----:B------:R-:W1:Y:S01]  /*af20*/  S2R R29, SR_TID.X ;  /* 0x00000000001d7919 */ /* 0x000e620000002100 */
[----:B------:R-:W-:Y:S01]  /*af30*/  SHF.R.U32.HI R23, RZ, 0x1, R9 ;  /* 0x00000001ff177819 */ /* 0x000fe20000011609 */
[----:B------:R-:W-:Y:S01]  /*af40*/  IMAD.HI R9, R7, 0x2, RZ ;  /* 0x0000000207097827 */ /* 0x000fe200078e02ff */
[----:B0-----:R-:W-:Y:S02]  /*af50*/  LOP3.LUT R6, R5, 0x7f, RZ, 0xc0, !PT ;  /* 0x0000007f05067812 */ /* 0x001fe400078ec0ff */
[----:B--2---:R-:W-:-:S03]  /*af60*/  LEA R25, R2, R26, 0x2 ;  /* 0x0000001a02197211 */ /* 0x004fc600078e10ff */
[----:B------:R-:W-:Y:S02]  /*af70*/  IMAD R6, R6, c[0x0][0x1b4], RZ ;  /* 0x00006d0006067a24 */ /* 0x000fe400078e02ff */
[----:B------:R-:W-:Y:S02]  /*af80*/  IMAD R24, R2, 0x4, R25 ;  /* 0x0000000402187824 */ /* 0x000fe400078e0219 */
[----:B------:R-:W-:Y:S02]  /*af90*/  IMAD.SHL.U32 R7, R6, 0x2, RZ ;  /* 0x0000000206077824 */ /* 0x000fe400078e00ff */
[----:B------:R-:W-:Y:S02]  /*afa0*/  IMAD R3, R2, 0x4, R24 ;  /* 0x0000000402037824 */ /* 0x000fe400078e0218 */
[----:B------:R-:W-:-:S03]  /*afb0*/  IMAD.HI R6, R6, 0x2, RZ ;  /* 0x0000000206067827 */ /* 0x000fc600078e02ff */
[----:B------:R-:W-:-:S05]  /*afc0*/  LEA R3, R2, R3, 0x2 ;  /* 0x0000000302037211 */ /* 0x000fca00078e10ff */
[----:B------:R0:W-:Y:S01]  /*afd0*/  STL [R1+0x20], R3 ;  /* 0x0000200301007387 */ /* 0x0001e20000100800 */
[----:B-1----:R-:W-:-:S04]  /*afe0*/  LOP3.LUT R29, R29, 0x1c, RZ, 0xc0, !PT ;  /* 0x0000001c1d1d7812 */ /* 0x002fc800078ec0ff */
[----:B------:R-:W-:-:S04]  /*aff0*/  LEA R27, R29, R27, 0x6 ;  /* 0x0000001b1d1b7211 */ /* 0x000fc800078e30ff */
[----:B------:R-:W-:Y:S01]  /*b000*/  LOP3.LUT R29, R27, R23, RZ, 0x3c, !PT ;  /* 0x000000171b1d7212 */ /* 0x000fe200078e3cff */
[----:B0-----:R-:W-:Y:S01]  /*b010*/  IMAD R3, R2, 0x4, R3 ;  /* 0x0000000402037824 */ /* 0x001fe200078e0203 */
[----:B------:R-:W-:Y:S02]  /*b020*/  IADD3.X R23, R28, c[0x0][0x16c], R9, P0, P1 ;  /* 0x00005b001c177a10 */ /* 0x000fe400007e2409 */
[----:B------:R-:W-:Y:S01]  /*b030*/  IADD3 R27, P0, P1, R7, c[0x0][0x170], R8 ;  /* 0x00005c00071b7a10 */ /* 0x000fe2000791e008 */
[----:B------:R-:W-:Y:S01]  /*b040*/  IMAD R3, R2, 0x4, R3 ;  /* 0x0000000402037824 */ /* 0x000fe200078e0203 */
[C---:B------:R-:W-:Y:S01]  /*b050*/  LOP3.LUT R8, R5.reuse, 0x7, RZ, 0xc0, !PT ;  /* 0x0000000705087812 */ /* 0x040fe200078ec0ff */
[----:B------:R-:W-:Y:S01]  /*b060*/  IMAD.HI R7, R4, 0x2, RZ ;  /* 0x0000000204077827 */ /* 0x000fe200078e02ff */
[----:B------:R-:W-:Y:S02]  /*b070*/  LOP3.LUT R28, R5, 0x10, RZ, 0xc0, !PT ;  /* 0x00000010051c7812 */ /* 0x000fe400078ec0ff */
[----:B------:R-:W-:Y:S01]  /*b080*/  LEA R3, R2, R3, 0x2 ;  /* 0x0000000302037211 */ /* 0x000fe200078e10ff */
[----:B------:R-:W-:Y:S01]  /*b090*/  IMAD R9, R8, 0x210, RZ ;  /* 0x0000021008097824 */ /* 0x000fe200078e02ff */
[----:B------:R-:W-:-:S03]  /*b0a0*/  SHF.L.U32 R29, R28, 0x8, RZ ;  /* 0x000000081c1d7819 */ /* 0x000fc600000006ff */
[----:B------:R0:W-:Y:S04]  /*b0b0*/  STL [R1+0x38], R3 ;  /* 0x0000380301007387 */ /* 0x0001e80000100800 */
[----:B------:R1:W-:Y:S01]  /*b0c0*/  STL.64 [R1+0x6a8], R22 ;  /* 0x0006a81601007387 */ /* 0x0003e20000100a00 */
[----:B0-----:R-:W-:-:S05]  /*b0d0*/  IMAD R3, R2, 0x4, R3 ;  /* 0x0000000402037824 */ /* 0x001fca00078e0203 */
[----:B------:R0:W-:Y:S01]  /*b0e0*/  STL [R1+0x34], R3 ;  /* 0x0000340301007387 */ /* 0x0001e20000100800 */
[----:B-1----:R-:W-:Y:S02]  /*b0f0*/  IMAD R22, R2, 0x4, R3 ;  /* 0x0000000402167824 */ /* 0x002fe400078e0203 */
[----:B------:R-:W-:Y:S02]  /*b100*/  IMAD.SHL.U32 R23, R8, 0x10, RZ ;  /* 0x0000001008177824 */ /* 0x000fe400078e00ff */
[C---:B------:R-:W-:Y:S01]  /*b110*/  IMAD R4, R2.reuse, 0x4, R22 ;  /* 0x0000000402047824 */ /* 0x040fe200078e0216 */
[----:B0-----:R-:W0:Y:S04]  /*b120*/  S2R R3, SR_TID.X ;  /* 0x0000000000037919 */ /* 0x001e280000002100 */
[----:B------:R1:W-:Y:S02]  /*b130*/  STL [R1+0x50], R4 ;  /* 0x0000500401007387 */ /* 0x0003e40000100800 */
[----:B-1----:R-:W-:-:S02]  /*b140*/  IMAD R4, R2, 0x4, R4 ;  /* 0x0000000402047824 */ /* 0x002fc400078e0204 */
[----:B------:R-:W-:-:S03]  /*b150*/  IMAD.SHL.U32 R2, R5, 0x100, RZ ;  /* 0x0000010005027824 */ /* 0x000fc600078e00ff */
[----:B------:R1:W-:Y:S02]  /*b160*/  STL [R1+0x4c], R4 ;  /* 0x00004c0401007387 */ /* 0x0003e40000100800 */
[----:B------:R-:W-:Y:S02]  /*b170*/  LOP3.LUT R2, R23, 0xf00, R2, 0xf8, !PT ;  /* 0x00000f0017027812 */ /* 0x000fe400078ef802 */
[----:B------:R-:W-:Y:S02]  /*b180*/  MOV R2, c[0x0][0x1b8] ;  /* 0x00006e0000027a02 */ /* 0x000fe40000000f00 */
[----:B0-----:R-:W-:-:S03]  /*b190*/  LOP3.LUT R28, R3, 0x1e0, RZ, 0xc0, !PT ;  /* 0x000001e0031c7812 */ /* 0x001fc600078ec0ff */
[----:B-1----:R-:W-:Y:S01]  /*b1a0*/  IMAD R4, R2, 0x4, R4 ;  /* 0x0000000402047824 */ /* 0x002fe200078e0204 */
[----:B------:R-:W-:Y:S01]  /*b1b0*/  LEA R3, R8, R28, 0x2 ;  /* 0x0000001c08037211 */ /* 0x000fe200078e10ff */
[----:B------:R-:W-:Y:S01]  /*b1c0*/  IMAD R28, R28, 0x100, R23 ;  /* 0x000001001c1c7824 */ /* 0x000fe200078e0217 */
[----:B------:R-:W-:Y:S02]  /*b1d0*/  SHF.L.U32 R2, R5, 0x1, RZ ;  /* 0x0000000105027819 */ /* 0x000fe400000006ff */
[----:B------:R0:W-:Y:S02]  /*b1e0*/  STL [R1+0x48], R4 ;  /* 0x0000480401007387 */ /* 0x0001e40000100800 */
[--C-:B------:R-:W-:Y:S02]  /*b1f0*/  LOP3.LUT R23, R23, 0x30, R2.reuse, 0x78, !PT ;  /* 0x0000003017177812 */ /* 0x100fe400078e7802 */
[--C-:B------:R-:W-:Y:S02]  /*b200*/  LOP3.LUT R23, R9, 0x10, R2.reuse, 0x78, !PT ;  /* 0x0000001009177812 */ /* 0x100fe400078e7802 */
[----:B------:R-:W-:Y:S01]  /*b210*/  LOP3.LUT R9, R28, 0x30, R2, 0x78, !PT ;  /* 0x000000301c097812 */ /* 0x000fe200078e7802 */
[----:B------:R-:W-:-:S05]  /*b220*/  IMAD.SHL.U32 R28, R8, 0x10, RZ ;  /* 0x00000010081c7824 */ /* 0x000fca00078e00ff */
[----:B------:R-:W-:Y:S01]  /*b230*/  LOP3.LUT R28, R28, 0x30, R2, 0x78, !PT ;  /* 0x000000301c1c7812 */ /* 0x000fe200078e7802 */
[----:B------:R-:W-:-:S04]  /*b240*/  IMAD.MOV.U32 R2, RZ, RZ, c[0x0][0x1b8] ;  /* 0x00006e00ff027624 */ /* 0x000fc800078e00ff */
[----:B------:R-:W-:Y:S01]  /*b250*/  IMAD.U32 R28, R3, 0x40, R28 ;  /* 0x00000040031c7824 */ /* 0x000fe200078e001c */
[C---:B0-----:R-:W-:Y:S01]  /*b260*/  LEA R4, R2.reuse, R4, 0x2 ;  /* 0x0000000402047211 */ /* 0x041fe200078e10ff */
[----:B------:R-:W2:Y:S01]  /*b270*/  LDL.LU R3, [R1+0x1458] ;  /* 0x0014580001037983 */ /* 0x000ea20000300800 */
[----:B------:R-:W-:Y:S01]  /*b280*/  LOP3.LUT R23, R23, R29, RZ, 0xfc, !PT ;  /* 0x0000001d17177212 */ /* 0x000fe200078efcff */
[----:B------:R-:W-:Y:S02]  /*b290*/  IMAD R29, R2, 0x4, R0 ;  /* 0x00000004021d7824 */ /* 0x000fe400078e0200 */
[----:B------:R0:W-:Y:S04]  /*b2a0*/  STL [R1+0x6c8], R28 ;  /* 0x0006c81c01007387 */ /* 0x0001e80000100800 */
[----:B------:R1:W-:Y:S01]  /*b2b0*/  STL [R1+0x70], R4 ;  /* 0x0000700401007387 */ /* 0x0003e20000100800 */
[----:B0-----:R-:W-:Y:S01]  /*b2c0*/  IADD3.X R28, R6, c[0x0][0x174], R7, P0, P1 ;  /* 0x00005d00061c7a10 */ /* 0x001fe200007e2407 */
[----:B------:R-:W-:Y:S01]  /*b2d0*/  IMAD R7, R8, 0x400, R9 ;  /* 0x0000040008077824 */ /* 0x000fe200078e0209 */
[----:B------:R-:W-:-:S02]  /*b2e0*/  LEA R6, P0, R0, R27, 0x1 ;  /* 0x0000001b00067211 */ /* 0x000fc400078008ff */
[----:B-1----:R-:W-:Y:S02]  /*b2f0*/  LEA R4, R2, R4, 0x2 ;  /* 0x0000000402047211 */ /* 0x002fe400078e10ff */
[----:B------:R-:W-:Y:S02]  /*b300*/  LEA.HI.X.SX32 R7, R0, R28, 0x1, P0 ;  /* 0x0000001c00077211 */ /* 0x000fe400000f0eff */
[----:B------:R-:W-:Y:S01]  /*b310*/  SHF.R.U32.HI R9, RZ, 0x7, R5 ;  /* 0x00000007ff097819 */ /* 0x000fe20000011605 */
[----:B------:R-:W-:Y:S01]  /*b320*/  STL [R1+0x6c], R4 ;  /* 0x00006c0401007387 */ /* 0x000fe20000100800 */
[C---:B------:R-:W-:Y:S02]  /*b330*/  LEA R23, R2.reuse, R4, 0x2 ;  /* 0x0000000402177211 */ /* 0x040fe400078e10ff */
[----:B------:R-:W-:Y:S01]  /*b340*/  LEA R8, P1, R29, R27, 0x1 ;  /* 0x0000001b1d087211 */ /* 0x000fe200078208ff */
[----:B------:R-:W3:Y:S01]  /*b350*/  LDL.LU R0, [R1+0x24] ;  /* 0x0000240001007983 */ /* 0x000ee20000300800 */
[----:B------:R-:W-:Y:S01]  /*b360*/  SGXT.U32 R9, R9, 0x2 ;  /* 0x000000020909781a */ /* 0x000fe20000000000 */
[----:B------:R-:W-:-:S04]  /*b370*/  IMAD R29, R2, 0x4, R29 ;  /* 0x00000004021d7824 */ /* 0x000fc800078e021d */
[----:B------:R-:W-:Y:S01]  /*b380*/  IMAD R9, R9, c[0x0][0x1b8], RZ ;  /* 0x00006e0009097a24 */ /* 0x000fe200078e02ff */
[----:B------:R-:W-:Y:S03]  /*b390*/  STL [R1+0x68], R23 ;  /* 0x0000681701007387 */ /* 0x000fe60000100800 */
[----:B------:R-:W-:Y:S01]  /*b3a0*/  IMAD R9, R2, 0x4, R9 ;  /* 0x0000000402097824 */ /* 0x000fe200078e0209 */
[----:B------:R0:W-:Y:S04]  /*b3b0*/  STL.64 [R1+0x1310], R6 ;  /* 0x0013100601007387 */ /* 0x0001e80000100a00 */
[----:B------:R-:W-:Y:S02]  /*b3c0*/  LEA.HI.X.SX32 R9, R9, R28, 0x1, P1 ;  /* 0x0000001c09097211 */ /* 0x000fe400008f0eff */
[----:B0-----:R-:W-:-:S03]  /*b3d0*/  LEA R6, P0, R29, R27, 0x1 ;  /* 0x0000001b1d067211 */ /* 0x001fc600078008ff */
[----:B------:R0:W-:Y:S01]  /*b3e0*/  STL.64 [R1+0x1308], R8 ;  /* 0x0013080801007387 */ /* 0x0001e20000100a00 */
[----:B------:R-:W-:Y:S01]  /*b3f0*/  LEA.HI.X.SX32 R7, R29, R28, 0x1, P0 ;  /* 0x0000001c1d077211 */ /* 0x000fe200000f0eff */
[----:B------:R-:W-:Y:S02]  /*b400*/  IMAD R23, R2, 0x4, R23 ;  /* 0x0000000402177824 */ /* 0x000fe400078e0217 */
[----:B0-----:R-:W4:Y:S04]  /*b410*/  LDL.LU.64 R8, [R1+0x1450] ;  /* 0x0014500001087983 */ /* 0x001f280000300a00 */
[----:B------:R-:W5:Y:S04]  /*b420*/  LDL.LU R29, [R1+0x1448] ;  /* 0x00144800011d7983 */ /* 0x000f680000300800 */
[----:B------:R0:W-:Y:S04]  /*b430*/  STL.64 [R1+0x1300], R6 ;  /* 0x0013000601007387 */ /* 0x0001e80000100a00 */
[----:B0-----:R-:W2:Y:S01]  /*b440*/  LDL.LU.64 R6, [R1+0x1440] ;  /* 0x0014400001067983 */ /* 0x001ea20000300a00 */
[----:B---3--:R-:W-:-:S04]  /*b450*/  LEA R4, P2, R0, R27, 0x1 ;  /* 0x0000001b00047211 */ /* 0x008fc800078408ff */
[----:B------:R-:W-:-:S05]  /*b460*/  LEA.HI.X.SX32 R5, R0, R28, 0x1, P2 ;  /* 0x0000001c00057211 */ /* 0x000fca00010f0eff */
[----:B------:R0:W-:Y:S04]  /*b470*/  STL.64 [R1+0x12f8], R4 ;  /* 0x0012f80401007387 */ /* 0x0001e80000100a00 */
[----:B0-----:R-:W3:Y:S04]  /*b480*/  LDL.LU.64 R4, [R1+0x1438] ;  /* 0x0014380001047983 */ /* 0x001ee80000300a00 */
[----:B------:R-:W-:Y:S04]  /*b490*/  STL [R1+0x74], R23 ;  /* 0x0000741701007387 */ /* 0x000fe80000100800 */
[----:B------:R-:W-:Y:S04]  /*b4a0*/  STL.64 [R1+0x1430], R12 ;  /* 0x0014300c01007387 */ /* 0x000fe80000100a00 */
[----:B------:R-:W-:Y:S04]  /*b4b0*/  STL.64 [R1+0x1428], R14 ;  /* 0x0014280e01007387 */ /* 0x000fe80000100a00 */
[----:B------:R0:W-:Y:S04]  /*b4c0*/  STL.64 [R1+0x1420], R16 ;  /* 0x0014201001007387 */ /* 0x0001e80000100a00 */
[----:B0-----:R-:W2:Y:S04]  /*b4d0*/  LDL.LU R16, [R1] ;  /* 0x0000000001107983 */ /* 0x001ea80000300800 */
[----:B------:R-:W3:Y:S01]  /*b4e0*/  LDL.LU R17, [R1+0x44] ;  /* 0x0000440001117983 */ /* 0x000ee20000300800 */
[----:B------:R-:W-:-:S03]  /*b4f0*/  LEA R0, R2, R23, 0x2 ;  /* 0x0000001702007211 */ /* 0x000fc600078e10ff */
[----:B------:R2:W-:Y:S01]  /*b500*/  STL.64 [R1+0x1418], R18 ;  /* 0x0014181201007387 */ /* 0x0005e20000100a00 */
[----:B-----5:R-:W-:Y:S01]  /*b510*/  LEA R12, P2, R29, R27, 0x1 ;  /* 0x0000001b1d0c7211 */ /* 0x020fe200078408ff */
[----:B------:R-:W-:-:S03]  /*b520*/  IMAD R23, R2, 0x4, R0 ;  /* 0x0000000402177824 */ /* 0x000fc600078e0200 */
[-C--:B------:R-:W-:Y:S01]  /*b530*/  LEA.HI.X.SX32 R13, R29, R28.reuse, 0x1, P2 ;  /* 0x0000001c1d0d7211 */ /* 0x080fe200010f0eff */
[----:B------:R0:W-:Y:S01]  /*b540*/  STL.64 [R1+0x1410], R24 ;  /* 0x0014101801007387 */ /* 0x0001e20000100a00 */
[CC--:B--2---:R-:W-:Y:S02]  /*b550*/  LEA R18, P0, R16.reuse, R27.reuse, 0x1 ;  /* 0x0000001b10127211 */ /* 0x0c4fe400078008ff */
[C---:B---3--:R-:W-:Y:S02]  /*b560*/  LEA R14, P1, R17.reuse, R27, 0x1 ;  /* 0x0000001b110e7211 */ /* 0x048fe400078208ff */
[-C--:B------:R-:W-:Y:S01]  /*b570*/  LEA.HI.X.SX32 R19, R16, R28.reuse, 0x1, P0 ;  /* 0x0000001c10137211 */ /* 0x080fe200000f0eff */
[----:B------:R-:W-:Y:S01]  /*b580*/  IMAD R16, R2, 0x4, R23 ;  /* 0x0000000402107824 */ /* 0x000fe200078e0217 */
[----:B------:R-:W-:-:S03]  /*b590*/  LEA.HI.X.SX32 R15, R17, R28, 0x1, P1 ;  /* 0x0000001c110f7211 */ /* 0x000fc600008f0eff */
[----:B------:R1:W-:Y:S01]  /*b5a0*/  STL.64 [R1+0x12f0], R18 ;  /* 0x0012f01201007387 */ /* 0x0003e20000100a00 */
[----:B0-----:R-:W-:-:S03]  /*b5b0*/  LEA R24, P1, R4, R27, 0x1 ;  /* 0x0000001b04187211 */ /* 0x001fc600078208ff */
[----:B------:R0:W-:Y:S04]  /*b5c0*/  STL.64 [R1+0x12e0], R12 ;  /* 0x0012e00c01007387 */ /* 0x0001e80000100a00 */
[----:B------:R2:W-:Y:S01]  /*b5d0*/  STL.64 [R1+0x12e8], R14 ;  /* 0x0012e80e01007387 */ /* 0x0005e20000100a00 */
[----:B------:R-:W-:Y:S02]  /*b5e0*/  LEA.HI.X.SX32 R25, R4, R28, 0x1, P1 ;  /* 0x0000001c04197211 */ /* 0x000fe400008f0eff */
[-C--:B-1----:R-:W-:Y:S02]  /*b5f0*/  LEA R18, P2, R5, R27.reuse, 0x1 ;  /* 0x0000001b05127211 */ /* 0x082fe400078408ff */
[----:B0-----:R-:W-:Y:S02]  /*b600*/  LEA R12, P0, R3, R27, 0x1 ;  /* 0x0000001b030c7211 */ /* 0x001fe400078008ff */
[----:B--2---:R-:W-:-:S02]  /*b610*/  LEA R14, R2, R16, 0x2 ;  /* 0x00000010020e7211 */ /* 0x004fc400078e10ff */
[-C--:B------:R-:W-:Y:S02]  /*b620*/  LEA.HI.X.SX32 R13, R3, R28.reuse, 0x1, P0 ;  /* 0x0000001c030d7211 */ /* 0x080fe400000f0eff */
[-C--:B------:R-:W-:Y:S01]  /*b630*/  LEA.HI.X.SX32 R19, R5, R28.reuse, 0x1, P2 ;  /* 0x0000001c05137211 */ /* 0x080fe200010f0eff */
[----:B------:R-:W-:Y:S01]  /*b640*/  IMAD.MOV.U32 R5, RZ, RZ, R14 ;  /* 0x000000ffff057224 */ /* 0x000fe200078e000e */
[----:B------:R-:W-:Y:S01]  /*b650*/  LEA R14, P0, R6, R27, 0x1 ;  /* 0x0000001b060e7211 */ /* 0x000fe200078008ff */
[----:B------:R0:W-:Y:S02]  /*b660*/  STL.64 [R1+0x12d8], R12 ;  /* 0x0012d80c01007387 */ /* 0x0001e40000100a00 */
[----:B------:R-:W-:Y:S01]  /*b670*/  IMAD R3, R2, 0x4, R5 ;  /* 0x0000000402037824 */ /* 0x000fe200078e0205 */
[----:B------:R-:W-:Y:S01]  /*b680*/  LEA.HI.X.SX32 R15, R6, R28, 0x1, P0 ;  /* 0x0000001c060f7211 */ /* 0x000fe200000f0eff */
[----:B0-----:R-:W2:Y:S04]  /*b690*/  LDL.LU.64 R12, [R1+0x1430] ;  /* 0x00143000010c7983 */ /* 0x001ea80000300a00 */
[----:B------:R0:W-:Y:S04]  /*b6a0*/  STL.64 [R1+0x12d0], R24 ;  /* 0x0012d01801007387 */ /* 0x0001e80000100a00 */
[----:B------:R4:W-:Y:S01]  /*b6b0*/  STL.64 [R1+0x12c8], R18 ;  /* 0x0012c81201007387 */ /* 0x0009e20000100a00 */
[----:B------:R-:W-:-:S03]  /*b6c0*/  LEA R3, R2, R3, 0x2 ;  /* 0x0000000302037211 */ /* 0x000fc600078e10ff */
[----:B------:R1:W-:Y:S01]  /*b6d0*/  STL.64 [R1+0x12c0], R14 ;  /* 0x0012c00e01007387 */ /* 0x0003e20000100a00 */
[-C--:B0-----:R-:W-:Y:S02]  /*b6e0*/  LEA R24, P1, R7, R27.reuse, 0x1 ;  /* 0x0000001b07187211 */ /* 0x081fe400078208ff */
[----:B----4-:R-:W-:-:S04]  /*b6f0*/  LEA R18, P2, R8, R27, 0x1 ;  /* 0x0000001b08127211 */ /* 0x010fc800078408ff */
[-C--:B------:R-:W-:Y:S01]  /*b700*/  LEA.HI.X.SX32 R19, R8, R28.reuse, 0x1, P2 ;  /* 0x0000001c08137211 */ /* 0x080fe200010f0eff */
[----:B------:R-:W-:Y:S01]  /*b710*/  IMAD.MOV.U32 R8, RZ, RZ, R16 ;  /* 0x000000ffff087224 */ /* 0x000fe200078e0010 */
[-C--:B------:R-:W-:Y:S01]  /*b720*/  LEA R16, P0, R9, R27.reuse, 0x1 ;  /* 0x0000001b09107211 */ /* 0x080fe200078008ff */
[----:B-1----:R-:W3:Y:S01]  /*b730*/  LDL.LU.64 R14, [R1+0x1428] ;  /* 0x00142800010e7983 */ /* 0x002ee20000300a00 */
[----:B------:R-:W-:Y:S02]  /*b740*/  LEA.HI.X.SX32 R25, R7, R28, 0x1, P1 ;  /* 0x0000001c07197211 */ /* 0x000fe400008f0eff */
[----:B------:R-:W-:Y:S01]  /*b750*/  MOV R4, R0 ;  /* 0x0000000000047202 */ /* 0x000fe20000000f00 */
[----:B------:R-:W-:Y:S01]  /*b760*/  IMAD R0, R2, 0x4, R3 ;  /* 0x0000000402007824 */ /* 0x000fe200078e0203 */
[----:B------:R-:W-:Y:S01]  /*b770*/  LEA.HI.X.SX32 R17, R9, R28, 0x1, P0 ;  /* 0x0000001c09117211 */ /* 0x000fe200000f0eff */
[----:B------:R-:W-:Y:S04]  /*b780*/  STL.64 [R1+0x12b8], R24 ;  /* 0x0012b81801007387 */ /* 0x000fe80000100a00 */
[----:B------:R-:W-:Y:S04]  /*b790*/  STL.64 [R1+0x12b0], R18 ;  /* 0x0012b01201007387 */ /* 0x000fe80000100a00 */
[----:B------:R-:W-:Y:S04]  /*b7a0*/  STL [R1+0x40], R0 ;  /* 0x0000400001007387 */ /* 0x000fe80000100800 */
[----:B------:R0:W-:Y:S04]  /*b7b0*/  STL.64 [R1+0x12a8], R16 ;  /* 0x0012a81001007387 */ /* 0x0001e80000100a00 */
[----:B0-----:R-:W4:Y:S01]  /*b7c0*/  LDL.LU.64 R16, [R1+0x1420] ;  /* 0x0014200001107983 */ /* 0x001f220000300a00 */
[----:B------:R-:W-:-:S02]  /*b7d0*/  LEA R18, P1, R10, R27, 0x1 ;  /* 0x0000001b0a127211 */ /* 0x000fc400078208ff */
[C---:B------:R-:W-:Y:S02]  /*b7e0*/  LEA R24, P2, R11.reuse, R27, 0x1 ;  /* 0x0000001b0b187211 */ /* 0x040fe400078408ff */
[-C--:B------:R-:W-:Y:S02]  /*b7f0*/  LEA.HI.X.SX32 R19, R10, R28.reuse, 0x1, P1 ;  /* 0x0000001c0a137211 */ /* 0x080fe400008f0eff */
[----:B------:R-:W-:-:S03]  /*b800*/  LEA.HI.X.SX32 R25, R11, R28, 0x1, P2 ;  /* 0x0000001c0b197211 */ /* 0x000fc600010f0eff */
[----:B------:R0:W-:Y:S01]  /*b810*/  STL.64 [R1+0x12a0], R18 ;  /* 0x0012a01201007387 */ /* 0x0001e20000100a00 */
[----:B------:R-:W-:-:S03]  /*b820*/  IMAD.MOV.U32 R29, RZ, RZ, R22 ;  /* 0x000000ffff1d7224 */ /* 0x000fc600078e0016 */
[----:B0-----:R-:W5:Y:S04]  /*b830*/  LDL.LU.64 R18, [R1+0x1418] ;  /* 0x0014180001127983 */ /* 0x001f680000300a00 */
[----:B------:R0:W-:Y:S01]  /*b840*/  STL.64 [R1+0x1298], R24 ;  /* 0x0012981801007387 */ /* 0x0001e20000100a00 */
[----:B------:R-:W-:-:S03]  /*b850*/  IMAD.MOV.U32 R6, RZ, RZ, R23 ;  /* 0x000000ffff067224 */ /* 0x000fc600078e0017 */
[----:B0-----:R-:W5:Y:S04]  /*b860*/  LDL.LU.64 R24, [R1+0x1410] ;  /* 0x0014100001187983 */ /* 0x001f680000300a00 */
[----:B------:R2:W-:Y:S02]  /*b870*/  STL.64 [R1+0x1408], R20 ;  /* 0x0014081401007387 */ /* 0x0005e40000100a00 */
[CC--:B--2---:R-:W-:Y:S02]  /*b880*/  LEA R20, P0, R12.reuse, R27.reuse, 0x1 ;  /* 0x0000001b0c147211 */ /* 0x0c4fe400078008ff */
[----:B------:R-:W-:Y:S02]  /*b890*/  LEA R22, P1, R13, R27, 0x1 ;  /* 0x0000001b0d167211 */ /* 0x000fe400078208ff */
[----:B------:R-:W-:-:S02]  /*b8a0*/  LEA.HI.X.SX32 R21, R12, R28, 0x1, P0 ;  /* 0x0000001c0c157211 */ /* 0x000fc400000f0eff */
[----:B------:R-:W-:-:S03]  /*b8b0*/  LEA.HI.X.SX32 R23, R13, R28, 0x1, P1 ;  /* 0x0000001c0d177211 */ /* 0x000fc600008f0eff */
[----:B------:R0:W-:Y:S04]  /*b8c0*/  STL.64 [R1+0x1290], R20 ;  /* 0x0012901401007387 */ /* 0x0001e80000100a00 */
[----:B0-----:R-:W2:Y:S01]  /*b8d0*/  LDL.LU.64 R20, [R1+0x1408] ;  /* 0x0014080001147983 */ /* 0x001ea20000300a00 */
[----:B---3--:R-:W-:-:S04]  /*b8e0*/  LEA R10, P2, R14, R27, 0x1 ;  /* 0x0000001b0e0a7211 */ /* 0x008fc800078408ff */
[----:B------:R-:W-:-:S05]  /*b8f0*/  LEA.HI.X.SX32 R11, R14, R28, 0x1, P2 ;  /* 0x0000001c0e0b7211 */ /* 0x000fca00010f0eff */
[----:B------:R0:W-:Y:S04]  /*b900*/  STL.64 [R1+0x1280], R10 ;  /* 0x0012800a01007387 */ /* 0x0001e80000100a00 */
[----:B------:R1:W-:Y:S01]  /*b910*/  STL.64 [R1+0x1288], R22 ;  /* 0x0012881601007387 */ /* 0x0003e20000100a00 */
[----:B0-----:R-:W-:-:S04]  /*b920*/  LEA R10, P0, R15, R27, 0x1 ;  /* 0x0000001b0f0a7211 */ /* 0x001fc800078008ff */
[----:B------:R-:W-:Y:S02]  /*b930*/  LEA.HI.X.SX32 R11, R15, R28, 0x1, P0 ;  /* 0x0000001c0f0b7211 */ /* 0x000fe400000f0eff */
[----:B----4-:R-:W-:-:S05]  /*b940*/  LEA R12, P1, R16, R27, 0x1 ;  /* 0x0000001b100c7211 */ /* 0x010fca00078208ff */
[----:B------:R-:W-:Y:S04]  /*b950*/  STL [R1+0x1270], R12 ;  /* 0x0012700c01007387 */ /* 0x000fe80000100800 */
[----:B------:R0:W3:Y:S01]  /*b960*/  LDL.64 R14, [R1+0x1270] ;  /* 0x00127000010e7983 */ /* 0x0000e20000100a00 */
[----:B------:R-:W-:-:S05]  /*b970*/  IMAD R0, R2, 0x4, R0 ;  /* 0x0000000402007824 */ /* 0x000fca00078e0200 */
[----:B------:R-:W-:-:S05]  /*b980*/  MOV R9, R0 ;  /* 0x0000000000097202 */ /* 0x000fca0000000f00 */
[----:B------:R-:W-:-:S05]  /*b990*/  IMAD R0, R2, 0x4, R9 ;  /* 0x0000000402007824 */ /* 0x000fca00078e0209 */
[----:B------:R-:W-:Y:S01]  /*b9a0*/  LEA R0, R2, R0, 0x2 ;  /* 0x0000000002007211 */ /* 0x000fe200078e10ff */
[----:B------:R4:W-:Y:S01]  /*b9b0*/  STL.64 [R1+0x1278], R10 ;  /* 0x0012780a01007387 */ /* 0x0009e20000100a00 */
[----:B-1----:R-:W-:-:S03]  /*b9c0*/  LEA R22, P2, R17, R27, 0x1 ;  /* 0x0000001b11167211 */ /* 0x002fc600078408ff */
[----:B------:R-:W-:Y:S01]  /*b9d0*/  IMAD R0, R2, 0x4, R0 ;  /* 0x0000000402007824 */ /* 0x000fe200078e0200 */
[----:B------:R-:W-:-:S03]  /*b9e0*/  LEA.HI.X.SX32 R23, R17, R28, 0x1, P2 ;  /* 0x0000001c11177211 */ /* 0x000fc600010f0eff */
[----:B------:R-:W-:Y:S02]  /*b9f0*/  IMAD R0, R2, 0x4, R0 ;  /* 0x0000000402007824 */ /* 0x000fe400078e0200 */
[----:B----4-:R-:W-:Y:S01]  /*ba00*/  IMAD.MOV.U32 R11, RZ, RZ, R8 ;  /* 0x000000ffff0b7224 */ /* 0x010fe200078e0008 */
[----:B-----5:R-:W-:-:S04]  /*ba10*/  LEA R10, P0, R18, R27, 0x1 ;  /* 0x0000001b120a7211 */ /* 0x020fc800078008ff */
[----:B------:R1:W-:Y:S01]  /*ba20*/  STL [R1+0x1400], R11 ;  /* 0x0014000b01007387 */ /* 0x0003e20000100800 */
[----:B------:R-:W-:-:S03]  /*ba30*/  IMAD.MOV.U32 R8, RZ, RZ, R6 ;  /* 0x000000ffff087224 */ /* 0x000fc600078e0006 */
[----:B------:R-:W-:Y:S01]  /*ba40*/  STL [R1+0x24], R0 ;  /* 0x0000240001007387 */ /* 0x000fe20000100800 */
[----:B------:R-:W-:Y:S01]  /*ba50*/  IMAD R6, R2, 0x4, R0 ;  /* 0x0000000402067824 */ /* 0x000fe200078e0200 */
[-C--:B-1----:R-:W-:Y:S02]  /*ba60*/  LEA.HI.X.SX32 R11, R18, R28.reuse, 0x1, P0 ;  /* 0x0000001c120b7211 */ /* 0x082fe400000f0eff */
[----:B---3--:R-:W-:-:S05]  /*ba70*/  LEA.HI.X.SX32 R15, R16, R28, 0x1, P1 ;  /* 0x0000001c100f7211 */ /* 0x008fca00008f0eff */
[----:B------:R-:W-:Y:S04]  /*ba80*/  STL [R1+0x1274], R15 ;  /* 0x0012740f01007387 */ /* 0x000fe80000100800 */
[----:B------:R1:W-:Y:S04]  /*ba90*/  STL.64 [R1+0x1268], R22 ;  /* 0x0012681601007387 */ /* 0x0003e80000100a00 */
[----:B------:R-:W-:Y:S01]  /*baa0*/  STL [R1+0x4], R6 ;  /* 0x0000040601007387 */ /* 0x000fe20000100800 */
[----:B-1----:R-:W-:-:S03]  /*bab0*/  LEA R22, P1, R19, R27, 0x1 ;  /* 0x0000001b13167211 */ /* 0x002fc600078208ff */
[----:B------:R1:W-:Y:S01]  /*bac0*/  STL.64 [R1+0x1260], R10 ;  /* 0x0012600a01007387 */ /* 0x0003e20000100a00 */
[----:B------:R-:W-:-:S03]  /*bad0*/  LEA.HI.X.SX32 R23, R19, R28, 0x1, P1 ;  /* 0x0000001c13177211 */ /* 0x000fc600008f0eff */
[----:B-1----:R-:W3:Y:S04]  /*bae0*/  LDL.LU R11, [R1+0x1400] ;  /* 0x00140000010b7983 */ /* 0x002ee80000300800 */
[----:B------:R1:W-:Y:S04]  /*baf0*/  STL.64 [R1+0x1258], R22 ;  /* 0x0012581601007387 */ /* 0x0003e80000100a00 */
[----:B-1----:R-:W4:Y:S01]  /*bb00*/  LDL.LU.64 R22, [R1+0x13f8] ;  /* 0x0013f80001167983 */ /* 0x002f220000300a00 */
[C---:B------:R-:W-:Y:S01]  /*bb10*/  IMAD R0, R2.reuse, 0x4, R24 ;  /* 0x0000000402007824 */ /* 0x040fe200078e0218 */
[----:B------:R-:W-:-:S02]  /*bb20*/  LEA R7, R2, R5, 0x2 ;  /* 0x0000000502077211 */ /* 0x000fc400078e10ff */
[----:B------:R-:W-:Y:S01]  /*bb30*/  MOV R13, R5 ;  /* 0x00000005000d7202 */ /* 0x000fe20000000f00 */
[C---:B------:R-:W-:Y:S01]  /*bb40*/  IMAD R5, R2.reuse, 0x4, R24 ;  /* 0x0000000402057824 */ /* 0x040fe200078e0218 */
[----:B------:R-:W-:Y:S02]  /*bb50*/  LEA R0, R2, R0, 0x2 ;  /* 0x0000000002007211 */ /* 0x000fe400078e10ff */
[----:B--2---:R-:W-:Y:S02]  /*bb60*/  LEA R14, P2, R20, R27, 0x1 ;  /* 0x0000001b140e7211 */ /* 0x004fe400078408ff */
[C---:B------:R-:W-:Y:S01]  /*bb70*/  LEA R5, R2.reuse, R5, 0x2 ;  /* 0x0000000502057211 */ /* 0x040fe200078e10ff */
[----:B------:R-:W-:Y:S01]  /*bb80*/  IMAD R0, R2, 0x4, R0 ;  /* 0x0000000402007824 */ /* 0x000fe200078e0200 */
[----:B------:R-:W-:-:S03]  /*bb90*/  LEA.HI.X.SX32 R15, R20, R28, 0x1, P2 ;  /* 0x0000001c140f7211 */ /* 0x000fc600010f0eff */
[C---:B------:R-:W-:Y:S01]  /*bba0*/  IMAD R0, R2.reuse, 0x4, R0 ;  /* 0x0000000402007824 */ /* 0x040fe200078e0200 */
[C---:B------:R-:W-:Y:S01]  /*bbb0*/  LEA R12, R2.reuse, R6, 0x2 ;  /* 0x00000006020c7211 */ /* 0x040fe200078e10ff */
[C---:B------:R-:W-:Y:S01]  /*bbc0*/  IMAD R5, R2.reuse, 0x4, R5 ;  /* 0x0000000402057824 */ /* 0x040fe200078e0205 */
[-C--:B------:R-:W-:Y:S01]  /*bbd0*/  MOV R19, R24.reuse ;  /* 0x0000001800137202 */ /* 0x080fe20000000f00 */
[----:B------:R-:W-:Y:S01]  /*bbe0*/  IMAD.MOV.U32 R6, RZ, RZ, R0 ;  /* 0x000000ffff067224 */ /* 0x000fe200078e0000 */
[C---:B------:R-:W-:Y:S01]  /*bbf0*/  LEA R0, R2.reuse, R24, 0x2 ;  /* 0x0000001802007211 */ /* 0x040fe200078e10ff */
[----:B------:R-:W-:Y:S01]  /*bc00*/  IMAD.MOV.U32 R10, RZ, RZ, R5 ;  /* 0x000000ffff0a7224 */ /* 0x000fe200078e0005 */
[----:B------:R-:W-:Y:S01]  /*bc10*/  LEA R24, P0, R21, R27, 0x1 ;  /* 0x0000001b15187211 */ /* 0x000fe200078008ff */
[----:B------:R-:W-:Y:S01]  /*bc20*/  IMAD.MOV.U32 R5, RZ, RZ, R29 ;  /* 0x000000ffff057224 */ /* 0x000fe200078e001d */
[----:B------:R-:W-:Y:S01]  /*bc30*/  STL.64 [R1+0x1250], R14 ;  /* 0x0012500e01007387 */ /* 0x000fe20000100a00 */
[----:B------:R-:W-:-:S03]  /*bc40*/  IMAD R29, R2, 0x4, R12 ;  /* 0x00000004021d7824 */ /* 0x000fc600078e020c */
[----:B------:R1:W-:Y:S02]  /*bc50*/  STL [R1+0x13e8], R12 ;  /* 0x0013e80c01007387 */ /* 0x0003e40000100800 */
[----:B-1----:R-:W-:Y:S01]  /*bc60*/  IMAD.MOV.U32 R12, RZ, RZ, R25 ;  /* 0x000000ffff0c7224 */ /* 0x002fe200078e0019 */
[----:B------:R-:W-:Y:S02]  /*bc70*/  LEA.HI.X.SX32 R25, R21, R28, 0x1, P0 ;  /* 0x0000001c15197211 */ /* 0x000fe400000f0eff */
[----:B----4-:R-:W-:-:S05]  /*bc80*/  LEA R16, P1, R22, R27, 0x1 ;  /* 0x0000001b16107211 */ /* 0x010fca00078208ff */
[----:B------:R-:W-:Y:S04]  /*bc90*/  STL [R1+0x1240], R16 ;  /* 0x0012401001007387 */ /* 0x000fe80000100800 */
[----:B------:R-:W-:Y:S04]  /*bca0*/  STL [R1+0x13d8], R29 ;  /* 0x0013d81d01007387 */ /* 0x000fe80000100800 */
[----:B------:R1:W-:Y:S04]  /*bcb0*/  STL.64 [R1+0x1248], R24 ;  /* 0x0012481801007387 */ /* 0x0003e80000100a00 */
[----:B-1----:R-:W2:Y:S04]  /*bcc0*/  LDL.LU.64 R24, [R1+0x13f0] ;  /* 0x0013f00001187983 */ /* 0x002ea80000300a00 */
[----:B------:R0:W4:Y:S01]  /*bcd0*/  LDL.64 R20, [R1+0x1240] ;  /* 0x0012400001147983 */ /* 0x0001220000100a00 */
[----:B------:R-:W-:Y:S01]  /*bce0*/  LEA R16, P2, R23, R27, 0x1 ;  /* 0x0000001b17107211 */ /* 0x000fe200078408ff */
[----:B------:R-:W-:Y:S01]  /*bcf0*/  IMAD.MOV.U32 R15, RZ, RZ, R0 ;  /* 0x000000ffff0f7224 */ /* 0x000fe200078e0000 */
[----:B------:R-:W-:-:S02]  /*bd00*/  LEA R0, R2, R29, 0x2 ;  /* 0x0000001d02007211 */ /* 0x000fc400078e10ff */
[----:B------:R-:W-:Y:S01]  /*bd10*/  LEA.HI.X.SX32 R17, R23, R28, 0x1, P2 ;  /* 0x0000001c17117211 */ /* 0x000fe200010f0eff */
[----:B------:R-:W-:Y:S01]  /*bd20*/  IMAD.MOV.U32 R14, RZ, RZ, R4 ;  /* 0x000000ffff0e7224 */ /* 0x000fe200078e0004 */
[----:B------:R-:W-:Y:S01]  /*bd30*/  LEA R4, R2, R0, 0x2 ;  /* 0x0000000002047211 */ /* 0x000fe200078e10ff */
[----:B------:R-:W-:-:S04]  /*bd40*/  IMAD.MOV.U32 R18, RZ, RZ, R3 ;  /* 0x000000ffff127224 */ /* 0x000fc800078e0003 */
[----:B------:R-:W-:Y:S01]  /*bd50*/  IMAD R3, R2, 0x4, R4 ;  /* 0x0000000402037824 */ /* 0x000fe200078e0204 */
[-C--:B----4-:R-:W-:Y:S02]  /*bd60*/  LEA.HI.X.SX32 R21, R22, R28.reuse, 0x1, P1 ;  /* 0x0000001c16157211 */ /* 0x090fe400008f0eff */
[CC--:B--2---:R-:W-:Y:S02]  /*bd70*/  LEA R22, P0, R24.reuse, R27.reuse, 0x1 ;  /* 0x0000001b18167211 */ /* 0x0c4fe400078008ff */
[----:B------:R-:W-:Y:S01]  /*bd80*/  LEA R20, P1, R25, R27, 0x1 ;  /* 0x0000001b19147211 */ /* 0x000fe200078208ff */
[----:B------:R1:W-:Y:S01]  /*bd90*/  STL [R1+0x1244], R21 ;  /* 0x0012441501007387 */ /* 0x0003e20000100800 */
[----:B------:R-:W-:-:S03]  /*bda0*/  LEA.HI.X.SX32 R23, R24, R28, 0x1, P0 ;  /* 0x0000001c18177211 */ /* 0x000fc600000f0eff */
[----:B------:R2:W-:Y:S01]  /*bdb0*/  STL.64 [R1+0x1238], R16 ;  /* 0x0012381001007387 */ /* 0x0005e20000100a00 */
[-C--:B-1----:R-:W-:Y:S01]  /*bdc0*/  LEA.HI.X.SX32 R21, R25, R28.reuse, 0x1, P1 ;  /* 0x0000001c19157211 */ /* 0x082fe200008f0eff */
[----:B------:R-:W-:Y:S01]  /*bdd0*/  IMAD.MOV.U32 R25, RZ, RZ, R5 ;  /* 0x000000ffff197224 */ /* 0x000fe200078e0005 */
[C---:B--2---:R-:W-:Y:S01]  /*bde0*/  LEA R16, P2, R26.reuse, R27, 0x1 ;  /* 0x0000001b1a107211 */ /* 0x044fe200078408ff */
[----:B------:R-:W-:Y:S03]  /*bdf0*/  STL.64 [R1+0x1230], R22 ;  /* 0x0012301601007387 */ /* 0x000fe60000100a00 */
[----:B------:R-:W-:Y:S01]  /*be00*/  LEA.HI.X.SX32 R17, R26, R28, 0x1, P2 ;  /* 0x0000001c1a117211 */ /* 0x000fe200010f0eff */
[----:B------:R-:W-:Y:S01]  /*be10*/  STL.64 [R1+0x1228], R20 ;  /* 0x0012281401007387 */ /* 0x000fe20000100a00 */
[----:B------:R-:W-:-:S03]  /*be20*/  IMAD R5, R2, 0x4, R3 ;  /* 0x0000000402057824 */ /* 0x000fc600078e0203 */
[----:B------:R-:W-:Y:S04]  /*be30*/  STL [R1+0x13ec], R25 ;  /* 0x0013ec1901007387 */ /* 0x000fe80000100800 */
[----:B------:R-:W-:Y:S04]  /*be40*/  STL.64 [R1+0x1220], R16 ;  /* 0x0012201001007387 */ /* 0x000fe80000100a00 */
[----:B------:R1:W-:Y:S04]  /*be50*/  STL [R1+0x13b8], R3 ;  /* 0x0013b80301007387 */ /* 0x0003e80000100800 */
[----:B-1----:R-:W2:Y:S01]  /*be60*/  LDL.LU R3, [R1+0x20] ;  /* 0x0000200001037983 */ /* 0x002ea20000300800 */
[----:B------:R-:W-:Y:S01]  /*be70*/  IMAD.MOV.U32 R23, RZ, RZ, R10 ;  /* 0x000000ffff177224 */ /* 0x000fe200078e000a */
[----:B------:R-:W-:-:S02]  /*be80*/  MOV R10, R6 ;  /* 0x00000006000a7202 */ /* 0x000fc40000000f00 */
[----:B------:R1:W-:Y:S01]  /*be90*/  STL.64 [R1+0x13c0], R4 ;  /* 0x0013c00401007387 */ /* 0x0003e20000100a00 */
[----:B------:R-:W-:-:S03]  /*bea0*/  LEA R6, R2, R5, 0x2 ;  /* 0x0000000502067211 */ /* 0x000fc600078e10ff */
[----:B-1----:R-:W4:Y:S04]  /*beb0*/  LDL.LU R4, [R1+0x38] ;  /* 0x0000380001047983 */ /* 0x002f280000300800 */
[----:B------:R-:W5:Y:S01]  /*bec0*/  LDL.LU R5, [R1+0x34] ;  /* 0x0000340001057983 */ /* 0x000f620000300800 */
[CC--:B------:R-:W-:Y:S02]  /*bed0*/  LEA R24, P0, R12.reuse, R27.reuse, 0x1 ;  /* 0x0000001b0c187211 */ /* 0x0c0fe400078008ff */
[-C--:B------:R-:W-:Y:S02]  /*bee0*/  LEA R20, P1, R19, R27.reuse, 0x1 ;  /* 0x0000001b13147211 */ /* 0x080fe400078208ff */
[----:B------:R-:W-:Y:S02]  /*bef0*/  LEA R16, P2, R15, R27, 0x1 ;  /* 0x0000001b0f107211 */ /* 0x000fe400078408ff */
[----:B------:R-:W-:-:S02]  /*bf00*/  LEA.HI.X.SX32 R25, R12, R28, 0x1, P0 ;  /* 0x0000001c0c197211 */ /* 0x000fc400000f0eff */
[-C--:B------:R-:W-:Y:S02]  /*bf10*/  LEA.HI.X.SX32 R21, R19, R28.reuse, 0x1, P1 ;  /* 0x0000001c13157211 */ /* 0x080fe400008f0eff */
[----:B------:R-:W-:Y:S01]  /*bf20*/  LEA.HI.X.SX32 R17, R15, R28, 0x1, P2 ;  /* 0x0000001c0f117211 */ /* 0x000fe200010f0eff */
[----:B------:R-:W-:Y:S04]  /*bf30*/  STL.64 [R1+0x1218], R24 ;  /* 0x0012181801007387 */ /* 0x000fe80000100a00 */
[----:B------:R-:W-:Y:S04]  /*bf40*/  STL.64 [R1+0x1210], R20 ;  /* 0x0012101401007387 */ /* 0x000fe80000100a00 */
[----:B------:R1:W-:Y:S02]  /*bf50*/  STL.64 [R1+0x1208], R16 ;  /* 0x0012081001007387 */ /* 0x0003e40000100a00 */
[----:B-1----:R-:W-:-:S05]  /*bf60*/  IMAD R17, R2, 0x4, R9 ;  /* 0x0000000402117824 */ /* 0x002fca00078e0209 */
[----:B------:R-:W-:-:S05]  /*bf70*/  LEA R17, R2, R17, 0x2 ;  /* 0x0000001102117211 */ /* 0x000fca00078e10ff */
[C---:B------:R-:W-:Y:S02]  /*bf80*/  IMAD R17, R2.reuse, 0x4, R17 ;  /* 0x0000000402117824 */ /* 0x040fe400078e0211 */
[C---:B------:R-:W-:Y:S02]  /*bf90*/  IMAD R16, R2.reuse, 0x4, R9 ;  /* 0x0000000402107824 */ /* 0x040fe400078e0209 */
[----:B------:R-:W-:Y:S02]  /*bfa0*/  IMAD.MOV.U32 R22, RZ, RZ, R17 ;  /* 0x000000ffff167224 */ /* 0x000fe400078e0011 */
[----:B------:R-:W-:Y:S01]  /*bfb0*/  IMAD.MOV.U32 R17, RZ, RZ, R8 ;  /* 0x000000ffff117224 */ /* 0x000fe200078e0008 */
[C---:B------:R-:W-:Y:S01]  /*bfc0*/  LEA R12, P1, R23.reuse, R27, 0x1 ;  /* 0x0000001b170c7211 */ /* 0x040fe200078208ff */
[----:B------:R-:W-:Y:S01]  /*bfd0*/  IMAD.MOV.U32 R19, RZ, RZ, R7 ;  /* 0x000000ffff137224 */ /* 0x000fe200078e0007 */
[----:B------:R-:W-:Y:S02]  /*bfe0*/  LEA R7, R2, R6, 0x2 ;  /* 0x0000000602077211 */ /* 0x000fe400078e10ff */
[----:B------:R1:W-:Y:S01]  /*bff0*/  STL.64 [R1+0x13e0], R16 ;  /* 0x0013e01001007387 */ /* 0x0003e20000100a00 */
[----:B------:R-:W-:Y:S01]  /*c000*/  MOV R20, R13 ;  /* 0x0000000d00147202 */ /* 0x000fe20000000f00 */
[----:B------:R-:W-:Y:S01]  /*c010*/  IMAD.MOV.U32 R26, RZ, RZ, R14 ;  /* 0x000000ffff1a7224 */ /* 0x000fe200078e000e */
[----:B------:R-:W-:Y:S01]  /*c020*/  LEA.HI.X.SX32 R13, R23, R28, 0x1, P1 ;  /* 0x0000001c170d7211 */ /* 0x000fe200008f0eff */
[----:B------:R-:W3:Y:S04]  /*c030*/  LDL.LU R29, [R1+0x50] ;  /* 0x00005000011d7983 */ /* 0x000ee80000300800 */
[----:B------:R-:W3:Y:S01]  /*c040*/  LDL.LU R21, [R1+0x4c] ;  /* 0x00004c0001157983 */ /* 0x000ee20000300800 */
[----:B-1----:R-:W-:-:S03]  /*c050*/  LEA R16, P2, R10, R27, 0x1 ;  /* 0x0000001b0a107211 */ /* 0x002fc600078408ff */
[----:B------:R-:W3:Y:S04]  /*c060*/  LDL.LU R14, [R1+0x48] ;  /* 0x00004800010e7983 */ /* 0x000ee80000300800 */
[----:B------:R-:W-:Y:S01]  /*c070*/  STL.64 [R1+0x13b0], R6 ;  /* 0x0013b00601007387 */ /* 0x000fe20000100a00 */
[----:B------:R-:W-:Y:S01]  /*c080*/  LEA.HI.X.SX32 R17, R10, R28, 0x1, P2 ;  /* 0x0000001c0a117211 */ /* 0x000fe200010f0eff */
[C---:B------:R-:W-:Y:S02]  /*c090*/  IMAD R8, R2.reuse, 0x4, R7 ;  /* 0x0000000402087824 */ /* 0x040fe400078e0207 */
[----:B------:R-:W-:Y:S01]  /*c0a0*/  IMAD R15, R2, 0x4, R9 ;  /* 0x00000004020f7824 */ /* 0x000fe200078e0209 */
[----:B--2---:R-:W-:-:S04]  /*c0b0*/  LEA R24, P0, R3, R27, 0x1 ;  /* 0x0000001b03187211 */ /* 0x004fc800078008ff */
[----:B------:R-:W-:-:S05]  /*c0c0*/  LEA.HI.X.SX32 R25, R3, R28, 0x1, P0 ;  /* 0x0000001c03197211 */ /* 0x000fca00000f0eff */
[----:B------:R1:W-:Y:S04]  /*c0d0*/  STL.64 [R1+0x1200], R24 ;  /* 0x0012001801007387 */ /* 0x0003e80000100a00 */
[----:B-1----:R-:W2:Y:S04]  /*c0e0*/  LDL.LU R25, [R1+0x13ec] ;  /* 0x0013ec0001197983 */ /* 0x002ea80000300800 */
[----:B------:R1:W-:Y:S01]  /*c0f0*/  STL.64 [R1+0x11f8], R12 ;  /* 0x0011f80c01007387 */ /* 0x0003e20000100a00 */
[----:B-----5:R-:W-:-:S03]  /*c100*/  LEA R6, P1, R5, R27, 0x1 ;  /* 0x0000001b05067211 */ /* 0x020fc600078208ff */
[----:B-1----:R-:W5:Y:S04]  /*c110*/  LDL.LU R12, [R1+0x13e8] ;  /* 0x0013e800010c7983 */ /* 0x002f680000300800 */
[----:B------:R-:W3:Y:S01]  /*c120*/  LDL.LU R3, [R1+0x70] ;  /* 0x0000700001037983 */ /* 0x000ee20000300800 */
[----:B------:R-:W-:-:S03]  /*c130*/  IMAD.MOV.U32 R13, RZ, RZ, R9 ;  /* 0x000000ffff0d7224 */ /* 0x000fc600078e0009 */
[----:B------:R-:W3:Y:S01]  /*c140*/  LDL.LU R24, [R1+0x6c] ;  /* 0x00006c0001187983 */ /* 0x000ee20000300800 */
[----:B------:R-:W-:-:S03]  /*c150*/  LEA R9, R2, R8, 0x2 ;  /* 0x0000000802097211 */ /* 0x000fc600078e10ff */
[----:B------:R4:W-:Y:S02]  /*c160*/  STL.64 [R1+0x11f0], R16 ;  /* 0x0011f01001007387 */ /* 0x0009e40000100a00 */
[----:B------:R-:W-:Y:S02]  /*c170*/  IMAD R10, R2, 0x4, R9 ;  /* 0x00000004020a7824 */ /* 0x000fe400078e0209 */
[----:B------:R-:W3:Y:S01]  /*c180*/  LDL.LU R23, [R1+0x68] ;  /* 0x0000680001177983 */ /* 0x000ee20000300800 */
[----:B----4-:R-:W-:-:S03]  /*c190*/  LEA R16, P0, R4, R27, 0x1 ;  /* 0x0000001b04107211 */ /* 0x010fc600078008ff */
[----:B------:R-:W-:Y:S01]  /*c1a0*/  STL [R1+0x11e0], R6 ;  /* 0x0011e00601007387 */ /* 0x000fe20000100800 */
[----:B------:R-:W-:-:S03]  /*c1b0*/  LEA.HI.X.SX32 R17, R4, R28, 0x1, P0 ;  /* 0x0000001c04117211 */ /* 0x000fc600000f0eff */
[----:B------:R1:W-:Y:S04]  /*c1c0*/  STL.64 [R1+0x13c8], R8 ;  /* 0x0013c80801007387 */ /* 0x0003e80000100a00 */
[----:B-1----:R0:W4:Y:S04]  /*c1d0*/  LDL.64 R8, [R1+0x11e0] ;  /* 0x0011e00001087983 */ /* 0x0021280000100a00 */
[----:B------:R1:W-:Y:S04]  /*c1e0*/  STL.64 [R1+0x11e8], R16 ;  /* 0x0011e81001007387 */ /* 0x0003e80000100a00 */
[----:B-1----:R-:W5:Y:S01]  /*c1f0*/  LDL.LU.64 R16, [R1+0x13e0] ;  /* 0x0013e00001107983 */ /* 0x002f620000300a00 */
[----:B------:R-:W-:-:S03]  /*c200*/  IMAD.MOV.U32 R4, RZ, RZ, R26 ;  /* 0x000000ffff047224 */ /* 0x000fc600078e001a */
[----:B------:R-:W5:Y:S01]  /*c210*/  LDL.LU R26, [R1+0x74] ;  /* 0x00007400011a7983 */ /* 0x000f620000300800 */
[----:B--2---:R-:W-:-:S04]  /*c220*/  LEA R6, P2, R25, R27, 0x1 ;  /* 0x0000001b19067211 */ /* 0x004fc800078408ff */
[-C--:B------:R-:W-:Y:S02]  /*c230*/  LEA.HI.X.SX32 R7, R25, R28.reuse, 0x1, P2 ;  /* 0x0000001c19077211 */ /* 0x080fe400010f0eff */
[----:B----4-:R-:W-:Y:S01]  /*c240*/  LEA.HI.X.SX32 R9, R5, R28, 0x1, P1 ;  /* 0x0000001c05097211 */ /* 0x010fe200008f0eff */
[----:B---3--:R-:W-:Y:S02]  /*c250*/  IMAD.MOV.U32 R5, RZ, RZ, R11 ;  /* 0x000000ffff057224 */ /* 0x008fe400078e000b */
[----:B------:R-:W-:Y:S01]  /*c260*/  IMAD R11, R2, 0x4, R10 ;  /* 0x00000004020b7824 */ /* 0x000fe200078e020a */
[----:B-----5:R1:W-:Y:S04]  /*c270*/  STL.64 [R1+0x13d0], R16 ;  /* 0x0013d01001007387 */ /* 0x0203e80000100a00 */
[----:B------:R-:W-:Y:S01]  /*c280*/  STL [R1+0x11e4], R9 ;  /* 0x0011e40901007387 */ /* 0x000fe20000100800 */
[----:B-1----:R-:W-:-:S03]  /*c290*/  LEA R16, P0, R29, R27, 0x1 ;  /* 0x0000001b1d107211 */ /* 0x002fc600078008ff */
[----:B------:R-:W-:Y:S01]  /*c2a0*/  STL.64 [R1+0x11d8], R6 ;  /* 0x0011d80601007387 */ /* 0x000fe20000100a00 */
[----:B------:R-:W-:-:S03]  /*c2b0*/  LEA.HI.X.SX32 R17, R29, R28, 0x1, P0 ;  /* 0x0000001c1d117211 */ /* 0x000fc600000f0eff */
[----:B------:R-:W-:Y:S04]  /*c2c0*/  STL.64 [R1+0x13a8], R10 ;  /* 0x0013a80a01007387 */ /* 0x000fe80000100a00 */
[----:B------:R-:W2:Y:S04]  /*c2d0*/  LDL.LU R29, [R1+0x13d8] ;  /* 0x0013d800011d7983 */ /* 0x000ea80000300800 */
[----:B------:R1:W-:Y:S04]  /*c2e0*/  STL.64 [R1+0x11d0], R16 ;  /* 0x0011d01001007387 */ /* 0x0003e80000100a00 */
[----:B-1----:R-:W3:Y:S01]  /*c2f0*/  LDL.LU.64 R16, [R1+0x13d0] ;  /* 0x0013d00001107983 */ /* 0x002ee20000300a00 */
[----:B------:R-:W-:-:S02]  /*c300*/  LEA R8, P1, R21, R27, 0x1 ;  /* 0x0000001b15087211 */ /* 0x000fc400078208ff */
[----:B------:R-:W-:Y:S02]  /*c310*/  LEA R6, P2, R14, R27, 0x1 ;  /* 0x0000001b0e067211 */ /* 0x000fe400078408ff */
[----:B------:R-:W-:Y:S02]  /*c320*/  LEA.HI.X.SX32 R9, R21, R28, 0x1, P1 ;  /* 0x0000001c15097211 */ /* 0x000fe400008f0eff */
[----:B------:R-:W-:Y:S02]  /*c330*/  MOV R25, R12 ;  /* 0x0000000c00197202 */ /* 0x000fe40000000f00 */
[----:B------:R-:W-:Y:S01]  /*c340*/  LEA R12, R2, R11, 0x2 ;  /* 0x0000000b020c7211 */ /* 0x000fe200078e10ff */
[----:B------:R1:W-:Y:S01]  /*c350*/  STL.64 [R1+0x11c8], R8 ;  /* 0x0011c80801007387 */ /* 0x0003e20000100a00 */
[----:B------:R-:W-:Y:S02]  /*c360*/  LEA.HI.X.SX32 R7, R14, R28, 0x1, P2 ;  /* 0x0000001c0e077211 */ /* 0x000fe400010f0eff */
[----:B------:R-:W-:Y:S01]  /*c370*/  LEA R10, P0, R3, R27, 0x1 ;  /* 0x0000001b030a7211 */ /* 0x000fe200078008ff */
[----:B------:R-:W-:-:S02]  /*c380*/  IMAD.MOV.U32 R21, RZ, RZ, R13 ;  /* 0x000000ffff157224 */ /* 0x000fc400078e000d */
[----:B------:R-:W-:Y:S01]  /*c390*/  IMAD R13, R2, 0x4, R12 ;  /* 0x00000004020d7824 */ /* 0x000fe200078e020c */
[----:B------:R-:W-:Y:S01]  /*c3a0*/  LEA.HI.X.SX32 R11, R3, R28, 0x1, P0 ;  /* 0x0000001c030b7211 */ /* 0x000fe200000f0eff */
[----:B------:R4:W-:Y:S01]  /*c3b0*/  STL.64 [R1+0x11c0], R6 ;  /* 0x0011c00601007387 */ /* 0x0009e20000100a00 */
[----:B-1----:R-:W-:-:S04]  /*c3c0*/  LEA R8, P1, R24, R27, 0x1 ;  /* 0x0000001b18087211 */ /* 0x002fc800078208ff */
[-C--:B------:R-:W-:Y:S01]  /*c3d0*/  LEA.HI.X.SX32 R9, R24, R28.reuse, 0x1, P1 ;  /* 0x0000001c18097211 */ /* 0x080fe200008f0eff */
[----:B------:R1:W-:Y:S01]  /*c3e0*/  STL.64 [R1+0x11b8], R10 ;  /* 0x0011b80a01007387 */ /* 0x0003e20000100a00 */
[C---:B------:R-:W-:Y:S02]  /*c3f0*/  LEA R15, R2.reuse, R15, 0x2 ;  /* 0x0000000f020f7211 */ /* 0x040fe400078e10ff */
[C---:B----4-:R-:W-:Y:S02]  /*c400*/  LEA R6, P2, R23.reuse, R27, 0x1 ;  /* 0x0000001b17067211 */ /* 0x050fe400078408ff */
[C---:B------:R-:W-:Y:S01]  /*c410*/  LEA R14, R2.reuse, R13, 0x2 ;  /* 0x0000000d020e7211 */ /* 0x040fe200078e10ff */
[----:B------:R4:W-:Y:S01]  /*c420*/  STL.64 [R1+0x11b0], R8 ;  /* 0x0011b00801007387 */ /* 0x0009e20000100a00 */
[----:B------:R-:W-:Y:S02]  /*c430*/  LEA.HI.X.SX32 R7, R23, R28, 0x1, P2 ;  /* 0x0000001c17077211 */ /* 0x000fe400010f0eff */
[----:B------:R-:W-:Y:S01]  /*c440*/  MOV R24, R15 ;  /* 0x0000000f00187202 */ /* 0x000fe20000000f00 */
[----:B------:R-:W-:-:S02]  /*c450*/  IMAD R15, R2, 0x4, R14 ;  /* 0x00000004020f7824 */ /* 0x000fc400078e020e */
[----:B------:R-:W-:Y:S01]  /*c460*/  IMAD.MOV.U32 R23, RZ, RZ, R22 ;  /* 0x000000ffff177224 */ /* 0x000fe200078e0016 */
[----:B------:R-:W-:Y:S01]  /*c470*/  STL.64 [R1+0x11a8], R6 ;  /* 0x0011a80601007387 */ /* 0x000fe20000100a00 */
[-C--:B-1----:R-:W-:Y:S02]  /*c480*/  LEA R10, P1, R4, R27.reuse, 0x1 ;  /* 0x0000001b040a7211 */ /* 0x082fe400078208ff */
[----:B----4-:R-:W-:-:S04]  /*c490*/  LEA R8, P0, R26, R27, 0x1 ;  /* 0x0000001b1a087211 */ /* 0x010fc800078008ff */
[-C--:B------:R-:W-:Y:S02]  /*c4a0*/  LEA.HI.X.SX32 R9, R26, R28.reuse, 0x1, P0 ;  /* 0x0000001c1a097211 */ /* 0x080fe400000f0eff */
[----:B------:R-:W-:-:S03]  /*c4b0*/  LEA.HI.X.SX32 R11, R4, R28, 0x1, P1 ;  /* 0x0000001c040b7211 */ /* 0x000fc600008f0eff */
[----:B------:R1:W-:Y:S04]  /*c4c0*/  STL.64 [R1+0x11a0], R8 ;  /* 0x0011a00801007387 */ /* 0x0003e80000100a00 */
[----:B-1----:R-:W4:Y:S04]  /*c4d0*/  LDL.LU.64 R8, [R1+0x13c8] ;  /* 0x0013c80001087983 */ /* 0x002f280000300a00 */
[----:B------:R-:W5:Y:S04]  /*c4e0*/  LDL.LU R3, [R1+0x24] ;  /* 0x0000240001037983 */ /* 0x000f680000300800 */
[----:B------:R-:W2:Y:S04]  /*c4f0*/  LDL.LU R26, [R1+0x4] ;  /* 0x00000400011a7983 */ /* 0x000ea80000300800 */
[----:B------:R-:W-:Y:S01]  /*c500*/  STL.64 [R1+0x1198], R10 ;  /* 0x0011980a01007387 */ /* 0x000fe20000100a00 */
[----:B---3--:R-:W-:Y:S01]  /*c510*/  IMAD.MOV.U32 R22, RZ, RZ, R16 ;  /* 0x000000ffff167224 */ /* 0x008fe200078e0010 */
[----:B------:R-:W-:Y:S01]  /*c520*/  LEA R6, P2, R17, R27, 0x1 ;  /* 0x0000001b11067211 */ /* 0x000fe200078408ff */
[----:B------:R-:W-:-:S03]  /*c530*/  IMAD R16, R2, 0x4, R15 ;  /* 0x0000000402107824 */ /* 0x000fc600078e020f */
[----:B------:R-:W-:Y:S02]  /*c540*/  LEA.HI.X.SX32 R7, R17, R28, 0x1, P2 ;  /* 0x0000001c11077211 */ /* 0x000fe400010f0eff */
[----:B------:R-:W-:-:S03]  /*c550*/  LEA R17, R2, R16, 0x2 ;  /* 0x0000001002117211 */ /* 0x000fc600078e10ff */
[----:B------:R1:W-:Y:S04]  /*c560*/  STL.64 [R1+0x1190], R6 ;  /* 0x0011900601007387 */ /* 0x0003e80000100a00 */
[----:B------:R3:W-:Y:S01]  /*c570*/  STL.64 [R1+0x13a0], R16 ;  /* 0x0013a01001007387 */ /* 0x0007e20000100a00 */
[----:B-1----:R-:W-:Y:S01]  /*c580*/  IMAD.MOV.U32 R7, RZ, RZ, R18 ;  /* 0x000000ffff077224 */ /* 0x002fe200078e0012 */
[----:B------:R-:W-:Y:S02]  /*c590*/  LEA R18, R2, R17, 0x2 ;  /* 0x0000001102127211 */ /* 0x000fe400078e10ff */
[----:B---3--:R-:W3:Y:S01]  /*c5a0*/  LDL.LU R17, [R1+0x40] ;  /* 0x0000400001117983 */ /* 0x008ee20000300800 */
[----:B------:R-:W-:Y:S01]  /*c5b0*/  IMAD.MOV.U32 R11, RZ, RZ, R5 ;  /* 0x000000ffff0b7224 */ /* 0x000fe200078e0005 */
[----:B------:R-:W-:-:S02]  /*c5c0*/  LEA R10, P0, R5, R27, 0x1 ;  /* 0x0000001b050a7211 */ /* 0x000fc400078008ff */
[-C--:B------:R-:W-:Y:S02]  /*c5d0*/  LEA R4, P2, R19, R27.reuse, 0x1 ;  /* 0x0000001b13047211 */ /* 0x080fe400078408ff */
[C---:B------:R-:W-:Y:S02]  /*c5e0*/  LEA R6, P1, R20.reuse, R27, 0x1 ;  /* 0x0000001b14067211 */ /* 0x040fe400078208ff */
[-C--:B------:R-:W-:Y:S01]  /*c5f0*/  LEA.HI.X.SX32 R11, R11, R28.reuse, 0x1, P0 ;  /* 0x0000001c0b0b7211 */ /* 0x080fe200000f0eff */
[----:B------:R-:W-:Y:S01]  /*c600*/  IMAD.MOV.U32 R16, RZ, RZ, R7 ;  /* 0x000000ffff107224 */ /* 0x000fe200078e0007 */
[-C--:B------:R-:W-:Y:S02]  /*c610*/  LEA.HI.X.SX32 R5, R19, R28.reuse, 0x1, P2 ;  /* 0x0000001c13057211 */ /* 0x080fe400010f0eff */
[----:B------:R-:W-:Y:S01]  /*c620*/  LEA.HI.X.SX32 R7, R20, R28, 0x1, P1 ;  /* 0x0000001c14077211 */ /* 0x000fe200008f0eff */
[----:B------:R-:W-:Y:S04]  /*c630*/  STL.64 [R1+0x1188], R10 ;  /* 0x0011880a01007387 */ /* 0x000fe80000100a00 */
[----:B------:R1:W-:Y:S01]  /*c640*/  STL.64 [R1+0x1178], R4 ;  /* 0x0011780401007387 */ /* 0x0003e20000100a00 */
[----:B------:R-:W-:-:S03]  /*c650*/  IMAD R19, R2, 0x4, R18 ;  /* 0x0000000402137824 */ /* 0x000fc600078e0212 */
[----:B------:R0:W-:Y:S01]  /*c660*/  STL.64 [R1+0x1180], R6 ;  /* 0x0011800601007387 */ /* 0x0001e20000100a00 */
[CC--:B-1----:R-:W-:Y:S02]  /*c670*/  LEA R4, P0, R16.reuse, R27.reuse, 0x1 ;  /* 0x0000001b10047211 */ /* 0x0c2fe400078008ff */
[C---:B0-----:R-:W-:Y:S02]  /*c680*/  LEA R6, P2, R21.reuse, R27, 0x1 ;  /* 0x0000001b15067211 */ /* 0x041fe400078408ff */
[-C--:B------:R-:W-:Y:S02]  /*c690*/  LEA.HI.X.SX32 R5, R16, R28.reuse, 0x1, P0 ;  /* 0x0000001c10057211 */ /* 0x080fe400000f0eff */
[----:B------:R-:W-:Y:S02]  /*c6a0*/  LEA.HI.X.SX32 R7, R21, R28, 0x1, P2 ;  /* 0x0000001c15077211 */ /* 0x000fe400010f0eff */
[----:B------:R-:W-:Y:S01]  /*c6b0*/  LEA R20, R2, R19, 0x2 ;  /* 0x0000001302147211 */ /* 0x000fe200078e10ff */
[----:B------:R0:W-:Y:S01]  /*c6c0*/  STL.64 [R1+0x1170], R4 ;  /* 0x0011700401007387 */ /* 0x0001e20000100a00 */
[----:B------:R-:W-:-:S03]  /*c6d0*/  LEA R16, P0, R22, R27, 0x1 ;  /* 0x0000001b16107211 */ /* 0x000fc600078008ff */
[----:B------:R-:W-:Y:S01]  /*c6e0*/  IMAD R21, R2, 0x4, R20 ;  /* 0x0000000402157824 */ /* 0x000fe200078e0214 */
[----:B0-----:R-:W2:Y:S01]  /*c6f0*/  LDL.LU.64 R4, [R1+0x13c0] ;  /* 0x0013c00001047983 */ /* 0x001ea20000300a00 */
[----:B---3--:R-:W-:-:S04]  /*c700*/  LEA R10, P1, R17, R27, 0x1 ;  /* 0x0000001b110a7211 */ /* 0x008fc800078208ff */
[----:B------:R-:W-:Y:S01]  /*c710*/  LEA.HI.X.SX32 R11, R17, R28, 0x1, P1 ;  /* 0x0000001c110b7211 */ /* 0x000fe200008f0eff */
[----:B------:R-:W-:-:S04]  /*c720*/  IMAD.MOV.U32 R17, RZ, RZ, R22 ;  /* 0x000000ffff117224 */ /* 0x000fc800078e0016 */
[----:B------:R-:W-:Y:S04]  /*c730*/  STL.64 [R1+0x1168], R10 ;  /* 0x0011680a01007387 */ /* 0x000fe80000100a00 */
[----:B------:R0:W-:Y:S01]  /*c740*/  STL.64 [R1+0x1160], R6 ;  /* 0x0011600601007387 */ /* 0x0001e20000100a00 */
[----:B------:R-:W-:Y:S02]  /*c750*/  LEA.HI.X.SX32 R17, R17, R28, 0x1, P0 ;  /* 0x0000001c11117211 */ /* 0x000fe400000f0eff */
[----:B------:R-:W-:Y:S02]  /*c760*/  LEA R22, R2, R21, 0x2 ;  /* 0x0000001502167211 */ /* 0x000fe400078e10ff */
[----:B0-----:R-:W-:-:S04]  /*c770*/  LEA R6, P2, R23, R27, 0x1 ;  /* 0x0000001b17067211 */ /* 0x001fc800078408ff */
[----:B------:R-:W-:Y:S01]  /*c780*/  LEA.HI.X.SX32 R7, R23, R28, 0x1, P2 ;  /* 0x0000001c17077211 */ /* 0x000fe200010f0eff */
[----:B------:R-:W-:Y:S01]  /*c790*/  STL.64 [R1+0x1158], R16 ;  /* 0x0011581001007387 */ /* 0x000fe20000100a00 */
[----:B------:R-:W-:-:S03]  /*c7a0*/  LEA R10, P1, R24, R27, 0x1 ;  /* 0x0000001b180a7211 */ /* 0x000fc600078208ff */
[----:B------:R5:W-:Y:S01]  /*c7b0*/  STL.64 [R1+0x1148], R6 ;  /* 0x0011480601007387 */ /* 0x000be20000100a00 */
[----:B------:R-:W-:Y:S01]  /*c7c0*/  LEA.HI.X.SX32 R11, R24, R28, 0x1, P1 ;  /* 0x0000001c180b7211 */ /* 0x000fe200008f0eff */
[----:B------:R-:W-:-:S04]  /*c7d0*/  IMAD R23, R2, 0x4, R22 ;  /* 0x0000000402177824 */ /* 0x000fc800078e0216 */
[----:B------:R-:W-:Y:S01]  /*c7e0*/  STL.64 [R1+0x1150], R10 ;  /* 0x0011500a01007387 */ /* 0x000fe20000100a00 */
[----:B-----5:R-:W-:-:S03]  /*c7f0*/  LEA R6, P0, R3, R27, 0x1 ;  /* 0x0000001b03067211 */ /* 0x020fc600078008ff */
[----:B------:R-:W-:Y:S01]  /*c800*/  STL.64 [R1+0x1398], R22 ;  /* 0x0013981601007387 */ /* 0x000fe20000100a00 */
[----:B------:R-:W-:-:S03]  /*c810*/  LEA.HI.X.SX32 R7, R3, R28, 0x1, P0 ;  /* 0x0000001c03077211 */ /* 0x000fc600000f0eff */
[----:B------:R-:W3:Y:S04]  /*c820*/  LDL.LU R3, [R1+0x13b8] ;  /* 0x0013b80001037983 */ /* 0x000ee80000300800 */
[----:B------:R0:W-:Y:S04]  /*c830*/  STL.64 [R1+0x1140], R6 ;  /* 0x0011400601007387 */ /* 0x0001e80000100a00 */
[----:B0-----:R-:W5:Y:S01]  /*c840*/  LDL.LU.64 R6, [R1+0x13b0] ;  /* 0x0013b00001067983 */ /* 0x001f620000300a00 */
[-C--:B--2---:R-:W-:Y:S02]  /*c850*/  LEA R16, P1, R26, R27.reuse, 0x1 ;  /* 0x0000001b1a107211 */ /* 0x084fe400078208ff */
[----:B------:R-:W-:-:S02]  /*c860*/  LEA R10, P2, R25, R27, 0x1 ;  /* 0x0000001b190a7211 */ /* 0x000fc400078408ff */
[-C--:B------:R-:W-:Y:S02]  /*c870*/  LEA.HI.X.SX32 R17, R26, R28.reuse, 0x1, P1 ;  /* 0x0000001c1a117211 */ /* 0x080fe400008f0eff */
[----:B------:R-:W-:Y:S02]  /*c880*/  LEA.HI.X.SX32 R11, R25, R28, 0x1, P2 ;  /* 0x0000001c190b7211 */ /* 0x000fe400010f0eff */
[----:B------:R-:W-:Y:S01]  /*c890*/  LEA R22, P0, R29, R27, 0x1 ;  /* 0x0000001b1d167211 */ /* 0x000fe200078008ff */
[----:B------:R0:W-:Y:S01]  /*c8a0*/  STL.64 [R1+0x1138], R16 ;  /* 0x0011381001007387 */ /* 0x0001e20000100a00 */
[----:B------:R-:W-:-:S03]  /*c8b0*/  IMAD R24, R2, 0x4, R23 ;  /* 0x0000000402187824 */ /* 0x000fc600078e0217 */
[----:B------:R1:W-:Y:S01]  /*c8c0*/  STL.64 [R1+0x1130], R10 ;  /* 0x0011300a01007387 */ /* 0x0003e20000100a00 */
[-C--:B------:R-:W-:Y:S02]  /*c8d0*/  LEA.HI.X.SX32 R23, R29, R28.reuse, 0x1, P0 ;  /* 0x0000001c1d177211 */ /* 0x080fe400000f0eff */
[-C--:B0-----:R-:W-:Y:S02]  /*c8e0*/  LEA R16, P1, R0, R27.reuse, 0x1 ;  /* 0x0000001b00107211 */ /* 0x081fe400078208ff */
[-C--:B-1----:R-:W-:Y:S02]  /*c8f0*/  LEA R10, P2, R4, R27.reuse, 0x1 ;  /* 0x0000001b040a7211 */ /* 0x082fe400078408ff */
[-C--:B------:R-:W-:Y:S02]  /*c900*/  LEA.HI.X.SX32 R17, R0, R28.reuse, 0x1, P1 ;  /* 0x0000001c00117211 */ /* 0x080fe400008f0eff */
[----:B------:R-:W-:Y:S01]  /*c910*/  LEA.HI.X.SX32 R11, R4, R28, 0x1, P2 ;  /* 0x0000001c040b7211 */ /* 0x000fe200010f0eff */
[----:B------:R-:W-:Y:S04]  /*c920*/  STL.64 [R1+0x1128], R22 ;  /* 0x0011281601007387 */ /* 0x000fe80000100a00 */
[----:B------:R0:W-:Y:S04]  /*c930*/  STL.64 [R1+0x1120], R16 ;  /* 0x0011201001007387 */ /* 0x0001e80000100a00 */
[----:B------:R5:W-:Y:S01]  /*c940*/  STL.64 [R1+0x1118], R10 ;  /* 0x0011180a01007387 */ /* 0x000be20000100a00 */
[----:B0-----:R-:W-:-:S04]  /*c950*/  LEA R16, P1, R5, R27, 0x1 ;  /* 0x0000001b05107211 */ /* 0x001fc800078208ff */
[----:B------:R-:W-:Y:S02]  /*c960*/  LEA.HI.X.SX32 R17, R5, R28, 0x1, P1 ;  /* 0x0000001c05117211 */ /* 0x000fe400008f0eff */
[----:B---3--:R-:W-:-:S04]  /*c970*/  LEA R22, P0, R3, R27, 0x1 ;  /* 0x0000001b03167211 */ /* 0x008fc800078008ff */
[----:B------:R-:W-:Y:S02]  /*c980*/  LEA.HI.X.SX32 R23, R3, R28, 0x1, P0 ;  /* 0x0000001c03177211 */ /* 0x000fe400000f0eff */
[----:B-----5:R-:W-:-:S04]  /*c990*/  LEA R10, P2, R6, R27, 0x1 ;  /* 0x0000001b060a7211 */ /* 0x020fc800078408ff */
[----:B------:R-:W-:Y:S01]  /*c9a0*/  LEA.HI.X.SX32 R11, R6, R28, 0x1, P2 ;  /* 0x0000001c060b7211 */ /* 0x000fe200010f0eff */
[----:B------:R-:W-:Y:S04]  /*c9b0*/  STL.64 [R1+0x1110], R22 ;  /* 0x0011101601007387 */ /* 0x000fe80000100a00 */
[----:B------:R0:W-:Y:S04]  /*c9c0*/  STL.64 [R1+0x1100], R10 ;  /* 0x0011000a01007387 */ /* 0x0001e80000100a00 */
[----:B------:R-:W-:Y:S01]  /*c9d0*/  STL.64 [R1+0x1108], R16 ;  /* 0x0011081001007387 */ /* 0x000fe20000100a00 */
[----:B0-----:R-:W-:-:S04]  /*c9e0*/  LEA R10, P0, R7, R27, 0x1 ;  /* 0x0000001b070a7211 */ /* 0x001fc800078008ff */
[----:B------:R-:W-:-:S05]  /*c9f0*/  LEA.HI.X.SX32 R11, R7, R28, 0x1, P0 ;  /* 0x0000001c070b7211 */ /* 0x000fca00000f0eff */
[----:B------:R0:W-:Y:S04]  /*ca00*/  STL.64 [R1+0x10f8], R10 ;  /* 0x0010f80a01007387 */ /* 0x0001e80000100a00 */
[----:B0-----:R-:W2:Y:S01]  /*ca10*/  LDL.LU.64 R10, [R1+0x13a8] ;  /* 0x0013a800010a7983 */ /* 0x001ea20000300a00 */
[CC--:B----4-:R-:W-:Y:S02]  /*ca20*/  LEA R22, P1, R8.reuse, R27.reuse, 0x1 ;  /* 0x0000001b08167211 */ /* 0x0d0fe400078208ff */
[C---:B------:R-:W-:Y:S02]  /*ca30*/  LEA R16, P2, R9.reuse, R27, 0x1 ;  /* 0x0000001b09107211 */ /* 0x040fe400078408ff */
[-C--:B------:R-:W-:Y:S02]  /*ca40*/  LEA.HI.X.SX32 R23, R8, R28.reuse, 0x1, P1 ;  /* 0x0000001c08177211 */ /* 0x080fe400008f0eff */
[----:B------:R-:W-:-:S03]  /*ca50*/  LEA.HI.X.SX32 R17, R9, R28, 0x1, P2 ;  /* 0x0000001c09117211 */ /* 0x000fc600010f0eff */
[----:B------:R-:W-:Y:S04]  /*ca60*/  STL.64 [R1+0x10f0], R22 ;  /* 0x0010f01601007387 */ /* 0x000fe80000100a00 */
[----:B------:R0:W-:Y:S02]  /*ca70*/  STL.64 [R1+0x10e8], R16 ;  /* 0x0010e81001007387 */ /* 0x0001e40000100a00 */
[----:B0-----:R-:W-:-:S04]  /*ca80*/  LEA R16, P2, R12, R27, 0x1 ;  /* 0x0000001b0c107211 */ /* 0x001fc800078408ff */
[----:B------:R-:W-:Y:S02]  /*ca90*/  LEA.HI.X.SX32 R17, R12, R28, 0x1, P2 ;  /* 0x0000001c0c117211 */ /* 0x000fe400010f0eff */
[----:B--2---:R-:W-:-:S04]  /*caa0*/  LEA R8, P0, R10, R27, 0x1 ;  /* 0x0000001b0a087211 */ /* 0x004fc800078008ff */
[----:B------:R-:W-:Y:S02]  /*cab0*/  LEA.HI.X.SX32 R9, R10, R28, 0x1, P0 ;  /* 0x0000001c0a097211 */ /* 0x000fe400000f0eff */
[----:B------:R-:W-:-:S03]  /*cac0*/  LEA R22, P1, R11, R27, 0x1 ;  /* 0x0000001b0b167211 */ /* 0x000fc600078208ff */
[----:B------:R-:W-:Y:S04]  /*cad0*/  STL.64 [R1+0x10e0], R8 ;  /* 0x0010e00801007387 */ /* 0x000fe80000100a00 */
[----:B------:R0:W-:Y:S01]  /*cae0*/  STL.64 [R1+0x10d0], R16 ;  /* 0x0010d01001007387 */ /* 0x0001e20000100a00 */
[----:B------:R-:W-:Y:S02]  /*caf0*/  LEA.HI.X.SX32 R23, R11, R28, 0x1, P1 ;  /* 0x0000001c0b177211 */ /* 0x000fe400008f0eff */
[----:B0-----:R-:W-:-:S04]  /*cb00*/  LEA R16, P0, R13, R27, 0x1 ;  /* 0x0000001b0d107211 */ /* 0x001fc800078008ff */
[----:B------:R-:W-:Y:S01]  /*cb10*/  LEA.HI.X.SX32 R17, R13, R28, 0x1, P0 ;  /* 0x0000001c0d117211 */ /* 0x000fe200000f0eff */
[----:B------:R-:W-:Y:S04]  /*cb20*/  STL.64 [R1+0x10d8], R22 ;  /* 0x0010d81601007387 */ /* 0x000fe80000100a00 */
[----:B------:R0:W-:Y:S04]  /*cb30*/  STL.64 [R1+0x10c8], R16 ;  /* 0x0010c81001007387 */ /* 0x0001e80000100a00 */
[----:B0-----:R-:W2:Y:S01]  /*cb40*/  LDL.LU.64 R16, [R1+0x13a0] ;  /* 0x0013a00001107983 */ /* 0x001ea20000300a00 */
[----:B------:R-:W-:-:S02]  /*cb50*/  LEA R10, P2, R15, R27, 0x1 ;  /* 0x0000001b0f0a7211 */ /* 0x000fc400078408ff */
[CC--:B------:R-:W-:Y:S02]  /*cb60*/  LEA R22, P1, R14.reuse, R27.reuse, 0x1 ;  /* 0x0000001b0e167211 */ /* 0x0c0fe400078208ff */
[-C--:B------:R-:W-:Y:S02]  /*cb70*/  LEA.HI.X.SX32 R11, R15, R28.reuse, 0x1, P2 ;  /* 0x0000001c0f0b7211 */ /* 0x080fe400010f0eff */
[-C--:B------:R-:W-:Y:S02]  /*cb80*/  LEA.HI.X.SX32 R23, R14, R28.reuse, 0x1, P1 ;  /* 0x0000001c0e177211 */ /* 0x080fe400008f0eff */
[C---:B------:R-:W-:Y:S01]  /*cb90*/  LEA R12, P2, R18.reuse, R27, 0x1 ;  /* 0x0000001b120c7211 */ /* 0x040fe200078408ff */
[----:B------:R-:W-:Y:S04]  /*cba0*/  STL.64 [R1+0x10b8], R10 ;  /* 0x0010b80a01007387 */ /* 0x000fe80000100a00 */
[----:B------:R0:W-:Y:S01]  /*cbb0*/  STL.64 [R1+0x10c0], R22 ;  /* 0x0010c01601007387 */ /* 0x0001e20000100a00 */
[----:B------:R-:W-:-:S05]  /*cbc0*/  LEA.HI.X.SX32 R13, R18, R28, 0x1, P2 ;  /* 0x0000001c120d7211 */ /* 0x000fca00010f0eff */
[----:B------:R-:W-:Y:S01]  /*cbd0*/  STL.64 [R1+0x10a0], R12 ;  /* 0x0010a00c01007387 */ /* 0x000fe20000100a00 */
[CC--:B--2---:R-:W-:Y:S02]  /*cbe0*/  LEA R14, P0, R16.reuse, R27.reuse, 0x1 ;  /* 0x0000001b100e7211 */ /* 0x0c4fe400078008ff */
[C---:B0-----:R-:W-:Y:S02]  /*cbf0*/  LEA R22, P1, R17.reuse, R27, 0x1 ;  /* 0x0000001b11167211 */ /* 0x041fe400078208ff */
[-C--:B------:R-:W-:Y:S02]  /*cc00*/  LEA.HI.X.SX32 R15, R16, R28.reuse, 0x1, P0 ;  /* 0x0000001c100f7211 */ /* 0x080fe400000f0eff */
[----:B------:R-:W-:-:S03]  /*cc10*/  LEA.HI.X.SX32 R23, R17, R28, 0x1, P1 ;  /* 0x0000001c11177211 */ /* 0x000fc600008f0eff */
[----:B------:R-:W-:Y:S04]  /*cc20*/  STL.64 [R1+0x10b0], R14 ;  /* 0x0010b00e01007387 */ /* 0x000fe80000100a00 */
[----:B------:R0:W-:Y:S02]  /*cc30*/  STL.64 [R1+0x10a8], R22 ;  /* 0x0010a81601007387 */ /* 0x0001e40000100a00 */
[----:B0-----:R-:W-:-:S04]  /*cc40*/  LEA R22, P0, R19, R27, 0x1 ;  /* 0x0000001b13167211 */ /* 0x001fc800078008ff */
[----:B------:R-:W-:-:S05]  /*cc50*/  LEA.HI.X.SX32 R23, R19, R28, 0x1, P0 ;  /* 0x0000001c13177211 */ /* 0x000fca00000f0eff */
[----:B------:R0:W-:Y:S04]  /*cc60*/  STL.64 [R1+0x1098], R22 ;  /* 0x0010981601007387 */ /* 0x0001e80000100a00 */
[----:B0-----:R-:W2:Y:S01]  /*cc70*/  LDL.LU.64 R22, [R1+0x1398] ;  /* 0x0013980001167983 */ /* 0x001ea20000300a00 */
[----:B------:R-:W-:-:S05]  /*cc80*/  LEA R25, R2, R24, 0x2 ;  /* 0x0000001802197211 */ /* 0x000fca00078e10ff */
[----:B------:R-:W-:-:S04]  /*cc90*/  IMAD R26, R2, 0x4, R25 ;  /* 0x00000004021a7824 */ /* 0x000fc800078e0219 */
[----:B------:R-:W-:-:S05]  /*cca0*/  IMAD R0, R2, 0x4, R26 ;  /* 0x0000000402007824 */ /* 0x000fca00078e021a */
[----:B------:R-:W-:-:S05]  /*ccb0*/  LEA R4, R2, R0, 0x2 ;  /* 0x0000000002047211 */ /* 0x000fca00078e10ff */
[----:B------:R-:W-:-:S04]  /*ccc0*/  IMAD R5, R2, 0x4, R4 ;  /* 0x0000000402057824 */ /* 0x000fc800078e0204 */
[----:B------:R-:W-:Y:S01]  /*ccd0*/  IMAD R3, R2, 0x4, R5 ;  /* 0x0000000402037824 */ /* 0x000fe200078e0205 */
[CC--:B------:R-:W-:Y:S02]  /*cce0*/  LEA R14, P2, R21.reuse, R27.reuse, 0x1 ;  /* 0x0000001b150e7211 */ /* 0x0c0fe400078408ff */
[----:B------:R-:W-:Y:S02]  /*ccf0*/  LEA R16, P1, R20, R27, 0x1 ;  /* 0x0000001b14107211 */ /* 0x000fe400078208ff */
[----:B------:R-:W-:Y:S02]  /*cd00*/  LEA R6, R2, R3, 0x2 ;  /* 0x0000000302067211 */ /* 0x000fe400078e10ff */
[-C--:B------:R-:W-:Y:S02]  /*cd10*/  LEA.HI.X.SX32 R15, R21, R28.reuse, 0x1, P2 ;  /* 0x0000001c150f7211 */ /* 0x080fe400010f0eff */
[----:B------:R-:W-:Y:S01]  /*cd20*/  LEA.HI.X.SX32 R17, R20, R28, 0x1, P1 ;  /* 0x0000001c14117211 */ /* 0x000fe200008f0eff */
[----:B------:R-:W-:-:S02]  /*cd30*/  IMAD R7, R2, 0x4, R6 ;  /* 0x0000000402077824 */ /* 0x000fc400078e0206 */
[----:B------:R-:W-:Y:S02]  /*cd40*/  STL.64 [R1+0x1088], R14 ;  /* 0x0010880e01007387 */ /* 0x000fe40000100a00 */
[C---:B------:R-:W-:Y:S02]  /*cd50*/  IMAD R8, R2.reuse, 0x4, R7 ;  /* 0x0000000402087824 */ /* 0x040fe400078e0207 */
[----:B------:R0:W-:Y:S03]  /*cd60*/  STL.64 [R1+0x1090], R16 ;  /* 0x0010901001007387 */ /* 0x0001e60000100a00 */
[----:B------:R-:W-:Y:S02]  /*cd70*/  LEA R9, R2, R8, 0x2 ;  /* 0x0000000802097211 */ /* 0x000fe400078e10ff */
[----:B0-----:R-:W-:-:S04]  /*cd80*/  LEA R16, P2, R24, R27, 0x1 ;  /* 0x0000001b18107211 */ /* 0x001fc800078408ff */
[----:B------:R-:W-:Y:S01]  /*cd90*/  LEA.HI.X.SX32 R17, R24, R28, 0x1, P2 ;  /* 0x0000001c18117211 */ /* 0x000fe200010f0eff */
[----:B------:R-:W-:-:S04]  /*cda0*/  IMAD R10, R2, 0x4, R9 ;  /* 0x00000004020a7824 */ /* 0x000fc800078e0209 */
[----:B------:R0:W-:Y:S01]  /*cdb0*/  STL.64 [R1+0x1070], R16 ;  /* 0x0010701001007387 */ /* 0x0001e20000100a00 */
[----:B------:R-:W-:-:S05]  /*cdc0*/  IMAD R11, R2, 0x4, R10 ;  /* 0x00000004020b7824 */ /* 0x000fca00078e020a */
[----:B------:R-:W-:-:S05]  /*cdd0*/  LEA R13, R2, R11, 0x2 ;  /* 0x0000000b020d7211 */ /* 0x000fca00078e10ff */
[----:B------:R-:W-:-:S04]  /*cde0*/  IMAD R12, R2, 0x4, R13 ;  /* 0x00000004020c7824 */ /* 0x000fc800078e020d */
[----:B------:R-:W-:-:S05]  /*cdf0*/  IMAD R14, R2, 0x4, R12 ;  /* 0x00000004020e7824 */ /* 0x000fca00078e020c */
[----:B------:R-:W-:-:S05]  /*ce00*/  LEA R15, R2, R14, 0x2 ;  /* 0x0000000e020f7211 */ /* 0x000fca00078e10ff */
[----:B0-----:R-:W-:-:S04]  /*ce10*/  IMAD R17, R2, 0x4, R15 ;  /* 0x0000000402117824 */ /* 0x001fc800078e020f */
[----:B------:R-:W-:Y:S01]  /*ce20*/  IMAD R16, R2, 0x4, R17 ;  /* 0x0000000402107824 */ /* 0x000fe200078e0211 */
[CC--:B--2---:R-:W-:Y:S02]  /*ce30*/  LEA R20, P0, R22.reuse, R27.reuse, 0x1 ;  /* 0x0000001b16147211 */ /* 0x0c4fe400078008ff */
[C---:B------:R-:W-:Y:S02]  /*ce40*/  LEA R18, P1, R23.reuse, R27, 0x1 ;  /* 0x0000001b17127211 */ /* 0x040fe400078208ff */
[-C--:B------:R-:W-:Y:S02]  /*ce50*/  LEA.HI.X.SX32 R21, R22, R28.reuse, 0x1, P0 ;  /* 0x0000001c16157211 */ /* 0x080fe400000f0eff */
[----:B------:R-:W-:-:S03]  /*ce60*/  LEA.HI.X.SX32 R19, R23, R28, 0x1, P1 ;  /* 0x0000001c17137211 */ /* 0x000fc600008f0eff */
[----:B------:R0:W-:Y:S01]  /*ce70*/  STL.64 [R1+0x1080], R20 ;  /* 0x0010801401007387 */ /* 0x0001e20000100a00 */
[----:B------:R-:W-:-:S03]  /*ce80*/  LEA R22, P0, R25, R27, 0x1 ;  /* 0x0000001b19167211 */ /* 0x000fc600078008ff */
[----:B------:R1:W-:Y:S01]  /*ce90*/  STL.64 [R1+0x1078], R18 ;  /* 0x0010781201007387 */ /* 0x0003e20000100a00 */
[-C--:B------:R-:W-:Y:S02]  /*cea0*/  LEA.HI.X.SX32 R23, R25, R28.reuse, 0x1, P0 ;  /* 0x0000001c19177211 */ /* 0x080fe400000f0eff */
[-C--:B0-----:R-:W-:Y:S02]  /*ceb0*/  LEA R20, P1, R26, R27.reuse, 0x1 ;  /* 0x0000001b1a147211 */ /* 0x081fe400078208ff */
[-C--:B-1----:R-:W-:Y:S02]  /*cec0*/  LEA R18, P2, R0, R27.reuse, 0x1 ;  /* 0x0000001b00127211 */ /* 0x082fe400078408ff */
[-C--:B------:R-:W-:Y:S02]  /*ced0*/  LEA.HI.X.SX32 R21, R26, R28.reuse, 0x1, P1 ;  /* 0x0000001c1a157211 */ /* 0x080fe400008f0eff */
[----:B------:R-:W-:Y:S02]  /*cee0*/  LEA.HI.X.SX32 R19, R0, R28, 0x1, P2 ;  /* 0x0000001c00137211 */ /* 0x000fe400010f0eff */
[----:B------:R-:W-:-:S03]  /*cef0*/  LEA R24, P0, R4, R27, 0x1 ;  /* 0x0000001b04187211 */ /* 0x000fc600078008ff */
[----:B------:R-:W-:Y:S04]  /*cf00*/  STL.64 [R1+0x1058], R18 ;  /* 0x0010581201007387 */ /* 0x000fe80000100a00 */
[----:B------:R0:W-:Y:S01]  /*cf10*/  STL.64 [R1+0x1068], R22 ;  /* 0x0010681601007387 */ /* 0x0001e20000100a00 */
[----:B------:R-:W-:-:S03]  /*cf20*/  LEA.HI.X.SX32 R25, R4, R28, 0x1, P0 ;  /* 0x0000001c04197211 */ /* 0x000fc600000f0eff */
[----:B------:R1:W-:Y:S01]  /*cf30*/  STL.64 [R1+0x1060], R20 ;  /* 0x0010601401007387 */ /* 0x0003e20000100a00 */
[-C--:B0-----:R-:W-:Y:S02]  /*cf40*/  LEA R22, P1, R5, R27.reuse, 0x1 ;  /* 0x0000001b05167211 */ /* 0x081fe400078208ff */
[-C--:B-1----:R-:W-:Y:S02]  /*cf50*/  LEA R20, P2, R3, R27.reuse, 0x1 ;  /* 0x0000001b03147211 */ /* 0x082fe400078408ff */
[-C--:B------:R-:W-:Y:S02]  /*cf60*/  LEA.HI.X.SX32 R23, R5, R28.reuse, 0x1, P1 ;  /* 0x0000001c05177211 */ /* 0x080fe400008f0eff */
[----:B------:R-:W-:Y:S01]  /*cf70*/  LEA.HI.X.SX32 R21, R3, R28, 0x1, P2 ;  /* 0x0000001c03157211 */ /* 0x000fe200010f0eff */
[----:B------:R0:W-:Y:S04]  /*cf80*/  STL.64 [R1+0x1050], R24 ;  /* 0x0010501801007387 */ /* 0x0001e80000100a00 */
[----:B------:R1:W-:Y:S04]  /*cf90*/  STL.64 [R1+0x1048], R22 ;  /* 0x0010481601007387 */ /* 0x0003e80000100a00 */
[----:B------:R2:W-:Y:S01]  /*cfa0*/  STL.64 [R1+0x1040], R20 ;  /* 0x0010401401007387 */ /* 0x0005e20000100a00 */
[----:B0-----:R-:W-:-:S02]  /*cfb0*/  LEA R24, P0, R6, R27, 0x1 ;  /* 0x0000001b06187211 */ /* 0x001fc400078008ff */
[CC--:B-1----:R-:W-:Y:S02]  /*cfc0*/  LEA R22, P1, R7.reuse, R27.reuse, 0x1 ;  /* 0x0000001b07167211 */ /* 0x0c2fe400078208ff */
[-C--:B------:R-:W-:Y:S02]  /*cfd0*/  LEA.HI.X.SX32 R25, R6, R28.reuse, 0x1, P0 ;  /* 0x0000001c06197211 */ /* 0x080fe400000f0eff */
[C---:B--2---:R-:W-:Y:S02]  /*cfe0*/  LEA R20, P2, R8.reuse, R27, 0x1 ;  /* 0x0000001b08147211 */ /* 0x044fe400078408ff */
[-C--:B------:R-:W-:Y:S02]  /*cff0*/  LEA.HI.X.SX32 R23, R7, R28.reuse, 0x1, P1 ;  /* 0x0000001c07177211 */ /* 0x080fe400008f0eff */
[----:B------:R-:W-:Y:S01]  /*d000*/  LEA.HI.X.SX32 R21, R8, R28, 0x1, P2 ;  /* 0x0000001c08157211 */ /* 0x000fe200010f0eff */
[----:B------:R0:W-:Y:S01]  /*d010*/  STL.64 [R1+0x1038], R24 ;  /* 0x0010381801007387 */ /* 0x0001e20000100a00 */
[----:B------:R-:W-:-:S03]  /*d020*/  LEA R18, R2, R16, 0x2 ;  /* 0x0000001002127211 */ /* 0x000fc600078e10ff */
[----:B------:R1:W-:Y:S04]  /*d030*/  STL.64 [R1+0x1030], R22 ;  /* 0x0010301601007387 */ /* 0x0003e80000100a00 */
[----:B------:R2:W-:Y:S01]  /*d040*/  STL.64 [R1+0x1028], R20 ;  /* 0x0010281401007387 */ /* 0x0005e20000100a00 */
[CC--:B0-----:R-:W-:Y:S02]  /*d050*/  LEA R24, P0, R9.reuse, R27.reuse, 0x1 ;  /* 0x0000001b09187211 */ /* 0x0c1fe400078008ff */
[-C--:B-1----:R-:W-:Y:S02]  /*d060*/  LEA R22, P1, R10, R27.reuse, 0x1 ;  /* 0x0000001b0a167211 */ /* 0x082fe400078208ff */
[----:B------:R-:W-:Y:S02]  /*d070*/  LEA.HI.X.SX32 R25, R9, R28, 0x1, P0 ;  /* 0x0000001c09197211 */ /* 0x000fe400000f0eff */
[----:B--2---:R-:W-:-:S02]  /*d080*/  LEA R20, P2, R11, R27, 0x1 ;  /* 0x0000001b0b147211 */ /* 0x004fc400078408ff */
[-C--:B------:R-:W-:Y:S02]  /*d090*/  LEA.HI.X.SX32 R23, R10, R28.reuse, 0x1, P1 ;  /* 0x0000001c0a177211 */ /* 0x080fe400008f0eff */
[----:B------:R-:W-:Y:S01]  /*d0a0*/  LEA.HI.X.SX32 R21, R11, R28, 0x1, P2 ;  /* 0x0000001c0b157211 */ /* 0x000fe200010f0eff */
[C---:B------:R-:W-:Y:S01]  /*d0b0*/  IMAD R0, R2.reuse, 0x4, R18 ;  /* 0x0000000402007824 */ /* 0x040fe200078e0212 */
[----:B------:R0:W-:Y:S04]  /*d0c0*/  STL.64 [R1+0x1020], R24 ;  /* 0x0010201801007387 */ /* 0x0001e80000100a00 */
[----:B------:R1:W-:Y:S01]  /*d0d0*/  STL.64 [R1+0x1018], R22 ;  /* 0x0010181601007387 */ /* 0x0003e20000100a00 */
[----:B------:R-:W-:-:S03]  /*d0e0*/  IMAD R4, R2, 0x4, R0 ;  /* 0x0000000402047824 */ /* 0x000fc600078e0200 */
[----:B------:R2:W-:Y:S01]  /*d0f0*/  STL.64 [R1+0x1010], R20 ;  /* 0x0010101401007387 */ /* 0x0005e20000100a00 */
[CC--:B0-----:R-:W-:Y:S02]  /*d100*/  LEA R24, P0, R13.reuse, R27.reuse, 0x1 ;  /* 0x0000001b0d187211 */ /* 0x0c1fe400078008ff */
[-C--:B-1----:R-:W-:Y:S02]  /*d110*/  LEA R22, P1, R12, R27.reuse, 0x1 ;  /* 0x0000001b0c167211 */ /* 0x082fe400078208ff */
[-C--:B------:R-:W-:Y:S02]  /*d120*/  LEA.HI.X.SX32 R25, R13, R28.reuse, 0x1, P0 ;  /* 0x0000001c0d197211 */ /* 0x080fe400000f0eff */
[----:B--2---:R-:W-:Y:S02]  /*d130*/  LEA R20, P2, R14, R27, 0x1 ;  /* 0x0000001b0e147211 */ /* 0x004fe400078408ff */
[-C--:B------:R-:W-:Y:S02]  /*d140*/  LEA.HI.X.SX32 R23, R12, R28.reuse, 0x1, P1 ;  /* 0x0000001c0c177211 */ /* 0x080fe400008f0eff */
[----:B------:R-:W-:-:S02]  /*d150*/  LEA.HI.X.SX32 R21, R14, R28, 0x1, P2 ;  /* 0x0000001c0e157211 */ /* 0x000fc400010f0eff */
[----:B------:R-:W-:Y:S01]  /*d160*/  LEA R3, R2, R4, 0x2 ;  /* 0x0000000402037211 */ /* 0x000fe200078e10ff */
[----:B------:R-:W-:Y:S01]  /*d170*/  STL.64 [R1+0x1008], R24 ;  /* 0x0010081801007387 */ /* 0x000fe20000100a00 */
[----:B------:R-:W-:-:S03]  /*d180*/  LEA R12, P2, R16, R27, 0x1 ;  /* 0x0000001b100c7211 */ /* 0x000fc600078408ff */
[----:B------:R0:W-:Y:S01]  /*d190*/  STL.64 [R1+0x1000], R22 ;  /* 0x0010001601007387 */ /* 0x0001e20000100a00 */
[----:B------:R-:W-:-:S03]  /*d1a0*/  IMAD R6, R2, 0x4, R3 ;  /* 0x0000000402067824 */ /* 0x000fc600078e0203 */
[----:B------:R1:W-:Y:S01]  /*d1b0*/  STL.64 [R1+0xff8], R20 ;  /* 0x000ff81401007387 */ /* 0x0003e20000100a00 */
[-C--:B------:R-:W-:Y:S01]  /*d1c0*/  LEA.HI.X.SX32 R13, R16, R28.reuse, 0x1, P2 ;  /* 0x0000001c100d7211 */ /* 0x080fe200010f0eff */
[C---:B------:R-:W-:Y:S01]  /*d1d0*/  IMAD R5, R2.reuse, 0x4, R6 ;  /* 0x0000000402057824 */ /* 0x040fe200078e0206 */
[-C--:B0-----:R-:W-:Y:S02]  /*d1e0*/  LEA R22, P0, R15, R27.reuse, 0x1 ;  /* 0x0000001b0f167211 */ /* 0x081fe400078008ff */
[----:B-1----:R-:W-:Y:S02]  /*d1f0*/  LEA R20, P1, R17, R27, 0x1 ;  /* 0x0000001b11147211 */ /* 0x002fe400078208ff */
[-C--:B------:R-:W-:Y:S02]  /*d200*/  LEA.HI.X.SX32 R23, R15, R28.reuse, 0x1, P0 ;  /* 0x0000001c0f177211 */ /* 0x080fe400000f0eff */
[----:B------:R-:W-:Y:S01]  /*d210*/  LEA.HI.X.SX32 R21, R17, R28, 0x1, P1 ;  /* 0x0000001c11157211 */ /* 0x000fe200008f0eff */
[----:B------:R-:W-:Y:S01]  /*d220*/  STL.64 [R1+0xfe0], R12 ;  /* 0x000fe00c01007387 */ /* 0x000fe20000100a00 */
[----:B------:R-:W-:-:S02]  /*d230*/  LEA R10, R2, R5, 0x2 ;  /* 0x00000005020a7211 */ /* 0x000fc400078e10ff */
[CC--:B------:R-:W-:Y:S01]  /*d240*/  LEA R24, P0, R18.reuse, R27.reuse, 0x1 ;  /* 0x0000001b12187211 */ /* 0x0c0fe200078008ff */
[----:B------:R-:W-:Y:S04]  /*d250*/  STL.64 [R1+0xff0], R22 ;  /* 0x000ff01601007387 */ /* 0x000fe80000100a00 */
[----:B------:R0:W-:Y:S01]  /*d260*/  STL.64 [R1+0xfe8], R20 ;  /* 0x000fe81401007387 */ /* 0x0001e20000100a00 */
[----:B------:R-:W-:Y:S01]  /*d270*/  LEA.HI.X.SX32 R25, R18, R28, 0x1, P0 ;  /* 0x0000001c12197211 */ /* 0x000fe200000f0eff */
[----:B------:R-:W-:Y:S01]  /*d280*/  IMAD R8, R2, 0x4, R10 ;  /* 0x0000000402087824 */ /* 0x000fe200078e020a */
[-C--:B0-----:R-:W-:Y:S02]  /*d290*/  LEA R20, P2, R4, R27.reuse, 0x1 ;  /* 0x0000001b04147211 */ /* 0x081fe400078408ff */
[----:B------:R-:W-:-:S02]  /*d2a0*/  LEA R22, P1, R0, R27, 0x1 ;  /* 0x0000001b00167211 */ /* 0x000fc400078208ff */
[-C--:B------:R-:W-:Y:S01]  /*d2b0*/  LEA.HI.X.SX32 R21, R4, R28.reuse, 0x1, P2 ;  /* 0x0000001c04157211 */ /* 0x080fe200010f0eff */
[----:B------:R-:W-:Y:S01]  /*d2c0*/  IMAD R14, R2, 0x4, R8 ;  /* 0x00000004020e7824 */ /* 0x000fe200078e0208 */
[----:B------:R-:W-:Y:S01]  /*d2d0*/  STL.64 [R1+0xfd8], R24 ;  /* 0x000fd81801007387 */ /* 0x000fe20000100a00 */
[----:B------:R-:W-:-:S03]  /*d2e0*/  LEA.HI.X.SX32 R23, R0, R28, 0x1, P1 ;  /* 0x0000001c00177211 */ /* 0x000fc600008f0eff */
[----:B------:R0:W-:Y:S01]  /*d2f0*/  STL.64 [R1+0xfc8], R20 ;  /* 0x000fc81401007387 */ /* 0x0001e20000100a00 */
[-C--:B------:R-:W-:Y:S02]  /*d300*/  LEA R18, P1, R6, R27.reuse, 0x1 ;  /* 0x0000001b06127211 */ /* 0x080fe400078208ff */
[-C--:B------:R-:W-:Y:S02]  /*d310*/  LEA R16, P2, R5, R27.reuse, 0x1 ;  /* 0x0000001b05107211 */ /* 0x080fe400078408ff */
[----:B------:R-:W-:Y:S02]  /*d320*/  LEA R9, R2, R14, 0x2 ;  /* 0x0000000e02097211 */ /* 0x000fe400078e10ff */
[-C--:B------:R-:W-:Y:S02]  /*d330*/  LEA.HI.X.SX32 R19, R6, R28.reuse, 0x1, P1 ;  /* 0x0000001c06137211 */ /* 0x080fe400008f0eff */
[----:B0-----:R-:W-:Y:S02]  /*d340*/  LEA R20, P0, R3, R27, 0x1 ;  /* 0x0000001b03147211 */ /* 0x001fe400078008ff */
[----:B------:R-:W-:-:S02]  /*d350*/  LEA.HI.X.SX32 R17, R5, R28, 0x1, P2 ;  /* 0x0000001c05117211 */ /* 0x000fc400010f0eff */
[----:B------:R-:W-:Y:S01]  /*d360*/  LEA.HI.X.SX32 R21, R3, R28, 0x1, P0 ;  /* 0x0000001c03157211 */ /* 0x000fe200000f0eff */
[C---:B------:R-:W-:Y:S01]  /*d370*/  IMAD R12, R2.reuse, 0x4, R9 ;  /* 0x00000004020c7824 */ /* 0x040fe200078e0209 */
[----:B------:R-:W-:Y:S04]  /*d380*/  STL.64 [R1+0xfd0], R22 ;  /* 0x000fd01601007387 */ /* 0x000fe80000100a00 */
[----:B------:R0:W-:Y:S01]  /*d390*/  STL.64 [R1+0xfc0], R20 ;  /* 0x000fc01401007387 */ /* 0x0001e20000100a00 */
[----:B------:R-:W-:-:S03]  /*d3a0*/  IMAD R13, R2, 0x4, R12 ;  /* 0x00000004020d7824 */ /* 0x000fc600078e020c */
[----:B------:R1:W-:Y:S04]  /*d3b0*/  STL.64 [R1+0xfb8], R18 ;  /* 0x000fb81201007387 */ /* 0x0003e80000100a00 */
[----:B------:R2:W-:Y:S01]  /*d3c0*/  STL.64 [R1+0xfb0], R16 ;  /* 0x000fb01001007387 */ /* 0x0005e20000100a00 */
[-C--:B0-----:R-:W-:Y:S02]  /*d3d0*/  LEA R20, P0, R10, R27.reuse, 0x1 ;  /* 0x0000001b0a147211 */ /* 0x081fe400078008ff */
[-C--:B-1----:R-:W-:Y:S02]  /*d3e0*/  LEA R18, P1, R8, R27.reuse, 0x1 ;  /* 0x0000001b08127211 */ /* 0x082fe400078208ff */
[----:B------:R-:W-:Y:S02]  /*d3f0*/  LEA.HI.X.SX32 R21, R10, R28, 0x1, P0 ;  /* 0x0000001c0a157211 */ /* 0x000fe400000f0eff */
[----:B--2---:R-:W-:-:S02]  /*d400*/  LEA R16, P2, R14, R27, 0x1 ;  /* 0x0000001b0e107211 */ /* 0x004fc400078408ff */
[-C--:B------:R-:W-:Y:S02]  /*d410*/  LEA.HI.X.SX32 R19, R8, R28.reuse, 0x1, P1 ;  /* 0x0000001c08137211 */ /* 0x080fe400008f0eff */
[----:B------:R-:W-:Y:S02]  /*d420*/  LEA.HI.X.SX32 R17, R14, R28, 0x1, P2 ;  /* 0x0000001c0e117211 */ /* 0x000fe400010f0eff */
[C---:B------:R-:W-:Y:S01]  /*d430*/  LEA R0, R2.reuse, R13, 0x2 ;  /* 0x0000000d02007211 */ /* 0x040fe200078e10ff */
[----:B------:R0:W-:Y:S04]  /*d440*/  STL.64 [R1+0xfa8], R20 ;  /* 0x000fa81401007387 */ /* 0x0001e80000100a00 */
[----:B------:R1:W-:Y:S01]  /*d450*/  STL.64 [R1+0xfa0], R18 ;  /* 0x000fa01201007387 */ /* 0x0003e20000100a00 */
[----:B------:R-:W-:-:S03]  /*d460*/  IMAD R7, R2, 0x4, R0 ;  /* 0x0000000402077824 */ /* 0x000fc600078e0200 */
[----:B------:R2:W-:Y:S01]  /*d470*/  STL.64 [R1+0xf98], R16 ;  /* 0x000f981001007387 */ /* 0x0005e20000100a00 */
[CC--:B0-----:R-:W-:Y:S02]  /*d480*/  LEA R20, P0, R9.reuse, R27.reuse, 0x1 ;  /* 0x0000001b09147211 */ /* 0x0c1fe400078008ff */
[-C--:B-1----:R-:W-:Y:S02]  /*d490*/  LEA R18, P1, R12, R27.reuse, 0x1 ;  /* 0x0000001b0c127211 */ /* 0x082fe400078208ff */
[-C--:B------:R-:W-:Y:S02]  /*d4a0*/  LEA.HI.X.SX32 R21, R9, R28.reuse, 0x1, P0 ;  /* 0x0000001c09157211 */ /* 0x080fe400000f0eff */
[C---:B--2---:R-:W-:Y:S01]  /*d4b0*/  LEA R16, P2, R13.reuse, R27, 0x1 ;  /* 0x0000001b0d107211 */ /* 0x044fe200078408ff */
[----:B------:R-:W-:Y:S01]  /*d4c0*/  IMAD R11, R2, 0x4, R7 ;  /* 0x00000004020b7824 */ /* 0x000fe200078e0207 */
[-C--:B------:R-:W-:Y:S02]  /*d4d0*/  LEA.HI.X.SX32 R19, R12, R28.reuse, 0x1, P1 ;  /* 0x0000001c0c137211 */ /* 0x080fe400008f0eff */
[----:B------:R-:W-:Y:S01]  /*d4e0*/  LEA.HI.X.SX32 R17, R13, R28, 0x1, P2 ;  /* 0x0000001c0d117211 */ /* 0x000fe200010f0eff */
[----:B------:R-:W-:Y:S01]  /*d4f0*/  STL.64 [R1+0xf90], R20 ;  /* 0x000f901401007387 */ /* 0x000fe20000100a00 */
[----:B------:R-:W-:-:S03]  /*d500*/  LEA R3, R2, R11, 0x2 ;  /* 0x0000000b02037211 */ /* 0x000fc600078e10ff */
[----:B------:R0:W-:Y:S01]  /*d510*/  STL.64 [R1+0xf88], R18 ;  /* 0x000f881201007387 */ /* 0x0001e20000100a00 */
[----:B------:R-:W-:-:S03]  /*d520*/  LEA R14, P2, R11, R27, 0x1 ;  /* 0x0000001b0b0e7211 */ /* 0x000fc600078408ff */
[----:B------:R1:W-:Y:S01]  /*d530*/  STL.64 [R1+0xf80], R16 ;  /* 0x000f801001007387 */ /* 0x0003e20000100a00 */
[----:B------:R-:W-:Y:S01]  /*d540*/  IMAD R4, R2, 0x4, R3 ;  /* 0x0000000402047824 */ /* 0x000fe200078e0203 */
[-C--:B------:R-:W-:Y:S02]  /*d550*/  LEA.HI.X.SX32 R15, R11, R28.reuse, 0x1, P2 ;  /* 0x0000001c0b0f7211 */ /* 0x080fe400010f0eff */
[CC--:B0-----:R-:W-:Y:S02]  /*d560*/  LEA R18, P0, R0.reuse, R27.reuse, 0x1 ;  /* 0x0000001b00127211 */ /* 0x0c1fe400078008ff */
[C---:B-1----:R-:W-:Y:S02]  /*d570*/  LEA R16, P1, R7.reuse, R27, 0x1 ;  /* 0x0000001b07107211 */ /* 0x042fe400078208ff */
[-C--:B------:R-:W-:Y:S02]  /*d580*/  LEA.HI.X.SX32 R19, R0, R28.reuse, 0x1, P0 ;  /* 0x0000001c00137211 */ /* 0x080fe400000f0eff */
[----:B------:R-:W-:Y:S01]  /*d590*/  LEA.HI.X.SX32 R17, R7, R28, 0x1, P1 ;  /* 0x0000001c07117211 */ /* 0x000fe200008f0eff */
[----:B------:R-:W-:-:S02]  /*d5a0*/  IMAD R8, R2, 0x4, R4 ;  /* 0x0000000402087824 */ /* 0x000fc400078e0204 */
[----:B------:R-:W-:Y:S04]  /*d5b0*/  STL.64 [R1+0xf78], R18 ;  /* 0x000f781201007387 */ /* 0x000fe80000100a00 */
[----:B------:R0:W-:Y:S01]  /*d5c0*/  STL.64 [R1+0xf70], R16 ;  /* 0x000f701001007387 */ /* 0x0001e20000100a00 */
[----:B------:R-:W-:-:S03]  /*d5d0*/  LEA R5, R2, R8, 0x2 ;  /* 0x0000000802057211 */ /* 0x000fc600078e10ff */
[----:B------:R1:W-:Y:S01]  /*d5e0*/  STL.64 [R1+0xf68], R14 ;  /* 0x000f680e01007387 */ /* 0x0003e20000100a00 */
[CC--:B0-----:R-:W-:Y:S02]  /*d5f0*/  LEA R16, P0, R3.reuse, R27.reuse, 0x1 ;  /* 0x0000001b03107211 */ /* 0x0c1fe400078008ff */
[CC--:B-1----:R-:W-:Y:S02]  /*d600*/  LEA R14, P1, R4.reuse, R27.reuse, 0x1 ;  /* 0x0000001b040e7211 */ /* 0x0c2fe400078208ff */
[-C--:B------:R-:W-:Y:S02]  /*d610*/  LEA.HI.X.SX32 R17, R3, R28.reuse, 0x1, P0 ;  /* 0x0000001c03117211 */ /* 0x080fe400000f0eff */
[----:B------:R-:W-:Y:S01]  /*d620*/  LEA.HI.X.SX32 R15, R4, R28, 0x1, P1 ;  /* 0x0000001c040f7211 */ /* 0x000fe200008f0eff */
[----:B------:R-:W-:Y:S01]  /*d630*/  IMAD R6, R2, 0x4, R5 ;  /* 0x0000000402067824 */ /* 0x000fe200078e0205 */
[----:B------:R-:W-:Y:S01]  /*d640*/  LEA R12, P2, R8, R27, 0x1 ;  /* 0x0000001b080c7211 */ /* 0x000fe200078408ff */
[----:B------:R-:W-:Y:S02]  /*d650*/  STL.64 [R1+0xf60], R16 ;  /* 0x000f601001007387 */ /* 0x000fe40000100a00 */
[----:B------:R-:W-:-:S02]  /*d660*/  IMAD R7, R2, 0x4, R6 ;  /* 0x0000000402077824 */ /* 0x000fc400078e0206 */
[----:B------:R0:W-:Y:S01]  /*d670*/  STL.64 [R1+0xf58], R14 ;  /* 0x000f580e01007387 */ /* 0x0001e20000100a00 */
[----:B------:R-:W-:Y:S02]  /*d680*/  LEA.HI.X.SX32 R13, R8, R28, 0x1, P2 ;  /* 0x0000001c080d7211 */ /* 0x000fe400010f0eff */
[----:B------:R-:W-:Y:S02]  /*d690*/  LEA R0, R2, R7, 0x2 ;  /* 0x0000000702007211 */ /* 0x000fe400078e10ff */
[----:B0-----:R-:W-:-:S04]  /*d6a0*/  LEA R14, P0, R5, R27, 0x1 ;  /* 0x0000001b050e7211 */ /* 0x001fc800078008ff */
[----:B------:R-:W-:Y:S01]  /*d6b0*/  LEA.HI.X.SX32 R15, R5, R28, 0x1, P0 ;  /* 0x0000001c050f7211 */ /* 0x000fe200000f0eff */
[----:B------:R-:W-:Y:S04]  /*d6c0*/  STL.64 [R1+0xf50], R12 ;  /* 0x000f500c01007387 */ /* 0x000fe80000100a00 */
[----:B------:R0:W-:Y:S01]  /*d6d0*/  STL.64 [R1+0xf48], R14 ;  /* 0x000f480e01007387 */ /* 0x0001e20000100a00 */
[----:B------:R-:W-:-:S03]  /*d6e0*/  IMAD R3, R2, 0x4, R0 ;  /* 0x0000000402037824 */ /* 0x000fc600078e0200 */
[----:B------:R-:W1:Y:S01]  /*d6f0*/  S2R R19, SR_TID.X ;  /* 0x0000000000137919 */ /* 0x000e620000002100 */
[----:B0-----:R-:W-:-:S04]  /*d700*/  LEA R14, P0, R0, R27, 0x1 ;  /* 0x0000001b000e7211 */ /* 0x001fc800078008ff */
[-C--:B------:R-:W-:Y:S02]  /*d710*/  LEA.HI.X.SX32 R15, R0, R28.reuse, 0x1, P0 ;  /* 0x0000001c000f7211 */ /* 0x080fe400000f0eff */
[----:B------:R-:W0:Y:S01]  /*d720*/  S2R R0, SR_CTAID.X ;  /* 0x0000000000007919 */ /* 0x000e220000002500 */
[-C--:B------:R-:W-:Y:S02]  /*d730*/  LEA R12, P1, R6, R27.reuse, 0x1 ;  /* 0x0000001b060c7211 */ /* 0x080fe400078208ff */
[CC--:B------:R-:W-:Y:S01]  /*d740*/  LEA R10, P2, R7.reuse, R27.reuse, 0x1 ;  /* 0x0000001b070a7211 */ /* 0x0c0fe200078408ff */
[----:B------:R-:W-:Y:S01]  /*d750*/  IMAD R4, R2, 0x4, R3 ;  /* 0x0000000402047824 */ /* 0x000fe200078e0203 */
[-C--:B------:R-:W-:Y:S02]  /*d760*/  LEA.HI.X.SX32 R13, R6, R28.reuse, 0x1, P1 ;  /* 0x0000001c060d7211 */ /* 0x080fe400008f0eff */
[----:B------:R-:W-:Y:S02]  /*d770*/  LEA.HI.X.SX32 R11, R7, R28, 0x1, P2 ;  /* 0x0000001c070b7211 */ /* 0x000fe400010f0eff */
[----:B------:R-:W-:Y:S01]  /*d780*/  LEA R2, R2, R4, 0x2 ;  /* 0x0000000402027211 */ /* 0x000fe200078e10ff */
[----:B------:R2:W-:Y:S04]  /*d790*/  STL.64 [R1+0xf40], R12 ;  /* 0x000f400c01007387 */ /* 0x0005e80000100a00 */
[----:B------:R3:W-:Y:S01]  /*d7a0*/  STL.64 [R1+0xf38], R10 ;  /* 0x000f380a01007387 */ /* 0x0007e20000100a00 */
[----:B------:R-:W-:-:S02]  /*d7b0*/  LEA R8, P3, R2, R27, 0x1 ;  /* 0x0000001b02087211 */ /* 0x000fc400078608ff */
[CC--:B--2---:R-:W-:Y:S02]  /*d7c0*/  LEA R12, P1, R3.reuse, R27.reuse, 0x1 ;  /* 0x0000001b030c7211 */ /* 0x0c4fe400078208ff */
[C---:B---3--:R-:W-:Y:S02]  /*d7d0*/  LEA R10, P2, R4.reuse, R27, 0x1 ;  /* 0x0000001b040a7211 */ /* 0x048fe400078408ff */
[-C--:B------:R-:W-:Y:S02]  /*d7e0*/  LEA.HI.X.SX32 R13, R3, R28.reuse, 0x1, P1 ;  /* 0x0000001c030d7211 */ /* 0x080fe400008f0eff */
[-C--:B------:R-:W-:Y:S02]  /*d7f0*/  LEA.HI.X.SX32 R11, R4, R28.reuse, 0x1, P2 ;  /* 0x0000001c040b7211 */ /* 0x080fe400010f0eff */
[----:B------:R-:W-:Y:S01]  /*d800*/  LEA.HI.X.SX32 R9, R2, R28, 0x1, P3 ;  /* 0x0000001c02097211 */ /* 0x000fe200018f0eff */
[----:B------:R-:W-:Y:S01]  /*d810*/  STL.64 [R1+0xf30], R14 ;  /* 0x000f300e01007387 */ /* 0x000fe20000100a00 */
[C---:B-1----:R-:W-:Y:S01]  /*d820*/  LOP3.LUT R29, R19.reuse, 0x3, RZ, 0xc0, !PT ;  /* 0x00000003131d7812 */ /* 0x042fe200078ec0ff */
[----:B0-----:R-:W-:Y:S01]  /*d830*/  IMAD.SHL.U32 R0, R0, 0x100, RZ ;  /* 0x0000010000007824 */ /* 0x001fe200078e00ff */
[C---:B------:R-:W-:Y:S01]  /*d840*/  LOP3.LUT R3, R19.reuse, 0x1c, RZ, 0xc0, !PT ;  /* 0x0000001c13037812 */ /* 0x040fe200078ec0ff */
[----:B------:R0:W-:Y:S01]  /*d850*/  STL.64 [R1+0xf28], R12 ;  /* 0x000f280c01007387 */ /* 0x0001e20000100a00 */
[----:B------:R-:W-:-:S02]  /*d860*/  LOP3.LUT P5, RZ, R19, 0xf, RZ, 0xc0, !PT ;  /* 0x0000000f13ff7812 */ /* 0x000fc400078ac0ff */
[----:B------:R-:W-:Y:S01]  /*d870*/  ISETP.NE.U32.AND P6, PT, R29, RZ, PT ;  /* 0x000000ff1d00720c */ /* 0x000fe20003fc5070 */
[----:B------:R1:W-:Y:S01]  /*d880*/  STL.64 [R1+0xf20], R10 ;  /* 0x000f200a01007387 */ /* 0x0003e20000100a00 */
[C---:B------:R-:W-:Y:S02]  /*d890*/  LEA.HI R2, R3.reuse, 0xf8, RZ, 0x1e ;  /* 0x000000f803027811 */ /* 0x040fe400078ff0ff */
[C---:B------:R-:W-:Y:S01]  /*d8a0*/  LEA.HI R4, R3.reuse, 0xe8, RZ, 0x1e ;  /* 0x000000e803047811 */ /* 0x040fe200078ff0ff */
[----:B------:R2:W-:Y:S01]  /*d8b0*/  STL.64 [R1+0xf18], R8 ;  /* 0x000f180801007387 */ /* 0x0005e20000100a00 */
[C---:B------:R-:W-:Y:S02]  /*d8c0*/  LEA.HI R5, R3.reuse, 0xe0, RZ, 0x1e ;  /* 0x000000e003057811 */ /* 0x040fe400078ff0ff */
[C---:B------:R-:W-:Y:S02]  /*d8d0*/  LEA.HI R6, R3.reuse, 0xd8, RZ, 0x1e ;  /* 0x000000d803067811 */ /* 0x040fe400078ff0ff */
[----:B------:R-:W-:-:S02]  /*d8e0*/  LEA.HI R7, R3, 0xd0, RZ, 0x1e ;  /* 0x000000d003077811 */ /* 0x000fc400078ff0ff */
[C---:B0-----:R-:W-:Y:S02]  /*d8f0*/  LEA.HI R12, R3.reuse, 0xa8, RZ, 0x1e ;  /* 0x000000a8030c7811 */ /* 0x041fe400078ff0ff */
[C---:B-1----:R-:W-:Y:S02]  /*d900*/  LEA.HI R10, R3.reuse, 0xb8, RZ, 0x1e ;  /* 0x000000b8030a7811 */ /* 0x042fe400078ff0ff */
[C---:B------:R-:W-:Y:S02]  /*d910*/  LEA.HI R11, R3.reuse, 0xb0, RZ, 0x1e ;  /* 0x000000b0030b7811 */ /* 0x040fe400078ff0ff */
[C---:B--2---:R-:W-:Y:S02]  /*d920*/  LEA.HI R8, R3.reuse, 0xc8, RZ, 0x1e ;  /* 0x000000c803087811 */ /* 0x044fe400078ff0ff */
[C---:B------:R-:W-:Y:S02]  /*d930*/  LEA.HI R9, R3.reuse, 0xc0, RZ, 0x1e ;  /* 0x000000c003097811 */ /* 0x040fe400078ff0ff */
[----:B------:R-:W-:-:S02]  /*d940*/  LEA.HI R13, R3, 0xa0, RZ, 0x1e ;  /* 0x000000a0030d7811 */ /* 0x000fc400078ff0ff */
[C---:B------:R-:W-:Y:S02]  /*d950*/  LEA.HI R14, R3.reuse, 0x98, RZ, 0x1e ;  /* 0x00000098030e7811 */ /* 0x040fe400078ff0ff */
[C---:B------:R-:W-:Y:S02]  /*d960*/  LEA.HI R15, R3.reuse, 0x90, RZ, 0x1e ;  /* 0x00000090030f7811 */ /* 0x040fe400078ff0ff */
[C---:B------:R-:W-:Y:S02]  /*d970*/  LEA.HI R16, R3.reuse, 0x88, RZ, 0x1e ;  /* 0x0000008803107811 */ /* 0x040fe400078ff0ff */
[C---:B------:R-:W-:Y:S02]  /*d980*/  LEA.HI R17, R3.reuse, 0x80, RZ, 0x1e ;  /* 0x0000008003117811 */ /* 0x040fe400078ff0ff */
        /* <DEDUP_REMOVED lines=12> */
[----:B------:R-:W-:Y:S01]  /*da50*/  LEA.HI R3, R3, R0, RZ, 0x1e ;  /* 0x0000000003037211 */ /* 0x000fe200078ff0ff */
[----:B------:R-:W-:-:S05]  /*da60*/  IMAD.MOV.U32 R3, RZ, RZ, 0x3f800000 ;  /* 0x3f800000ff037424 */ /* 0x000fca00078e00ff */
[----:B------:R0:W-:Y:S04]  /*da70*/  STL [R1+0x924], R3 ;  /* 0x0009240301007387 */ /* 0x0001e80000100800 */
[----:B------:R-:W-:Y:S01]  /*da80*/  STL [R1+0x3c4], RZ ;  /* 0x0003c4ff01007387 */ /* 0x000fe20000100800 */
[----:B0-----:R-:W-:-:S05]  /*da90*/  MOV R3, 0xff800000 ;  /* 0xff80000000037802 */ /* 0x001fca0000000f00 */
[----:B------:R-:W-:Y:S04]  /*daa0*/  STL [R1+0x1d0], R3 ;  /* 0x0001d00301007387 */ /* 0x000fe80000100800 */
[----:B------:R-:W-:Y:S04]  /*dab0*/  STL [R1+0x3c8], RZ ;  /* 0x0003c8ff01007387 */ /* 0x000fe80000100800 */
        /* <DEDUP_REMOVED lines=30> */
[----:B------:R0:W-:Y:S02]  /*dca0*/  STL [R1+0x26c], R3 ;  /* 0x00026c0301007387 */ /* 0x0001e40000100800 */
[----:B0-----:R-:W-:-:S05]  /*dcb0*/  IMAD.MOV.U32 R3, RZ, RZ, 0x3f800000 ;  /* 0x3f800000ff037424 */ /* 0x001fca00078e00ff */
        /* <DEDUP_REMOVED lines=32> */
[----:B------:R-:W-:Y:S04]  /*dec0*/  STL [R1+0x754], RZ ;  /* 0x000754ff01007387 */ /* 0x000fe80000100800 */
        /* <DEDUP_REMOVED lines=75> */
[----:B------:R-:W-:Y:S01]  /*e380*/  STL [R1+0x434], RZ ;  /* 0x000434ff01007387 */ /* 0x000fe20000100800 */
[----:B0-----:R-:W-:-:S03]  /*e390*/  IMAD.IADD R3, R0, 0x1, R2 ;  /* 0x0000000100037824 */ /* 0x001fc600078e0202 */
        /* <DEDUP_REMOVED lines=10> */
[----:B------:R-:W0:Y:S04]  /*e440*/  S2R R3, SR_TID.X ;  /* 0x0000000000037919 */ /* 0x000e280000002100 */
[----:B------:R-:W-:Y:S01]  /*e450*/  STL [R1+0x380], RZ ;  /* 0x000380ff01007387 */ /* 0x000fe20000100800 */
[----:B------:R-:W-:-:S03]  /*e460*/  SHF.L.U32 R2, R2, 0x6, RZ ;  /* 0x0000000602027819 */ /* 0x000fc600000006ff */
        /* <DEDUP_REMOVED lines=10> */
[----:B------:R-:W1:Y:S04]  /*e510*/  S2R R2, SR_CTAID.X ;  /* 0x0000000000027919 */ /* 0x000e680000002500 */
        /* <DEDUP_REMOVED lines=9> */
[----:B0-----:R-:W-:-:S03]  /*e5b0*/  LOP3.LUT R3, R3, 0x1c, RZ, 0xc0, !PT ;  /* 0x0000001c03037812 */ /* 0x001fc600078ec0ff */
[----:B------:R-:W-:Y:S04]  /*e5c0*/  STL [R1+0x2c0], RZ ;  /* 0x0002c0ff01007387 */ /* 0x000fe80000100800 */
[----:B------:R-:W-:Y:S04]  /*e5d0*/  STL [R1+0x2c4], RZ ;  /* 0x0002c4ff01007387 */ /* 0x000fe80000100800 */
[----:B------:R-:W-:Y:S04]  /*e5e0*/  STL [R1+0x2c8], RZ ;  /* 0x0002c8ff01007387 */ /* 0x000fe80000100800 */
[----:B------:R-:W-:Y:S01]  /*e5f0*/  STL [R1+0x2cc], RZ ;  /* 0x0002ccff01007387 */ /* 0x000fe20000100800 */
[----:B------:R-:W-:-:S03]  /*e600*/  LEA.HI R3, R3, 0xf0, RZ, 0x1e ;  /* 0x000000f003037811 */ /* 0x000fc600078ff0ff */
[----:B------:R-:W-:Y:S04]  /*e610*/  STL [R1+0x390], RZ ;  /* 0x000390ff01007387 */ /* 0x000fe80000100800 */
[----:B------:R-:W-:Y:S04]  /*e620*/  STL [R1+0x394], RZ ;  /* 0x000394ff01007387 */ /* 0x000fe80000100800 */
[----:B------:R-:W-:Y:S04]  /*e630*/  STL [R1+0x398], RZ ;  /* 0x000398ff01007387 */ /* 0x000fe80000100800 */
[----:B------:R-:W-:Y:S04]  /*e640*/  STL [R1+0x39c], RZ ;  /* 0x00039cff01007387 */ /* 0x000fe80000100800 */
[----:B------:R-:W-:Y:S01]  /*e650*/  STL [R1+0x350], RZ ;  /* 0x000350ff01007387 */ /* 0x000fe20000100800 */
[----:B------:R-:W-:-:S03]  /*e660*/  IMAD.IADD R0, R0, 0x1, R3 ;  /* 0x0000000100007824 */ /* 0x000fc600078e0203 */
[----:B------:R-:W-:Y:S01]  /*e670*/  STL [R1+0x354], RZ ;  /* 0x000354ff01007387 */ /* 0x000fe20000100800 */
[----:B------:R-:W-:-:S03]  /*e680*/  SHF.L.U32 R3, R3, 0x6, RZ ;  /* 0x0000000603037819 */ /* 0x000fc600000006ff */
[----:B------:R-:W-:Y:S01]  /*e690*/  STL [R1+0x358], RZ ;  /* 0x000358ff01007387 */ /* 0x000fe20000100800 */
[----:B-1----:R-:W-:-:S03]  /*e6a0*/  IMAD.SHL.U32 R3, R2, 0x100, RZ ;  /* 0x0000010002037824 */ /* 0x002fc600078e00ff */
[----:B------:R-:W-:Y:S04]  /*e6b0*/  STL [R1+0x35c], RZ ;  /* 0x00035cff01007387 */ /* 0x000fe80000100800 */
[----:B------:R-:W-:Y:S04]  /*e6c0*/  STL [R1+0x340], RZ ;  /* 0x000340ff01007387 */ /* 0x000fe80000100800 */
[----:B------:R-:W-:Y:S04]  /*e6d0*/  STL [R1+0x344], RZ ;  /* 0x000344ff01007387 */ /* 0x000fe80000100800 */
[----:B------:R-:W-:Y:S01]  /*e6e0*/  STL [R1+0x348], RZ ;  /* 0x000348ff01007387 */ /* 0x000fe20000100800 */
[----:B------:R-:W-:-:S03]  /*e6f0*/  IMAD.IADD R2, R3, 0x1, R4 ;  /* 0x0000000103027824 */ /* 0x000fc600078e0204 */
        /* <DEDUP_REMOVED lines=12> */
[----:B------:R-:W0:Y:S04]  /*e7c0*/  S2R R2, SR_CTAID.X ;  /* 0x0000000000027919 */ /* 0x000e280000002500 */
        /* <DEDUP_REMOVED lines=18> */
[----:B------:R-:W-:-:S03]  /*e8f0*/  IMAD.IADD R4, R3, 0x1, R5 ;  /* 0x0000000103047824 */ /* 0x000fc600078e0205 */
[----:B------:R-:W-:Y:S01]  /*e900*/  STL [R1+0x3f0], RZ ;  /* 0x0003f0ff01007387 */ /* 0x000fe20000100800 */
[----:B------:R-:W-:-:S03]  /*e910*/  IADD3 R3, R3, R6, RZ ;  /* 0x0000000603037210 */ /* 0x000fc60007ffe0ff */
[----:B------:R-:W-:Y:S01]  /*e920*/  STL [R1+0x3f4], RZ ;  /* 0x0003f4ff01007387 */ /* 0x000fe20000100800 */
[----:B------:R-:W-:-:S03]  /*e930*/  IMAD.SHL.U32 R4, R6, 0x40, RZ ;  /* 0x0000004006047824 */ /* 0x000fc600078e00ff */
[----:B------:R-:W-:Y:S01]  /*e940*/  STL [R1+0x3f8], RZ ;  /* 0x0003f8ff01007387 */ /* 0x000fe20000100800 */
[----:B0-----:R-:W-:-:S03]  /*e950*/  IMAD.SHL.U32 R6, R2, 0x100, RZ ;  /* 0x0000010002067824 */ /* 0x001fc600078e00ff */
[----:B------:R-:W-:Y:S04]  /*e960*/  STL [R1+0x3fc], RZ ;  /* 0x0003fcff01007387 */ /* 0x000fe80000100800 */
[----:B------:R-:W-:Y:S01]  /*e970*/  STL [R1+0x3d0], RZ ;  /* 0x0003d0ff01007387 */ /* 0x000fe20000100800 */
[----:B------:R-:W-:-:S03]  /*e980*/  IMAD.SHL.U32 R2, R7, 0x40, RZ ;  /* 0x0000004007027824 */ /* 0x000fc600078e00ff */
[----:B------:R-:W-:Y:S01]  /*e990*/  STL [R1+0x3d4], RZ ;  /* 0x0003d4ff01007387 */ /* 0x000fe20000100800 */
[----:B------:R-:W-:-:S03]  /*e9a0*/  IMAD.IADD R2, R6, 0x1, R9 ;  /* 0x0000000106027824 */ /* 0x000fc600078e0209 */
        /* <DEDUP_REMOVED lines=43> */
[----:B------:R-:W-:-:S03]  /*ec60*/  IMAD.SHL.U32 R4, R9, 0x40, RZ ;  /* 0x0000004009047824 */ /* 0x000fc600078e00ff */
[----:B------:R-:W-:Y:S01]  /*ec70*/  STL [R1+0x6e4], RZ ;  /* 0x0006e4ff01007387 */ /* 0x000fe20000100800 */
[----:B------:R-:W-:-:S03]  /*ec80*/  IMAD.IADD R4, R6, 0x1, R11 ;  /* 0x0000000106047824 */ /* 0x000fc600078e020b */
[----:B------:R-:W-:Y:S01]  /*ec90*/  STL [R1+0x6e8], RZ ;  /* 0x0006e8ff01007387 */ /* 0x000fe20000100800 */
[----:B------:R-:W-:-:S03]  /*eca0*/  IADD3 R3, R6, R7, RZ ;  /* 0x0000000706037210 */ /* 0x000fc60007ffe0ff */
[----:B------:R-:W-:Y:S01]  /*ecb0*/  STL [R1+0x6ec], RZ ;  /* 0x0006ecff01007387 */ /* 0x000fe20000100800 */
[----:B------:R-:W-:-:S03]  /*ecc0*/  IMAD.SHL.U32 R4, R12, 0x40, RZ ;  /* 0x000000400c047824 */ /* 0x000fc600078e00ff */
[----:B------:R-:W-:Y:S01]  /*ecd0*/  STL [R1+0x7d0], RZ ;  /* 0x0007d0ff01007387 */ /* 0x000fe20000100800 */
[----:B------:R-:W-:Y:S01]  /*ece0*/  SHF.L.U32 R3, R8, 0x6, RZ ;  /* 0x0000000608037819 */ /* 0x000fe200000006ff */
[C---:B------:R-:W-:Y:S02]  /*ecf0*/  IMAD.IADD R4, R6.reuse, 0x1, R14 ;  /* 0x0000000106047824 */ /* 0x040fe400078e020e */
[----:B------:R-:W-:Y:S01]  /*ed00*/  STL [R1+0x7d4], RZ ;  /* 0x0007d4ff01007387 */ /* 0x000fe20000100800 */
[C---:B------:R-:W-:Y:S01]  /*ed10*/  IADD3 R3, R6.reuse, R10, RZ ;  /* 0x0000000a06037210 */ /* 0x040fe20007ffe0ff */
[----:B------:R-:W-:Y:S02]  /*ed20*/  IMAD.SHL.U32 R4, R15, 0x40, RZ ;  /* 0x000000400f047824 */ /* 0x000fe400078e00ff */
[----:B------:R-:W-:Y:S01]  /*ed30*/  STL [R1+0x7d8], RZ ;  /* 0x0007d8ff01007387 */ /* 0x000fe20000100800 */
[----:B------:R-:W-:Y:S01]  /*ed40*/  SHF.L.U32 R3, R11, 0x6, RZ ;  /* 0x000000060b037819 */ /* 0x000fe200000006ff */
[----:B------:R-:W-:-:S02]  /*ed50*/  IMAD.IADD R4, R6, 0x1, R17 ;  /* 0x0000000106047824 */ /* 0x000fc400078e0211 */
[----:B------:R-:W-:Y:S01]  /*ed60*/  STL [R1+0x7dc], RZ ;  /* 0x0007dcff01007387 */ /* 0x000fe20000100800 */
[----:B------:R-:W-:Y:S01]  /*ed70*/  IADD3 R3, R6, R13, RZ ;  /* 0x0000000d06037210 */ /* 0x000fe20007ffe0ff */
[----:B------:R-:W-:Y:S02]  /*ed80*/  IMAD.SHL.U32 R4, R18, 0x40, RZ ;  /* 0x0000004012047824 */ /* 0x000fe400078e00ff */
[----:B------:R-:W-:Y:S01]  /*ed90*/  STL [R1+0x7c0], RZ ;  /* 0x0007c0ff01007387 */ /* 0x000fe20000100800 */
[----:B------:R-:W-:Y:S01]  /*eda0*/  SHF.L.U32 R3, R14, 0x6, RZ ;  /* 0x000000060e037819 */ /* 0x000fe200000006ff */
[C---:B------:R-:W-:Y:S02]  /*edb0*/  IMAD.IADD R4, R6.reuse, 0x1, R20 ;  /* 0x0000000106047824 */ /* 0x040fe400078e0214 */
[----:B------:R-:W-:Y:S01]  /*edc0*/  STL [R1+0x7c4], RZ ;  /* 0x0007c4ff01007387 */ /* 0x000fe20000100800 */
[----:B------:R-:W-:Y:S01]  /*edd0*/  IADD3 R3, R6, R16, RZ ;  /* 0x0000001006037210 */ /* 0x000fe20007ffe0ff */
[----:B------:R-:W-:-:S02]  /*ede0*/  IMAD.SHL.U32 R4, R21, 0x40, RZ ;  /* 0x0000004015047824 */ /* 0x000fc400078e00ff */
[----:B------:R-:W-:Y:S01]  /*edf0*/  STL [R1+0x7c8], RZ ;  /* 0x0007c8ff01007387 */ /* 0x000fe20000100800 */
[----:B------:R-:W-:Y:S01]  /*ee00*/  SHF.L.U32 R3, R17, 0x6, RZ ;  /* 0x0000000611037819 */ /* 0x000fe200000006ff */
[----:B------:R-:W-:Y:S02]  /*ee10*/  IMAD.IADD R4, R6, 0x1, R23 ;  /* 0x0000000106047824 */ /* 0x000fe400078e0217 */
[----:B------:R-:W-:Y:S01]  /*ee20*/  STL [R1+0x7cc], RZ ;  /* 0x0007ccff01007387 */ /* 0x000fe20000100800 */
[----:B0-----:R-:W-:Y:S01]  /*ee30*/  LOP3.LUT R2, R2, 0x1c, RZ, 0xc0, !PT ;  /* 0x0000001c02027812 */ /* 0x001fe200078ec0ff */
[----:B------:R-:W-:Y:S02]  /*ee40*/  IMAD.SHL.U32 R5, R5, 0x40, RZ ;  /* 0x0000004005057824 */ /* 0x000fe400078e00ff */
[----:B------:R-:W-:Y:S01]  /*ee50*/  STL [R1+0x7b0], RZ ;  /* 0x0007b0ff01007387 */ /* 0x000fe20000100800 */
[----:B------:R-:W-:Y:S01]  /*ee60*/  IADD3 R3, R6, R19, RZ ;  /* 0x0000001306037210 */ /* 0x000fe20007ffe0ff */
[----:B------:R-:W-:-:S02]  /*ee70*/  IMAD.SHL.U32 R4, R24, 0x40, RZ ;  /* 0x0000004018047824 */ /* 0x000fc400078e00ff */
[----:B------:R-:W-:Y:S01]  /*ee80*/  STL [R1+0x7b4], RZ ;  /* 0x0007b4ff01007387 */ /* 0x000fe20000100800 */
[----:B------:R-:W-:Y:S01]  /*ee90*/  SHF.L.U32 R3, R20, 0x6, RZ ;  /* 0x0000000614037819 */ /* 0x000fe200000006ff */
[----:B------:R-:W-:Y:S02]  /*eea0*/  IMAD.SHL.U32 R5, R25, 0x40, RZ ;  /* 0x0000004019057824 */ /* 0x000fe400078e00ff */
[----:B------:R-:W-:Y:S01]  /*eeb0*/  STL [R1+0x7b8], RZ ;  /* 0x0007b8ff01007387 */ /* 0x000fe20000100800 */
[C---:B------:R-:W-:Y:S01]  /*eec0*/  IMAD.IADD R4, R6.reuse, 0x1, R26 ;  /* 0x0000000106047824 */ /* 0x040fe200078e021a */
[C---:B------:R-:W-:Y:S01]  /*eed0*/  IADD3 R3, R6.reuse, R22, RZ ;  /* 0x0000001606037210 */ /* 0x040fe20007ffe0ff */
[C---:B------:R-:W-:Y:S01]  /*eee0*/  IMAD.IADD R5, R6.reuse, 0x1, R27 ;  /* 0x0000000106057824 */ /* 0x040fe200078e021b */
[----:B------:R-:W-:Y:S01]  /*eef0*/  STL [R1+0x7bc], RZ ;  /* 0x0007bcff01007387 */ /* 0x000fe20000100800 */
[C---:B------:R-:W-:Y:S01]  /*ef00*/  IADD3 R4, R6.reuse, R28, RZ ;  /* 0x0000001c06047210 */ /* 0x040fe20007ffe0ff */
[----:B------:R-:W-:Y:S01]  /*ef10*/  IMAD.IADD R4, R6, 0x1, R29 ;  /* 0x0000000106047824 */ /* 0x000fe200078e021d */
[----:B------:R-:W-:Y:S01]  /*ef20*/  SHF.L.U32 R3, R23, 0x6, RZ ;  /* 0x0000000617037819 */ /* 0x000fe200000006ff */
[----:B------:R-:W-:Y:S01]  /*ef30*/  STL [R1+0x7a0], RZ ;  /* 0x0007a0ff01007387 */ /* 0x000fe20000100800 */
[----:B------:R-:W-:-:S02]  /*ef40*/  LEA.HI R7, R2, 0x18, RZ, 0x1e ;  /* 0x0000001802077811 */ /* 0x000fc400078ff0ff */
[----:B------:R-:W-:Y:S01]  /*ef50*/  SHF.L.U32 R5, R29, 0x6, RZ ;  /* 0x000000061d057819 */ /* 0x000fe200000006ff */
[----:B------:R-:W-:Y:S01]  /*ef60*/  STL [R1+0x7a4], RZ ;  /* 0x0007a4ff01007387 */ /* 0x000fe20000100800 */
[----:B------:R-:W-:Y:S02]  /*ef70*/  IADD3 R3, R6, R25, RZ ;  /* 0x0000001906037210 */ /* 0x000fe40007ffe0ff */
[C---:B------:R-:W-:Y:S01]  /*ef80*/  LEA.HI R4, R2.reuse, 0x10, RZ, 0x1e ;  /* 0x0000001002047811 */ /* 0x040fe200078ff0ff */
[----:B------:R-:W-:Y:S01]  /*ef90*/  STL [R1+0x7a8], RZ ;  /* 0x0007a8ff01007387 */ /* 0x000fe20000100800 */
[----:B------:R-:W-:Y:S02]  /*efa0*/  LEA.HI R5, R2, 0x8, RZ, 0x1e ;  /* 0x0000000802057811 */ /* 0x000fe400078ff0ff */
[----:B------:R-:W-:Y:S01]  /*efb0*/  SHF.L.U32 R3, R26, 0x6, RZ ;  /* 0x000000061a037819 */ /* 0x000fe200000006ff */
[----:B------:R-:W-:Y:S01]  /*efc0*/  STL [R1+0x7ac], RZ ;  /* 0x0007acff01007387 */ /* 0x000fe20000100800 */
[----:B------:R-:W-:Y:S01]  /*efd0*/  IMAD.SHL.U32 R3, R27, 0x40, RZ ;  /* 0x000000401b037824 */ /* 0x000fe200078e00ff */
[----:B------:R-:W-:Y:S01]  /*efe0*/  IADD3 R8, R6, R4, RZ ;  /* 0x0000000406087210 */ /* 0x000fe20007ffe0ff */
[----:B------:R-:W-:Y:S01]  /*eff0*/  IMAD.MOV.U32 R0, RZ, RZ, c[0x0][0x1a4] ;  /* 0x00006900ff007624 */ /* 0x000fe200078e00ff */
[----:B------:R-:W-:Y:S01]  /*f000*/  STL [R1+0x7e0], RZ ;  /* 0x0007e0ff01007387 */ /* 0x000fe20000100800 */
[----:B------:R-:W-:-:S02]  /*f010*/  IMAD.SHL.U32 R3, R28, 0x40, RZ ;  /* 0x000000401c037824 */ /* 0x000fc400078e00ff */
[C---:B------:R-:W-:Y:S01]  /*f020*/  IMAD.IADD R3, R6.reuse, 0x1, R7 ;  /* 0x0000000106037824 */ /* 0x040fe200078e0207 */
[----:B------:R-:W-:Y:S01]  /*f030*/  STL [R1+0x7e4], RZ ;  /* 0x0007e4ff01007387 */ /* 0x000fe20000100800 */
[----:B------:R-:W-:Y:S02]  /*f040*/  IMAD.SHL.U32 R7, R7, 0x40, RZ ;  /* 0x0000004007077824 */ /* 0x000fe400078e00ff */
[----:B------:R-:W-:Y:S01]  /*f050*/  IMAD.IADD R6, R6, 0x1, R5 ;  /* 0x0000000106067824 */ /* 0x000fe200078e0205 */
[----:B------:R-:W-:Y:S01]  /*f060*/  STL [R1+0x7e8], RZ ;  /* 0x0007e8ff01007387 */ /* 0x000fe20000100800 */
[----:B------:R-:W-:Y:S02]  /*f070*/  IMAD.SHL.U32 R7, R4, 0x40, RZ ;  /* 0x0000004004077824 */ /* 0x000fe400078e00ff */
[----:B------:R-:W-:Y:S01]  /*f080*/  IMAD.SHL.U32 R6, R5, 0x40, RZ ;  /* 0x0000004005067824 */ /* 0x000fe200078e00ff */
[----:B------:R-:W-:Y:S01]  /*f090*/  STL [R1+0x7ec], RZ ;  /* 0x0007ecff01007387 */ /* 0x000fe20000100800 */
[----:B------:R-:W-:-:S02]  /*f0a0*/  IMAD R6, R0, 0x46, RZ ;  /* 0x0000004600067824 */ /* 0x000fc400078e02ff */
[C---:B------:R-:W-:Y:S01]  /*f0b0*/  IMAD R7, R0.reuse, 0x12, RZ ;  /* 0x0000001200077824 */ /* 0x040fe200078e02ff */
[----:B------:R-:W-:Y:S04]  /*f0c0*/  STL [R1+0x800], RZ ;  /* 0x000800ff01007387 */ /* 0x000fe80000100800 */
[----:B------:R-:W-:Y:S04]  /*f0d0*/  STL [R1+0x804], RZ ;  /* 0x000804ff01007387 */ /* 0x000fe80000100800 */
[----:B------:R-:W-:Y:S04]  /*f0e0*/  STL [R1+0x808], RZ ;  /* 0x000808ff01007387 */ /* 0x000fe80000100800 */
[----:B------:R-:W-:Y:S04]  /*f0f0*/  STL [R1+0x80c], RZ ;  /* 0x00080cff01007387 */ /* 0x000fe80000100800 */
[----:B------:R-:W-:Y:S04]  /*f100*/  STL [R1+0x7f0], RZ ;  /* 0x0007f0ff01007387 */ /* 0x000fe80000100800 */
[----:B------:R-:W-:Y:S04]  /*f110*/  STL [R1+0x7f4], RZ ;  /* 0x0007f4ff01007387 */ /* 0x000fe80000100800 */
[----:B------:R-:W0:Y:S04]  /*f120*/  S2R R2, SR_TID.X ;  /* 0x0000000000027919 */ /* 0x000e280000002100 */
[----:B------:R1:W-:Y:S04]  /*f130*/  STL.64 [R1+0x1390], R6 ;  /* 0x0013900601007387 */ /* 0x0003e80000100a00 */
[----:B-1----:R-:W1:Y:S01]  /*f140*/  S2R R7, SR_TID.X ;  /* 0x0000000000077919 */ /* 0x002e620000002100 */
[----:B------:R-:W-:Y:S01]  /*f150*/  IMAD R8, R0, 0x24, RZ ;  /* 0x0000002400087824 */ /* 0x000fe200078e02ff */
[----:B0-----:R-:W-:Y:S01]  /*f160*/  LOP3.LUT R2, R2, 0x1ff, RZ, 0xc0, !PT ;  /* 0x000001ff02027812 */ /* 0x001fe200078ec0ff */
[----:B------:R-:W-:-:S03]  /*f170*/  IMAD R9, R0, 0x48, RZ ;  /* 0x0000004800097824 */ /* 0x000fc600078e02ff */
[----:B------:R-:W-:-:S04]  /*f180*/  SHF.R.U32.HI R2, RZ, 0x3, R2 ;  /* 0x00000003ff027819 */ /* 0x000fc80000011602 */
[----:B------:R-:W-:Y:S02]  /*f190*/  LOP3.LUT R2, R2, 0x3c, RZ, 0xc0, !PT ;  /* 0x0000003c02027812 */ /* 0x000fe400078ec0ff */
[C---:B-1----:R-:W-:Y:S02]  /*f1a0*/  LOP3.LUT R6, R7.reuse, 0x1c, RZ, 0xc0, !PT ;  /* 0x0000001c07067812 */ /* 0x042fe400078ec0ff */
[----:B------:R-:W-:-:S03]  /*f1b0*/  LOP3.LUT R7, R7, 0x1c, RZ, 0xc0, !PT ;  /* 0x0000001c07077812 */ /* 0x000fc600078ec0ff */
[----:B------:R-:W-:Y:S01]  /*f1c0*/  IMAD.SHL.U32 R6, R6, 0x10, RZ ;  /* 0x0000001006067824 */ /* 0x000fe200078e00ff */
[----:B------:R0:W-:Y:S04]  /*f1d0*/  STL.64 [R1+0x1388], R8 ;  /* 0x0013880801007387 */ /* 0x0001e80000100a00 */
[----:B------:R-:W-:Y:S02]  /*f1e0*/  IADD3 R6, R6, R2, RZ ;  /* 0x0000000206067210 */ /* 0x000fe40007ffe0ff */
[C---:B------:R-:W-:Y:S02]  /*f1f0*/  LEA.HI R6, R7.reuse, 0x18, RZ, 0x1e ;  /* 0x0000001807067811 */ /* 0x040fe400078ff0ff */
[C---:B0-----:R-:W-:Y:S02]  /*f200*/  LEA.HI R8, R7.reuse, 0x8, RZ, 0x1e ;  /* 0x0000000807087811 */ /* 0x041fe400078ff0ff */
[----:B------:R-:W-:-:S02]  /*f210*/  LEA.HI R9, R7, 0x10, RZ, 0x1e ;  /* 0x0000001007097811 */ /* 0x000fc400078ff0ff */
[----:B------:R-:W0:Y:S01]  /*f220*/  S2R R7, SR_TID.X ;  /* 0x0000000000077919 */ /* 0x000e220000002100 */
[C---:B------:R-:W-:Y:S02]  /*f230*/  IMAD R10, R0.reuse, 0x4a, RZ ;  /* 0x0000004a000a7824 */ /* 0x040fe400078e02ff */
[----:B------:R-:W-:Y:S01]  /*f240*/  IMAD R11, R0, 0x26, RZ ;  /* 0x00000026000b7824 */ /* 0x000fe200078e02ff */
[----:B------:R-:W-:Y:S01]  /*f250*/  SHF.L.U32 R6, R6, 0x6, RZ ;  /* 0x0000000606067819 */ /* 0x000fe200000006ff */
[----:B------:R-:W-:Y:S02]  /*f260*/  IMAD.SHL.U32 R8, R8, 0x40, RZ ;  /* 0x0000004008087824 */ /* 0x000fe400078e00ff */
[C---:B------:R-:W-:Y:S01]  /*f270*/  IMAD R14, R0.reuse, 0xa, RZ ;  /* 0x0000000a000e7824 */ /* 0x040fe200078e02ff */
[----:B------:R1:W-:Y:S01]  /*f280*/  STL.64 [R1+0x1380], R10 ;  /* 0x0013800a01007387 */ /* 0x0003e20000100a00 */
[C---:B------:R-:W-:Y:S02]  /*f290*/  IMAD R15, R0.reuse, 0x14, RZ ;  /* 0x00000014000f7824 */ /* 0x040fe400078e02ff */
[----:B------:R-:W-:-:S02]  /*f2a0*/  IMAD R16, R0, 0x28, RZ ;  /* 0x0000002800107824 */ /* 0x000fc400078e02ff */
[C---:B------:R-:W-:Y:S02]  /*f2b0*/  IMAD R17, R0.reuse, 0x50, RZ ;  /* 0x0000005000117824 */ /* 0x040fe400078e02ff */
[----:B------:R-:W-:Y:S02]  /*f2c0*/  IMAD.SHL.U32 R9, R9, 0x40, RZ ;  /* 0x0000004009097824 */ /* 0x000fe400078e00ff */
[C---:B------:R-:W-:Y:S02]  /*f2d0*/  IMAD R18, R0.reuse, 0x52, RZ ;  /* 0x0000005200127824 */ /* 0x040fe400078e02ff */
[----:B------:R-:W-:Y:S02]  /*f2e0*/  IMAD R19, R0, 0x2a, RZ ;  /* 0x0000002a00137824 */ /* 0x000fe400078e02ff */
[C---:B-1----:R-:W-:Y:S01]  /*f2f0*/  IMAD.IADD R11, R2.reuse, 0x1, R8 ;  /* 0x00000001020b7824 */ /* 0x042fe200078e0208 */
[----:B------:R-:W-:Y:S01]  /*f300*/  IADD3 R8, R2, R6, RZ ;  /* 0x0000000602087210 */ /* 0x000fe20007ffe0ff */
[C---:B------:R-:W-:Y:S01]  /*f310*/  IMAD R20, R0.reuse, 0x54, RZ ;  /* 0x0000005400147824 */ /* 0x040fe200078e02ff */
[----:B------:R-:W1:Y:S01]  /*f320*/  S2R R6, SR_TID.X ;  /* 0x0000000000067919 */ /* 0x000e620000002100 */
[----:B------:R-:W-:-:S02]  /*f330*/  IMAD R21, R0, 0x56, RZ ;  /* 0x0000005600157824 */ /* 0x000fc400078e02ff */
[----:B------:R-:W-:Y:S01]  /*f340*/  IMAD.IADD R10, R2, 0x1, R9 ;  /* 0x00000001020a7824 */ /* 0x000fe200078e0209 */
[----:B------:R-:W-:Y:S04]  /*f350*/  STL.64 [R1+0x1368], R14 ;  /* 0x0013680e01007387 */ /* 0x000fe80000100a00 */
[----:B------:R-:W-:Y:S04]  /*f360*/  STL.64 [R1+0x1370], R16 ;  /* 0x0013701001007387 */ /* 0x000fe80000100a00 */
[----:B------:R-:W-:Y:S04]  /*f370*/  STL.64 [R1+0x1360], R18 ;  /* 0x0013601201007387 */ /* 0x000fe80000100a00 */
[----:B------:R-:W-:Y:S01]  /*f380*/  STL.64 [R1+0x1378], R20 ;  /* 0x0013781401007387 */ /* 0x000fe20000100a00 */
[----:B0-----:R-:W-:-:S03]  /*f390*/  LOP3.LUT R7, R7, 0x1c, RZ, 0xc0, !PT ;  /* 0x0000001c07077812 */ /* 0x001fc600078ec0ff */
[----:B------:R-:W-:Y:S04]  /*f3a0*/  STL [R1+0xa78], R11 ;  /* 0x000a780b01007387 */ /* 0x000fe80000100800 */
[----:B------:R0:W-:Y:S04]  /*f3b0*/  STL [R1+0xa74], R10 ;  /* 0x000a740a01007387 */ /* 0x0001e80000100800 */
[----:B------:R2:W-:Y:S01]  /*f3c0*/  STL [R1+0xa70], R8 ;  /* 0x000a700801007387 */ /* 0x0005e20000100800 */
[----:B------:R-:W-:-:S03]  /*f3d0*/  LEA.HI R9, R7, 0x20, RZ, 0x1e ;  /* 0x0000002007097811 */ /* 0x000fc600078ff0ff */
[----:B0-----:R-:W3:Y:S02]  /*f3e0*/  LDL.64 R10, [R1+0x6a8] ;  /* 0x0006a800010a7983 */ /* 0x001ee40000100a00 */
[----:B------:R-:W-:Y:S01]  /*f3f0*/  IMAD.SHL.U32 R9, R9, 0x40, RZ ;  /* 0x0000004009097824 */ /* 0x000fe200078e00ff */
[----:B------:R-:W-:Y:S02]  /*f400*/  LEA.HI R7, R7, 0x28, RZ, 0x1e ;  /* 0x0000002807077811 */ /* 0x000fe400078ff0ff */
[----:B-1----:R-:W-:Y:S02]  /*f410*/  LOP3.LUT R6, R6, 0x1c, RZ, 0xc0, !PT ;  /* 0x0000001c06067812 */ /* 0x002fe400078ec0ff */
[----:B------:R-:W-:Y:S01]  /*f420*/  IADD3 R9, R2, R9, RZ ;  /* 0x0000000902097210 */ /* 0x000fe20007ffe0ff */
[----:B------:R-:W-:-:S04]  /*f430*/  IMAD.SHL.U32 R7, R7, 0x40, RZ ;  /* 0x0000004007077824 */ /* 0x000fc800078e00ff */
[----:B--2---:R-:W-:Y:S01]  /*f440*/  IMAD.IADD R8, R2, 0x1, R7 ;  /* 0x0000000102087824 */ /* 0x004fe200078e0207 */
[----:B------:R0:W-:Y:S01]  /*f450*/  STL [R1+0xa6c], R9 ;  /* 0x000a6c0901007387 */ /* 0x0001e20000100800 */
[C---:B------:R-:W-:Y:S02]  /*f460*/  LEA.HI R7, R6.reuse, 0x40, RZ, 0x1e ;  /* 0x0000004006077811 */ /* 0x040fe400078ff0ff */
[C---:B------:R-:W-:Y:S02]  /*f470*/  LEA.HI R8, R6.reuse, 0x30, RZ, 0x1e ;  /* 0x0000003006087811 */ /* 0x040fe400078ff0ff */
[----:B0-----:R-:W-:Y:S02]  /*f480*/  LEA.HI R9, R6, 0x38, RZ, 0x1e ;  /* 0x0000003806097811 */ /* 0x001fe400078ff0ff */
[----:B------:R-:W0:Y:S01]  /*f490*/  S2R R6, SR_TID.X ;  /* 0x0000000000067919 */ /* 0x000e220000002100 */
[----:B------:R-:W-:Y:S01]  /*f4a0*/  IMAD.SHL.U32 R8, R8, 0x40, RZ ;  /* 0x0000004008087824 */ /* 0x000fe200078e00ff */
[----:B------:R-:W-:Y:S01]  /*f4b0*/  SHF.L.U32 R9, R9, 0x6, RZ ;  /* 0x0000000609097819 */ /* 0x000fe200000006ff */
[----:B------:R-:W-:-:S02]  /*f4c0*/  IMAD.SHL.U32 R7, R7, 0x40, RZ ;  /* 0x0000004007077824 */ /* 0x000fc400078e00ff */
[C---:B------:R-:W-:Y:S01]  /*f4d0*/  IMAD.IADD R14, R2.reuse, 0x1, R8 ;  /* 0x00000001020e7824 */ /* 0x040fe200078e0208 */
[C---:B------:R-:W-:Y:S01]  /*f4e0*/  IADD3 R9, R2.reuse, R9, RZ ;  /* 0x0000000902097210 */ /* 0x040fe20007ffe0ff */
[----:B------:R-:W-:Y:S01]  /*f4f0*/  IMAD.IADD R8, R2, 0x1, R7 ;  /* 0x0000000102087824 */ /* 0x000fe200078e0207 */
[----:B0-----:R-:W-:-:S04]  /*f500*/  LOP3.LUT R6, R6, 0x1c, RZ, 0xc0, !PT ;  /* 0x0000001c06067812 */ /* 0x001fc800078ec0ff */
[C---:B------:R-:W-:Y:S02]  /*f510*/  LEA.HI R7, R6.reuse, 0x58, RZ, 0x1e ;  /* 0x0000005806077811 */ /* 0x040fe400078ff0ff */
[C---:B------:R-:W-:Y:S02]  /*f520*/  LEA.HI R9, R6.reuse, 0x50, RZ, 0x1e ;  /* 0x0000005006097811 */ /* 0x040fe400078ff0ff */
[----:B------:R-:W-:Y:S02]  /*f530*/  LEA.HI R8, R6, 0x48, RZ, 0x1e ;  /* 0x0000004806087811 */ /* 0x000fe400078ff0ff */
[----:B------:R-:W0:Y:S01]  /*f540*/  S2R R6, SR_TID.X ;  /* 0x0000000000067919 */ /* 0x000e220000002100 */
[----:B------:R-:W-:Y:S01]  /*f550*/  SHF.L.U32 R9, R9, 0x6, RZ ;  /* 0x0000000609097819 */ /* 0x000fe200000006ff */
[----:B------:R-:W-:Y:S02]  /*f560*/  IMAD.SHL.U32 R7, R7, 0x40, RZ ;  /* 0x0000004007077824 */ /* 0x000fe400078e00ff */
[----:B------:R-:W-:Y:S01]  /*f570*/  IMAD.SHL.U32 R8, R8, 0x40, RZ ;  /* 0x0000004008087824 */ /* 0x000fe200078e00ff */
[----:B------:R-:W-:-:S03]  /*f580*/  IADD3 R9, R2, R9, RZ ;  /* 0x0000000902097210 */ /* 0x000fc60007ffe0ff */
[C---:B------:R-:W-:Y:S02]  /*f590*/  IMAD.IADD R14, R2.reuse, 0x1, R8 ;  /* 0x00000001020e7824 */ /* 0x040fe400078e0208 */
        /* <DEDUP_REMOVED lines=61> */
[----:B------:R-:W-:Y:S02]  /*f970*/  IMAD.SHL.U32 R7, R7, 0x40, RZ ;  /* 0x0000004007077824 */ /* 0x000fe400078e00ff */
[----:B------:R-:W-:Y:S01]  /*f980*/  IMAD.SHL.U32 R8, R8, 0x40, RZ ;  /* 0x0000004008087824 */ /* 0x000fe200078e00ff */
[----:B------:R-:W-:-:S03]  /*f990*/  SHF.L.U32 R9, R9, 0x6, RZ ;  /* 0x0000000609097819 */ /* 0x000fc600000006ff */
[C---:B------:R-:W-:Y:S01]  /*f9a0*/  IMAD.IADD R16, R2.reuse, 0x1, R8 ;  /* 0x0000000102107824 */ /* 0x040fe200078e0208 */
[C---:B------:R-:W-:Y:S01]  /*f9b0*/  IADD3 R14, R2.reuse, R9, RZ ;  /* 0x00000009020e7210 */ /* 0x040fe20007ffe0ff */
[----:B------:R-:W-:Y:S01]  /*f9c0*/  IMAD.IADD R8, R2, 0x1, R7 ;  /* 0x0000000102087824 */ /* 0x000fe200078e0207 */
[----:B------:R-:W1:Y:S04]  /*f9d0*/  S2R R3, SR_TID.X ;  /* 0x0000000000037919 */ /* 0x000e680000002100 */
[----:B------:R-:W2:Y:S01]  /*f9e0*/  S2R R7, SR_TID.X ;  /* 0x0000000000077919 */ /* 0x000ea20000002100 */
[----:B0-----:R-:W-:-:S04]  /*f9f0*/  LOP3.LUT R6, R6, 0x1c, RZ, 0xc0, !PT ;  /* 0x0000001c06067812 */ /* 0x001fc800078ec0ff */
[C---:B------:R-:W-:Y:S02]  /*fa00*/  LEA.HI R8, R6.reuse, 0xf0, RZ, 0x1e ;  /* 0x000000f006087811 */ /* 0x040fe400078ff0ff */
[----:B------:R-:W-:Y:S02]  /*fa10*/  LEA.HI R9, R6, 0xf8, RZ, 0x1e ;  /* 0x000000f806097811 */ /* 0x000fe400078ff0ff */
[----:B------:R-:W0:Y:S01]  /*fa20*/  S2R R6, SR_TID.X ;  /* 0x0000000000067919 */ /* 0x000e220000002100 */
[----:B------:R-:W-:Y:S01]  /*fa30*/  IMAD.SHL.U32 R8, R8, 0x40, RZ ;  /* 0x0000004008087824 */ /* 0x000fe200078e00ff */
[----:B------:R-:W-:-:S03]  /*fa40*/  SHF.L.U32 R9, R9, 0x6, RZ ;  /* 0x0000000609097819 */ /* 0x000fc600000006ff */
[C---:B------:R-:W-:Y:S02]  /*fa50*/  IMAD.IADD R8, R2.reuse, 0x1, R8 ;  /* 0x0000000102087824 */ /* 0x040fe400078e0208 */
[----:B------:R-:W-:-:S06]  /*fa60*/  IMAD.IADD R2, R2, 0x1, R9 ;  /* 0x0000000102027824 */ /* 0x000fcc00078e0209 */
[----:B------:R-:W4:Y:S01]  /*fa70*/  S2R R2, SR_TID.X ;  /* 0x0000000000027919 */ /* 0x000f220000002100 */
[----:B--2---:R-:W-:Y:S02]  /*fa80*/  LOP3.LUT R7, R7, 0x7, RZ, 0xc0, !PT ;  /* 0x0000000707077812 */ /* 0x004fe400078ec0ff */
[----:B-1----:R-:W-:Y:S02]  /*fa90*/  LOP3.LUT R4, R3, 0x3, RZ, 0xc0, !PT ;  /* 0x0000000303047812 */ /* 0x002fe400078ec0ff */
[----:B------:R-:W-:Y:S02]  /*faa0*/  SHF.L.U32 R7, R7, 0x4, RZ ;  /* 0x0000000407077819 */ /* 0x000fe400000006ff */
[----:B------:R-:W-:Y:S02]  /*fab0*/  LOP3.LUT R3, R3, 0x1e0, RZ, 0xc0, !PT ;  /* 0x000001e003037812 */ /* 0x000fe400078ec0ff */
[C---:B0-----:R-:W-:Y:S02]  /*fac0*/  LOP3.LUT R8, R6.reuse, 0x1ff, RZ, 0xc0, !PT ;  /* 0x000001ff06087812 */ /* 0x041fe400078ec0ff */
[C---:B------:R-:W-:Y:S01]  /*fad0*/  LOP3.LUT R9, R6.reuse, 0x180, RZ, 0xc0, !PT ;  /* 0x0000018006097812 */ /* 0x040fe200078ec0ff */
[----:B------:R-:W-:Y:S01]  /*fae0*/  IMAD.SHL.U32 R6, R6, 0x100, RZ ;  /* 0x0000010006067824 */ /* 0x000fe200078e00ff */
[----:B------:R-:W-:Y:S01]  /*faf0*/  SHF.L.U32 R4, R4, 0x1, RZ ;  /* 0x0000000104047819 */ /* 0x000fe200000006ff */
[----:B------:R-:W-:Y:S01]  /*fb00*/  IMAD.SHL.U32 R8, R8, 0x2, RZ ;  /* 0x0000000208087824 */ /* 0x000fe200078e00ff */
[----:B------:R-:W-:-:S02]  /*fb10*/  SHF.R.U32.HI R14, RZ, 0x3, R9 ;  /* 0x00000003ff0e7819 */ /* 0x000fc40000011609 */
[----:B------:R-:W-:Y:S01]  /*fb20*/  LOP3.LUT R9, R7, 0xf00, R6, 0xf8, !PT ;  /* 0x00000f0007097812 */ /* 0x000fe200078ef806 */
[C---:B------:R-:W-:Y:S01]  /*fb30*/  IMAD R6, R0.reuse, 0x82, RZ ;  /* 0x0000008200067824 */ /* 0x040fe200078e02ff */
[----:B------:R-:W-:Y:S01]  /*fb40*/  LEA.HI R5, R3, R4, RZ, 0x1e ;  /* 0x0000000403057211 */ /* 0x000fe200078ff0ff */
[----:B------:R-:W-:Y:S01]  /*fb50*/  IMAD R3, R0, 0x42, RZ ;  /* 0x0000004200037824 */ /* 0x000fe200078e02ff */
[----:B------:R-:W-:Y:S01]  /*fb60*/  LOP3.LUT R8, R8, R14, RZ, 0x3c, !PT ;  /* 0x0000000e08087212 */ /* 0x000fe200078e3cff */
[C---:B------:R-:W-:Y:S01]  /*fb70*/  IMAD R7, R0.reuse, 0x84, RZ ;  /* 0x0000008400077824 */ /* 0x040fe200078e02ff */
[----:B----4-:R-:W-:Y:S01]  /*fb80*/  LOP3.LUT R14, R9, 0x10, R2, 0x78, !PT ;  /* 0x00000010090e7812 */ /* 0x010fe200078e7802 */
[----:B------:R-:W-:Y:S01]  /*fb90*/  IMAD R16, R0, 0x41, RZ ;  /* 0x0000004100107824 */ /* 0x000fe200078e02ff */
[-C--:B---3--:R-:W-:Y:S01]  /*fba0*/  IADD3 R20, P3, R6, R10.reuse, RZ ;  /* 0x0000000a06147210 */ /* 0x088fe20007f7e0ff */
[----:B------:R-:W-:Y:S01]  /*fbb0*/  IMAD R14, R0, 0x21, RZ ;  /* 0x00000021000e7824 */ /* 0x000fe200078e02ff */
[----:B------:R-:W-:-:S02]  /*fbc0*/  IADD3 R18, P2, R3, R10, RZ ;  /* 0x0000000a03127210 */ /* 0x000fc40007f5e0ff */
[-C--:B------:R-:W-:Y:S02]  /*fbd0*/  IADD3 R8, P1, R7, R10.reuse, RZ ;  /* 0x0000000a07087210 */ /* 0x080fe40007f3e0ff */
[-C--:B------:R-:W-:Y:S02]  /*fbe0*/  LEA.HI.X.SX32 R21, R16, R11.reuse, 0x1, P3 ;  /* 0x0000000b10157211 */ /* 0x080fe400018f0eff */
[-C--:B------:R-:W-:Y:S02]  /*fbf0*/  LEA.HI.X.SX32 R19, R14, R11.reuse, 0x1, P2 ;  /* 0x0000000b0e137211 */ /* 0x080fe400010f0eff */
[----:B------:R-:W-:Y:S01]  /*fc00*/  LEA.HI.X.SX32 R9, R3, R11, 0x1, P1 ;  /* 0x0000000b03097211 */ /* 0x000fe200008f0eff */
[C---:B------:R-:W-:Y:S01]  /*fc10*/  IMAD R7, R0.reuse, 0x86, RZ ;  /* 0x0000008600077824 */ /* 0x040fe200078e02ff */
[----:B------:R0:W-:Y:S01]  /*fc20*/  STL.64 [R1+0xd08], R20 ;  /* 0x000d081401007387 */ /* 0x0001e20000100a00 */
[C---:B------:R-:W-:Y:S02]  /*fc30*/  IMAD R17, R0.reuse, 0x88, RZ ;  /* 0x0000008800117824 */ /* 0x040fe400078e02ff */
[C---:B------:R-:W-:Y:S01]  /*fc40*/  IMAD R5, R0.reuse, 0x44, RZ ;  /* 0x0000004400057824 */ /* 0x040fe200078e02ff */
[----:B------:R1:W-:Y:S01]  /*fc50*/  STL.64 [R1+0xe00], R18 ;  /* 0x000e001201007387 */ /* 0x0003e20000100a00 */
[----:B------:R-:W-:Y:S01]  /*fc60*/  IMAD R4, R0, 0x22, RZ ;  /* 0x0000002200047824 */ /* 0x000fe200078e02ff */
[----:B------:R-:W-:-:S02]  /*fc70*/  IADD3 R6, P0, R7, R10, RZ ;  /* 0x0000000a07067210 */ /* 0x000fc40007f1e0ff */
[----:B------:R2:W-:Y:S01]  /*fc80*/  STL.64 [R1+0xd00], R8 ;  /* 0x000d000801007387 */ /* 0x0005e20000100a00 */
[-C--:B------:R-:W-:Y:S01]  /*fc90*/  IADD3 R16, P3, R17, R10.reuse, RZ ;  /* 0x0000000a11107210 */ /* 0x080fe20007f7e0ff */
[----:B------:R-:W-:Y:S01]  /*fca0*/  IMAD R17, R0, 0x11, RZ ;  /* 0x0000001100117824 */ /* 0x000fe200078e02ff */
[-C--:B0-----:R-:W-:Y:S01]  /*fcb0*/  IADD3 R20, P2, R4, R10.reuse, RZ ;  /* 0x0000000a04147210 */ /* 0x081fe20007f5e0ff */
[C---:B------:R-:W-:Y:S01]  /*fcc0*/  IMAD R14, R0.reuse, 0x8c, RZ ;  /* 0x0000008c000e7824 */ /* 0x040fe200078e02ff */
[----:B-1----:R-:W-:Y:S01]  /*fcd0*/  IADD3 R18, P1, R5, R10, RZ ;  /* 0x0000000a05127210 */ /* 0x002fe20007f3e0ff */
[----:B--2---:R-:W-:-:S03]  /*fce0*/  IMAD R8, R0, 0x43, RZ ;  /* 0x0000004300087824 */ /* 0x004fc600078e02ff */
[-C--:B------:R-:W-:Y:S02]  /*fcf0*/  LEA.HI.X.SX32 R19, R4, R11.reuse, 0x1, P1 ;  /* 0x0000000b04137211 */ /* 0x080fe400008f0eff */
[-C--:B------:R-:W-:Y:S02]  /*fd00*/  LEA.HI.X.SX32 R7, R8, R11.reuse, 0x1, P0 ;  /* 0x0000000b08077211 */ /* 0x080fe400000f0eff */
[-C--:B------:R-:W-:Y:S02]  /*fd10*/  LEA.HI.X.SX32 R21, R17, R11.reuse, 0x1, P2 ;  /* 0x0000000b11157211 */ /* 0x080fe400010f0eff */
[-C--:B------:R-:W-:Y:S01]  /*fd20*/  IADD3 R14, P2, R14, R10.reuse, RZ ;  /* 0x0000000a0e0e7210 */ /* 0x080fe20007f5e0ff */
[----:B------:R0:W-:Y:S01]  /*fd30*/  STL.64 [R1+0xcf8], R6 ;  /* 0x000cf80601007387 */ /* 0x0001e20000100a00 */
[----:B------:R-:W-:Y:S01]  /*fd40*/  LEA.HI.X.SX32 R17, R5, R11, 0x1, P3 ;  /* 0x0000000b05117211 */ /* 0x000fe200018f0eff */
[----:B------:R-:W-:Y:S02]  /*fd50*/  IMAD R9, R0, 0x8a, RZ ;  /* 0x0000008a00097824 */ /* 0x000fe400078e02ff */
[----:B0-----:R-:W2:Y:S04]  /*fd60*/  LDL.LU.64 R6, [R1+0x1390] ;  /* 0x0013900001067983 */ /* 0x001ea80000300a00 */
[----:B------:R-:W-:Y:S04]  /*fd70*/  STL.64 [R1+0xdf8], R18 ;  /* 0x000df81201007387 */ /* 0x000fe80000100a00 */
[----:B------:R-:W-:Y:S01]  /*fd80*/  STL.64 [R1+0xe80], R20 ;  /* 0x000e801401007387 */ /* 0x000fe20000100a00 */
[----:B------:R-:W-:-:S03]  /*fd90*/  IADD3 R8, P0, R9, R10, RZ ;  /* 0x0000000a09087210 */ /* 0x000fc60007f1e0ff */
[----:B------:R-:W-:Y:S04]  /*fda0*/  STL [R1+0xce0], R14 ;  /* 0x000ce00e01007387 */ /* 0x000fe80000100800 */
[----:B------:R0:W-:Y:S02]  /*fdb0*/  STL.64 [R1+0xcf0], R16 ;  /* 0x000cf01001007387 */ /* 0x0001e40000100a00 */
[----:B0-----:R-:W-:-:S05]  /*fdc0*/  IMAD R16, R0, 0x45, RZ ;  /* 0x0000004500107824 */ /* 0x001fca00078e02ff */
[----:B------:R-:W-:-:S05]  /*fdd0*/  LEA.HI.X.SX32 R9, R16, R11, 0x1, P0 ;  /* 0x0000000b10097211 */ /* 0x000fca00000f0eff */
[----:B------:R0:W-:Y:S04]  /*fde0*/  STL.64 [R1+0xce8], R8 ;  /* 0x000ce80801007387 */ /* 0x0001e80000100a00 */
[----:B0-----:R-:W3:Y:S01]  /*fdf0*/  LDL.LU.64 R8, [R1+0x1388] ;  /* 0x0013880001087983 */ /* 0x001ee20000300a00 */
[C---:B------:R-:W-:Y:S02]  /*fe00*/  IMAD R21, R0.reuse, 0x23, RZ ;  /* 0x0000002300157824 */ /* 0x040fe400078e02ff */
[----:B------:R-:W-:Y:S02]  /*fe10*/  IMAD.MOV.U32 R5, RZ, RZ, R15 ;  /* 0x000000ffff057224 */ /* 0x000fe400078e000f */
[----:B------:R-:W-:Y:S01]  /*fe20*/  IMAD R15, R0, 0x8e, RZ ;  /* 0x0000008e000f7824 */ /* 0x000fe200078e02ff */
[----:B------:R-:W-:-:S04]  /*fe30*/  MOV R4, R14 ;  /* 0x0000000e00047202 */ /* 0x000fc80000000f00 */
[----:B------:R-:W-:Y:S01]  /*fe40*/  IADD3 R14, P3, R15, R10, RZ ;  /* 0x0000000a0f0e7210 */ /* 0x000fe20007f7e0ff */
[----:B------:R-:W-:-:S05]  /*fe50*/  IMAD R17, R0, 0x90, RZ ;  /* 0x0000009000117824 */ /* 0x000fca00078e02ff */
[-C--:B------:R-:W-:Y:S02]  /*fe60*/  IADD3 R16, P0, R17, R10.reuse, RZ ;  /* 0x0000000a11107210 */ /* 0x080fe40007f1e0ff */
[----:B--2---:R-:W-:-:S04]  /*fe70*/  IADD3 R18, P1, R6, R10, RZ ;  /* 0x0000000a06127210 */ /* 0x004fc80007f3e0ff */
[----:B------:R-:W-:Y:S02]  /*fe80*/  LEA.HI.X.SX32 R19, R21, R11, 0x1, P1 ;  /* 0x0000000b15137211 */ /* 0x000fe400008f0eff */
[----:B------:R-:W-:-:S03]  /*fe90*/  IADD3 R20, P1, R7, R10, RZ ;  /* 0x0000000a07147210 */ /* 0x000fc60007f3e0ff */
[----:B------:R0:W-:Y:S01]  /*fea0*/  STL.64 [R1+0xdf0], R18 ;  /* 0x000df01201007387 */ /* 0x0001e20000100a00 */
[----:B------:R-:W-:Y:S01]  /*feb0*/  LEA.HI.X.SX32 R5, R6, R11, 0x1, P2 ;  /* 0x0000000b06057211 */ /* 0x000fe200010f0eff */
[C---:B0-----:R-:W-:Y:S02]  /*fec0*/  IMAD R19, R0.reuse, 0x47, RZ ;  /* 0x0000004700137824 */ /* 0x041fe400078e02ff */
[----:B------:R-:W-:-:S03]  /*fed0*/  IMAD R18, R0, 0x9, RZ ;  /* 0x0000000900127824 */ /* 0x000fc600078e02ff */
[-C--:B------:R-:W-:Y:S01]  /*fee0*/  LEA.HI.X.SX32 R15, R19, R11.reuse, 0x1, P3 ;  /* 0x0000000b130f7211 */ /* 0x080fe200018f0eff */
[----:B------:R-:W-:Y:S01]  /*fef0*/  IMAD R19, R0, 0x92, RZ ;  /* 0x0000009200137824 */ /* 0x000fe200078e02ff */
[----:B------:R-:W-:Y:S01]  /*ff00*/  LEA.HI.X.SX32 R21, R18, R11, 0x1, P1 ;  /* 0x0000000b12157211 */ /* 0x000fe200008f0eff */
[----:B------:R-:W-:Y:S03]  /*ff10*/  STL [R1+0xce4], R5 ;  /* 0x000ce40501007387 */ /* 0x000fe60000100800 */
[-C--:B------:R-:W-:Y:S01]  /*ff20*/  IADD3 R18, P1, R19, R10.reuse, RZ ;  /* 0x0000000a13127210 */ /* 0x080fe20007f3e0ff */
[----:B------:R0:W-:Y:S04]  /*ff30*/  STL.64 [R1+0xcd8], R14 ;  /* 0x000cd80e01007387 */ /* 0x0001e80000100a00 */
[----:B------:R1:W-:Y:S01]  /*ff40*/  STL.64 [R1+0xec0], R20 ;  /* 0x000ec01401007387 */ /* 0x0003e20000100a00 */
[----:B---3--:R-:W-:-:S02]  /*ff50*/  IADD3 R4, P2, R8, R10, RZ ;  /* 0x0000000a08047210 */ /* 0x008fc40007f5e0ff */
[----:B0-----:R-:W-:Y:S02]  /*ff60*/  IADD3 R14, P3, R9, R10, RZ ;  /* 0x0000000a090e7210 */ /* 0x001fe40007f7e0ff */
[----:B------:R-:W-:Y:S02]  /*ff70*/  LEA.HI.X.SX32 R5, R7, R11, 0x1, P2 ;  /* 0x0000000b07057211 */ /* 0x000fe400010f0eff */
[----:B------:R-:W2:Y:S04]  /*ff80*/  LDL.LU.64 R10, [R1+0x1380] ;  /* 0x00138000010a7983 */ /* 0x000ea80000300a00 */
[----:B------:R-:W3:Y:S01]  /*ff90*/  LDL.64 R6, [R1+0x6a8] ;  /* 0x0006a80001067983 */ /* 0x000ee20000100a00 */
[C---:B-1----:R-:W-:Y:S02]  /*ffa0*/  IMAD R21, R0.reuse, 0x94, RZ ;  /* 0x0000009400157824 */ /* 0x042fe400078e02ff */
[C---:B------:R-:W-:Y:S01]  /*ffb0*/  IMAD R3, R0.reuse, 0x49, RZ ;  /* 0x0000004900037824 */ /* 0x040fe200078e02ff */
[----:B------:R0:W-:Y:S01]  /*ffc0*/  STL.64 [R1+0xe78], R4 ;  /* 0x000e780401007387 */ /* 0x0001e20000100a00 */
[----:B------:R-:W-:Y:S01]  /*ffd0*/  IMAD R12, R0, 0x4c, RZ ;  /* 0x0000004c000c7824 */ /* 0x000fe200078e02ff */
[----:B---3--:R-:W-:-:S02]  /*ffe0*/  LEA.HI.X.SX32 R15, R8, R7, 0x1, P3 ;  /* 0x00000007080f7211 */ /* 0x008fc400018f0eff */
[----:B------:R-:W-:-:S03]  /*fff0*/  LEA.HI.X.SX32 R17, R9, R7, 0x1, P0 ;  /* 0x0000000709117211 */ /* 0x000fc600000f0eff */
[----:B------:R1:W-:Y:S01]  /*10000*/  STL.64 [R1+0xde8], R14 ;  /* 0x000de80e01007387 */ /* 0x0003e20000100a00 */
[----:B0-----:R-:W-:-:S03]  /*10010*/  IADD3 R4, P2, R21, R6, RZ ;  /* 0x0000000615047210 */ /* 0x001fc60007f5e0ff */
[----:B------:R0:W-:Y:S01]  /*10020*/  STL.64 [R1+0xcd0], R16 ;  /* 0x000cd01001007387 */ /* 0x0001e20000100a00 */
[-C--:B------:R-:W-:Y:S02]  /*10030*/  LEA.HI.X.SX32 R19, R3, R7.reuse, 0x1, P1 ;  /* 0x0000000703137211 */ /* 0x080fe400008f0eff */
[C---:B--2---:R-:W-:Y:S02]  /*10040*/  LEA.HI.X.SX32 R5, R10.reuse, R7, 0x1, P2 ;  /* 0x000000070a057211 */ /* 0x044fe400010f0eff */
[----:B-1----:R-:W-:Y:S01]  /*10050*/  IADD3 R14, P3, R10, R6, RZ ;  /* 0x000000060a0e7210 */ /* 0x002fe20007f7e0ff */
[C---:B0-----:R-:W-:Y:S01]  /*10060*/  IMAD R17, R0.reuse, 0x25, RZ ;  /* 0x0000002500117824 */ /* 0x041fe200078e02ff */
[----:B------:R0:W-:Y:S01]  /*10070*/  STL.64 [R1+0xcc8], R18 ;  /* 0x000cc81201007387 */ /* 0x0001e20000100a00 */
[----:B------:R-:W-:-:S03]  /*10080*/  IMAD R21, R0, 0x96, RZ ;  /* 0x0000009600157824 */ /* 0x000fc600078e02ff */
[----:B------:R-:W-:Y:S01]  /*10090*/  LEA.HI.X.SX32 R15, R17, R7, 0x1, P3 ;  /* 0x00000007110f7211 */ /* 0x000fe200018f0eff */
[----:B------:R-:W-:Y:S01]  /*100a0*/  IMAD R16, R0, 0x98, RZ ;  /* 0x0000009800107824 */ /* 0x000fe200078e02ff */
[----:B------:R-:W-:Y:S01]  /*100b0*/  STL.64 [R1+0xcc0], R4 ;  /* 0x000cc00401007387 */ /* 0x000fe20000100a00 */
[----:B------:R-:W-:-:S03]  /*100c0*/  IADD3 R20, P0, R21, R6, RZ ;  /* 0x0000000615147210 */ /* 0x000fc60007f1e0ff */
[----:B------:R1:W-:Y:S01]  /*100d0*/  STL.64 [R1+0xde0], R14 ;  /* 0x000de00e01007387 */ /* 0x0003e20000100a00 */
[-C--:B------:R-:W-:Y:S01]  /*100e0*/  IADD3 R8, P1, R16, R6.reuse, RZ ;  /* 0x0000000610087210 */ /* 0x080fe20007f3e0ff */
[C---:B0-----:R-:W-:Y:S01]  /*100f0*/  IMAD R18, R0.reuse, 0x13, RZ ;  /* 0x0000001300127824 */ /* 0x041fe200078e02ff */
[CC--:B------:R-:W-:Y:S01]  /*10100*/  IADD3 R16, P3, R11.reuse, R6.reuse, RZ ;  /* 0x000000060b107210 */ /* 0x0c0fe20007f7e0ff */
[----:B-1----:R-:W-:Y:S01]  /*10110*/  IMAD R14, R0, 0x4b, RZ ;  /* 0x0000004b000e7824 */ /* 0x002fe200078e02ff */
[----:B------:R-:W-:Y:S02]  /*10120*/  IADD3 R4, P2, R12, R6, RZ ;  /* 0x000000060c047210 */ /* 0x000fe40007f5e0ff */
[-C--:B------:R-:W-:Y:S02]  /*10130*/  LEA.HI.X.SX32 R17, R18, R7.reuse, 0x1, P3 ;  /* 0x0000000712117211 */ /* 0x080fe400018f0eff */
[-C--:B------:R-:W-:Y:S02]  /*10140*/  LEA.HI.X.SX32 R21, R14, R7.reuse, 0x1, P0 ;  /* 0x000000070e157211 */ /* 0x080fe400000f0eff */
[----:B------:R-:W-:-:S02]  /*10150*/  LEA.HI.X.SX32 R5, R11, R7, 0x1, P2 ;  /* 0x000000070b057211 */ /* 0x000fc400010f0eff */
[----:B------:R-:W-:Y:S01]  /*10160*/  LEA.HI.X.SX32 R9, R12, R7, 0x1, P1 ;  /* 0x000000070c097211 */ /* 0x000fe200008f0eff */
[----:B------:R0:W-:Y:S01]  /*10170*/  STL.64 [R1+0xcb8], R20 ;  /* 0x000cb81401007387 */ /* 0x0001e20000100a00 */
[----:B------:R-:W-:-:S05]  /*10180*/  IMAD R15, R0, 0x9a, RZ ;  /* 0x0000009a000f7824 */ /* 0x000fca00078e02ff */
[----:B------:R-:W-:Y:S01]  /*10190*/  IADD3 R14, P0, R15, R6, RZ ;  /* 0x000000060f0e7210 */ /* 0x000fe20007f1e0ff */
[----:B0-----:R-:W2:Y:S04]  /*101a0*/  LDL.LU.64 R20, [R1+0x1378] ;  /* 0x0013780001147983 */ /* 0x001ea80000300a00 */
[----:B------:R0:W-:Y:S04]  /*101b0*/  STL.64 [R1+0xe70], R16 ;  /* 0x000e701001007387 */ /* 0x0001e80000100a00 */
[----:B0-----:R-:W3:Y:S04]  /*101c0*/  LDL.LU.64 R16, [R1+0x1370] ;  /* 0x0013700001107983 */ /* 0x001ee80000300a00 */
[----:B------:R-:W-:Y:S04]  /*101d0*/  STL.64 [R1+0xdd8], R4 ;  /* 0x000dd80401007387 */ /* 0x000fe80000100a00 */
[----:B------:R0:W-:Y:S02]  /*101e0*/  STL.64 [R1+0xcb0], R8 ;  /* 0x000cb00801007387 */ /* 0x0001e40000100a00 */
[----:B0-----:R-:W-:-:S05]  /*101f0*/  IMAD R9, R0, 0x4d, RZ ;  /* 0x0000004d00097824 */ /* 0x001fca00078e02ff */
[----:B------:R-:W-:-:S05]  /*10200*/  LEA.HI.X.SX32 R15, R9, R7, 0x1, P0 ;  /* 0x00000007090f7211 */ /* 0x000fca00000f0eff */
[----:B------:R0:W-:Y:S04]  /*10210*/  STL.64 [R1+0xca8], R14 ;  /* 0x000ca80e01007387 */ /* 0x0001e80000100a00 */
[----:B0-----:R-:W4:Y:S01]  /*10220*/  LDL.LU.64 R14, [R1+0x1368] ;  /* 0x00136800010e7983 */ /* 0x001f220000300a00 */
[C---:B------:R-:W-:Y:S02]  /*10230*/  IMAD R13, R0.reuse, 0x4e, RZ ;  /* 0x0000004e000d7824 */ /* 0x040fe400078e02ff */
[C---:B------:R-:W-:Y:S02]  /*10240*/  IMAD R19, R0.reuse, 0x9c, RZ ;  /* 0x0000009c00137824 */ /* 0x040fe400078e02ff */
[----:B------:R-:W-:Y:S01]  /*10250*/  IMAD R3, R0, 0x27, RZ ;  /* 0x0000002700037824 */ /* 0x000fe200078e02ff */
[----:B------:R-:W-:-:S02]  /*10260*/  IADD3 R4, P2, R13, R6, RZ ;  /* 0x000000060d047210 */ /* 0x000fc40007f5e0ff */
[-C--:B------:R-:W-:Y:S01]  /*10270*/  IADD3 R18, P3, R19, R6.reuse, RZ ;  /* 0x0000000613127210 */ /* 0x080fe20007f7e0ff */
[C---:B------:R-:W-:Y:S01]  /*10280*/  IMAD R10, R0.reuse, 0x9e, RZ ;  /* 0x0000009e000a7824 */ /* 0x040fe200078e02ff */
[-C--:B------:R-:W-:Y:S02]  /*10290*/  LEA.HI.X.SX32 R5, R3, R7.reuse, 0x1, P2 ;  /* 0x0000000703057211 */ /* 0x080fe400010f0eff */
[----:B------:R-:W-:Y:S01]  /*102a0*/  LEA.HI.X.SX32 R19, R13, R7, 0x1, P3 ;  /* 0x000000070d137211 */ /* 0x000fe200018f0eff */
[----:B------:R-:W-:Y:S01]  /*102b0*/  IMAD R12, R0, 0x4f, RZ ;  /* 0x0000004f000c7824 */ /* 0x000fe200078e02ff */
[----:B------:R-:W-:Y:S01]  /*102c0*/  IADD3 R10, P1, R10, R6, RZ ;  /* 0x000000060a0a7210 */ /* 0x000fe20007f3e0ff */
[----:B------:R4:W-:Y:S01]  /*102d0*/  STL.64 [R1+0xdd0], R4 ;  /* 0x000dd00401007387 */ /* 0x0009e20000100a00 */
[----:B------:R-:W-:-:S03]  /*102e0*/  IMAD R3, R0, 0x5, RZ ;  /* 0x0000000500037824 */ /* 0x000fc600078e02ff */
[----:B------:R0:W-:Y:S01]  /*102f0*/  STL.64 [R1+0xca0], R18 ;  /* 0x000ca01201007387 */ /* 0x0001e20000100a00 */
[----:B------:R-:W-:-:S05]  /*10300*/  LEA.HI.X.SX32 R11, R12, R7, 0x1, P1 ;  /* 0x000000070c0b7211 */ /* 0x000fca00008f0eff */
[----:B------:R-:W-:Y:S01]  /*10310*/  STL.64 [R1+0xc98], R10 ;  /* 0x000c980a01007387 */ /* 0x000fe20000100a00 */
[CC--:B----4-:R-:W-:Y:S02]  /*10320*/  IADD3 R4, P2, R14.reuse, R6.reuse, RZ ;  /* 0x000000060e047210 */ /* 0x0d0fe40007f5e0ff */
[----:B0-----:R-:W-:Y:S02]  /*10330*/  IADD3 R18, P3, R15, R6, RZ ;  /* 0x000000060f127210 */ /* 0x001fe40007f7e0ff */
[-C--:B------:R-:W-:Y:S02]  /*10340*/  LEA.HI.X.SX32 R5, R3, R7.reuse, 0x1, P2 ;  /* 0x0000000703057211 */ /* 0x080fe400010f0eff */
[----:B------:R-:W-:-:S03]  /*10350*/  LEA.HI.X.SX32 R19, R14, R7, 0x1, P3 ;  /* 0x000000070e137211 */ /* 0x000fc600018f0eff */
[----:B------:R-:W-:Y:S04]  /*10360*/  STL.64 [R1+0xee0], R4 ;  /* 0x000ee00401007387 */ /* 0x000fe80000100a00 */
[----:B------:R0:W-:Y:S04]  /*10370*/  STL.64 [R1+0xeb8], R18 ;  /* 0x000eb81201007387 */ /* 0x0001e80000100a00 */
[----:B0-----:R-:W4:Y:S01]  /*10380*/  LDL.LU.64 R18, [R1+0x1360] ;  /* 0x0013600001127983 */ /* 0x001f220000300a00 */
[----:B------:R-:W-:Y:S01]  /*10390*/  IMAD R8, R0, 0xa0, RZ ;  /* 0x000000a000087824 */ /* 0x000fe200078e02ff */
[----:B---3--:R-:W-:-:S02]  /*103a0*/  IADD3 R10, P1, R16, R6, RZ ;  /* 0x00000006100a7210 */ /* 0x008fc40007f3e0ff */
[-C--:B------:R-:W-:Y:S02]  /*103b0*/  IADD3 R4, P2, R17, R6.reuse, RZ ;  /* 0x0000000611047210 */ /* 0x080fe40007f5e0ff */
[-C--:B------:R-:W-:Y:S01]  /*103c0*/  IADD3 R8, P0, R8, R6.reuse, RZ ;  /* 0x0000000608087210 */ /* 0x080fe20007f1e0ff */
[----:B------:R-:W-:Y:S01]  /*103d0*/  IMAD R3, R0, 0xa4, RZ ;  /* 0x000000a400037824 */ /* 0x000fe200078e02ff */
[-C--:B------:R-:W-:Y:S02]  /*103e0*/  LEA.HI.X.SX32 R11, R15, R7.reuse, 0x1, P1 ;  /* 0x000000070f0b7211 */ /* 0x080fe400008f0eff */
[-C--:B------:R-:W-:Y:S02]  /*103f0*/  LEA.HI.X.SX32 R5, R16, R7.reuse, 0x1, P2 ;  /* 0x0000000710057211 */ /* 0x080fe400010f0eff */
[----:B------:R-:W-:Y:S01]  /*10400*/  LEA.HI.X.SX32 R9, R17, R7, 0x1, P0 ;  /* 0x0000000711097211 */ /* 0x000fe200000f0eff */
[----:B------:R-:W-:Y:S01]  /*10410*/  IMAD R12, R0, 0xa2, RZ ;  /* 0x000000a2000c7824 */ /* 0x000fe200078e02ff */
[----:B------:R0:W-:Y:S04]  /*10420*/  STL.64 [R1+0xe68], R10 ;  /* 0x000e680a01007387 */ /* 0x0001e80000100a00 */
[----:B------:R-:W-:Y:S01]  /*10430*/  STL.64 [R1+0xdc8], R4 ;  /* 0x000dc80401007387 */ /* 0x000fe20000100a00 */
[----:B------:R-:W-:-:S03]  /*10440*/  IADD3 R12, P3, R12, R6, RZ ;  /* 0x000000060c0c7210 */ /* 0x000fc60007f7e0ff */
[----:B------:R1:W-:Y:S01]  /*10450*/  STL.64 [R1+0xc90], R8 ;  /* 0x000c900801007387 */ /* 0x0003e20000100a00 */
[----:B0-----:R-:W-:Y:S01]  /*10460*/  IADD3 R10, P1, R3, R6, RZ ;  /* 0x00000006030a7210 */ /* 0x001fe20007f3e0ff */
[C---:B------:R-:W-:Y:S02]  /*10470*/  IMAD R3, R0.reuse, 0x29, RZ ;  /* 0x0000002900037824 */ /* 0x040fe400078e02ff */
[C---:B-1----:R-:W-:Y:S02]  /*10480*/  IMAD R9, R0.reuse, 0x51, RZ ;  /* 0x0000005100097824 */ /* 0x042fe400078e02ff */
[----:B------:R-:W-:-:S03]  /*10490*/  IMAD R14, R0, 0xa6, RZ ;  /* 0x000000a6000e7824 */ /* 0x000fc600078e02ff */
[----:B------:R-:W-:Y:S01]  /*104a0*/  LEA.HI.X.SX32 R13, R9, R7, 0x1, P3 ;  /* 0x00000007090d7211 */ /* 0x000fe200018f0eff */
[----:B------:R-:W-:Y:S01]  /*104b0*/  IMAD R8, R0, 0xa8, RZ ;  /* 0x000000a800087824 */ /* 0x000fe200078e02ff */
[----:B------:R-:W-:Y:S01]  /*104c0*/  IADD3 R14, P0, R14, R6, RZ ;  /* 0x000000060e0e7210 */ /* 0x000fe20007f1e0ff */
[----:B------:R-:W-:-:S03]  /*104d0*/  IMAD R16, R0, 0x53, RZ ;  /* 0x0000005300107824 */ /* 0x000fc600078e02ff */
[----:B------:R-:W-:Y:S02]  /*104e0*/  IADD3 R8, P3, R8, R6, RZ ;  /* 0x0000000608087210 */ /* 0x000fe40007f7e0ff */
[-C--:B------:R-:W-:Y:S02]  /*104f0*/  LEA.HI.X.SX32 R15, R16, R7.reuse, 0x1, P0 ;  /* 0x00000007100f7211 */ /* 0x080fe400000f0eff */
[----:B--2---:R-:W-:Y:S01]  /*10500*/  LEA.HI.X.SX32 R9, R20, R7, 0x1, P3 ;  /* 0x0000000714097211 */ /* 0x004fe200018f0eff */
[C---:B------:R-:W-:Y:S02]  /*10510*/  IMAD R23, R0.reuse, 0x2c, RZ ;  /* 0x0000002c00177824 */ /* 0x040fe400078e02ff */
[C---:B------:R-:W-:Y:S02]  /*10520*/  IMAD R22, R0.reuse, 0x16, RZ ;  /* 0x0000001600167824 */ /* 0x040fe400078e02ff */
[C---:B------:R-:W-:Y:S02]  /*10530*/  IMAD R24, R0.reuse, 0x58, RZ ;  /* 0x0000005800187824 */ /* 0x040fe400078e02ff */
[----:B------:R-:W-:-:S02]  /*10540*/  IMAD R25, R0, 0x5a, RZ ;  /* 0x0000005a00197824 */ /* 0x000fc400078e02ff */
[C---:B------:R-:W-:Y:S02]  /*10550*/  IMAD R26, R0.reuse, 0x2e, RZ ;  /* 0x0000002e001a7824 */ /* 0x040fe400078e02ff */
[C---:B------:R-:W-:Y:S02]  /*10560*/  IMAD R27, R0.reuse, 0x5c, RZ ;  /* 0x0000005c001b7824 */ /* 0x040fe400078e02ff */
[C---:B------:R-:W-:Y:S02]  /*10570*/  IMAD R28, R0.reuse, 0x5e, RZ ;  /* 0x0000005e001c7824 */ /* 0x040fe400078e02ff */
[----:B------:R-:W-:Y:S01]  /*10580*/  IMAD R29, R0, 0x6, RZ ;  /* 0x00000006001d7824 */ /* 0x000fe200078e02ff */
[----:B----4-:R-:W-:-:S04]  /*10590*/  IADD3 R4, P2, R18, R6, RZ ;  /* 0x0000000612047210 */ /* 0x010fc80007f5e0ff */
[-C--:B------:R-:W-:Y:S02]  /*105a0*/  LEA.HI.X.SX32 R5, R3, R7.reuse, 0x1, P2 ;  /* 0x0000000703057211 */ /* 0x080fe400010f0eff */
[----:B------:R-:W-:-:S03]  /*105b0*/  LEA.HI.X.SX32 R11, R18, R7, 0x1, P1 ;  /* 0x00000007120b7211 */ /* 0x000fc600008f0eff */
[----:B------:R0:W-:Y:S04]  /*105c0*/  STL.64 [R1+0xdc0], R4 ;  /* 0x000dc00401007387 */ /* 0x0001e80000100a00 */
[----:B------:R1:W-:Y:S01]  /*105d0*/  STL.64 [R1+0xc88], R12 ;  /* 0x000c880c01007387 */ /* 0x0003e20000100a00 */
[----:B------:R-:W-:-:S03]  /*105e0*/  IMAD R3, R0, 0xac, RZ ;  /* 0x000000ac00037824 */ /* 0x000fc600078e02ff */
[----:B------:R2:W-:Y:S01]  /*105f0*/  STL.64 [R1+0xc80], R10 ;  /* 0x000c800a01007387 */ /* 0x0005e20000100a00 */
[-C--:B0-----:R-:W-:Y:S01]  /*10600*/  IADD3 R4, P2, R19, R6.reuse, RZ ;  /* 0x0000000613047210 */ /* 0x081fe20007f5e0ff */
[----:B-1----:R-:W-:Y:S01]  /*10610*/  IMAD R12, R0, 0x15, RZ ;  /* 0x00000015000c7824 */ /* 0x002fe200078e02ff */
[----:B--2---:R-:W-:-:S04]  /*10620*/  IADD3 R10, P1, R20, R6, RZ ;  /* 0x00000006140a7210 */ /* 0x004fc80007f3e0ff */
[-C--:B------:R-:W-:Y:S01]  /*10630*/  LEA.HI.X.SX32 R5, R12, R7.reuse, 0x1, P2 ;  /* 0x000000070c057211 */ /* 0x080fe200010f0eff */
[----:B------:R-:W-:Y:S01]  /*10640*/  STL.64 [R1+0xc78], R14 ;  /* 0x000c780e01007387 */ /* 0x000fe20000100a00 */
[----:B------:R-:W-:Y:S01]  /*10650*/  LEA.HI.X.SX32 R11, R19, R7, 0x1, P1 ;  /* 0x00000007130b7211 */ /* 0x000fe200008f0eff */
[----:B------:R-:W-:Y:S02]  /*10660*/  IMAD R13, R0, 0xaa, RZ ;  /* 0x000000aa000d7824 */ /* 0x000fe400078e02ff */
[----:B------:R0:W-:Y:S01]  /*10670*/  STL.64 [R1+0xe60], R4 ;  /* 0x000e600401007387 */ /* 0x0001e20000100a00 */
[----:B------:R-:W-:-:S03]  /*10680*/  IADD3 R12, P1, R21, R6, RZ ;  /* 0x00000006150c7210 */ /* 0x000fc60007f3e0ff */
[----:B------:R1:W-:Y:S04]  /*10690*/  STL.64 [R1+0xc70], R8 ;  /* 0x000c700801007387 */ /* 0x0003e80000100a00 */
[----:B------:R2:W-:Y:S01]  /*106a0*/  STL.64 [R1+0xdb8], R10 ;  /* 0x000db80a01007387 */ /* 0x0005e20000100a00 */
[-C--:B0-----:R-:W-:Y:S01]  /*106b0*/  IADD3 R4, P2, R3, R6.reuse, RZ ;  /* 0x0000000603047210 */ /* 0x081fe20007f5e0ff */
[C---:B------:R-:W-:Y:S01]  /*106c0*/  IMAD R3, R0.reuse, 0x2b, RZ ;  /* 0x0000002b00037824 */ /* 0x040fe200078e02ff */
[-C--:B------:R-:W-:Y:S01]  /*106d0*/  IADD3 R14, P0, R13, R6.reuse, RZ ;  /* 0x000000060d0e7210 */ /* 0x080fe20007f1e0ff */
[C---:B-1----:R-:W-:Y:S02]  /*106e0*/  IMAD R8, R0.reuse, 0xae, RZ ;  /* 0x000000ae00087824 */ /* 0x042fe400078e02ff */
[C---:B--2---:R-:W-:Y:S01]  /*106f0*/  IMAD R11, R0.reuse, 0x55, RZ ;  /* 0x00000055000b7824 */ /* 0x044fe200078e02ff */
[----:B------:R-:W-:Y:S01]  /*10700*/  LEA.HI.X.SX32 R13, R3, R7, 0x1, P1 ;  /* 0x00000007030d7211 */ /* 0x000fe200008f0eff */
[----:B------:R-:W-:Y:S01]  /*10710*/  IMAD R3, R0, 0x57, RZ ;  /* 0x0000005700037824 */ /* 0x000fe200078e02ff */
[----:B------:R-:W-:-:S02]  /*10720*/  IADD3 R8, P3, R8, R6, RZ ;  /* 0x0000000608087210 */ /* 0x000fc40007f7e0ff */
[-C--:B------:R-:W-:Y:S02]  /*10730*/  LEA.HI.X.SX32 R15, R11, R7.reuse, 0x1, P0 ;  /* 0x000000070b0f7211 */ /* 0x080fe400000f0eff */
[-C--:B------:R-:W-:Y:S02]  /*10740*/  LEA.HI.X.SX32 R5, R21, R7.reuse, 0x1, P2 ;  /* 0x0000000715057211 */ /* 0x080fe400010f0eff */
[----:B------:R-:W-:Y:S01]  /*10750*/  LEA.HI.X.SX32 R9, R3, R7, 0x1, P3 ;  /* 0x0000000703097211 */ /* 0x000fe200018f0eff */
[----:B------:R0:W-:Y:S01]  /*10760*/  STL.64 [R1+0xc68], R14 ;  /* 0x000c680e01007387 */ /* 0x0001e20000100a00 */
[----:B------:R-:W-:-:S03]  /*10770*/  IMAD R10, R0, 0xb0, RZ ;  /* 0x000000b0000a7824 */ /* 0x000fc600078e02ff */
[----:B------:R1:W-:Y:S04]  /*10780*/  STL.64 [R1+0xdb0], R12 ;  /* 0x000db00c01007387 */ /* 0x0003e80000100a00 */
[----:B------:R2:W-:Y:S01]  /*10790*/  STL.64 [R1+0xc60], R4 ;  /* 0x000c600401007387 */ /* 0x0005e20000100a00 */
[-C--:B------:R-:W-:Y:S02]  /*107a0*/  IADD3 R10, P0, R10, R6.reuse, RZ ;  /* 0x000000060a0a7210 */ /* 0x080fe40007f1e0ff */
[-C--:B0-----:R-:W-:Y:S01]  /*107b0*/  IADD3 R14, P1, R22, R6.reuse, RZ ;  /* 0x00000006160e7210 */ /* 0x081fe20007f3e0ff */
[----:B------:R0:W-:Y:S01]  /*107c0*/  STL.64 [R1+0xc58], R8 ;  /* 0x000c580801007387 */ /* 0x0001e20000100a00 */
[C---:B-1----:R-:W-:Y:S01]  /*107d0*/  IMAD R13, R0.reuse, 0xb, RZ ;  /* 0x0000000b000d7824 */ /* 0x042fe200078e02ff */
[----:B--2---:R-:W-:Y:S01]  /*107e0*/  IADD3 R4, P2, R23, R6, RZ ;  /* 0x0000000617047210 */ /* 0x004fe20007f5e0ff */
[----:B------:R-:W-:-:S03]  /*107f0*/  IMAD R3, R0, 0xb4, RZ ;  /* 0x000000b400037824 */ /* 0x000fc600078e02ff */
[-C--:B------:R-:W-:Y:S02]  /*10800*/  LEA.HI.X.SX32 R15, R13, R7.reuse, 0x1, P1 ;  /* 0x000000070d0f7211 */ /* 0x080fe400008f0eff */
[-C--:B0-----:R-:W-:Y:S02]  /*10810*/  IADD3 R8, P3, R24, R6.reuse, RZ ;  /* 0x0000000618087210 */ /* 0x081fe40007f7e0ff */
[-C--:B------:R-:W-:Y:S02]  /*10820*/  LEA.HI.X.SX32 R5, R22, R7.reuse, 0x1, P2 ;  /* 0x0000000716057211 */ /* 0x080fe400010f0eff */
[-C--:B------:R-:W-:Y:S02]  /*10830*/  LEA.HI.X.SX32 R9, R23, R7.reuse, 0x1, P3 ;  /* 0x0000000717097211 */ /* 0x080fe400018f0eff */
[----:B------:R-:W-:Y:S01]  /*10840*/  LEA.HI.X.SX32 R11, R24, R7, 0x1, P0 ;  /* 0x00000007180b7211 */ /* 0x000fe200000f0eff */
[----:B------:R-:W-:Y:S01]  /*10850*/  IMAD R12, R0, 0xb2, RZ ;  /* 0x000000b2000c7824 */ /* 0x000fe200078e02ff */
[----:B------:R0:W-:Y:S04]  /*10860*/  STL.64 [R1+0xe58], R4 ;  /* 0x000e580401007387 */ /* 0x0001e80000100a00 */
[----:B------:R1:W-:Y:S01]  /*10870*/  STL.64 [R1+0xeb0], R14 ;  /* 0x000eb00e01007387 */ /* 0x0003e20000100a00 */
[----:B------:R-:W-:-:S03]  /*10880*/  IADD3 R12, P1, R12, R6, RZ ;  /* 0x000000060c0c7210 */ /* 0x000fc60007f3e0ff */
[----:B------:R2:W-:Y:S01]  /*10890*/  STL.64 [R1+0xda8], R8 ;  /* 0x000da80801007387 */ /* 0x0005e20000100a00 */
[----:B0-----:R-:W-:-:S03]  /*108a0*/  IADD3 R4, P2, R3, R6, RZ ;  /* 0x0000000603047210 */ /* 0x001fc60007f5e0ff */
[----:B------:R0:W-:Y:S01]  /*108b0*/  STL.64 [R1+0xc50], R10 ;  /* 0x000c500a01007387 */ /* 0x0001e20000100a00 */
[C---:B------:R-:W-:Y:S02]  /*108c0*/  IMAD R3, R0.reuse, 0x2d, RZ ;  /* 0x0000002d00037824 */ /* 0x040fe400078e02ff */
[C---:B-1----:R-:W-:Y:S01]  /*108d0*/  IMAD R14, R0.reuse, 0xb6, RZ ;  /* 0x000000b6000e7824 */ /* 0x042fe200078e02ff */
[----:B--2---:R-:W-:Y:S01]  /*108e0*/  IADD3 R8, P3, R25, R6, RZ ;  /* 0x0000000619087210 */ /* 0x004fe20007f7e0ff */
[----:B0-----:R-:W-:-:S03]  /*108f0*/  IMAD R11, R0, 0x59, RZ ;  /* 0x00000059000b7824 */ /* 0x001fc600078e02ff */
[-C--:B------:R-:W-:Y:S02]  /*10900*/  LEA.HI.X.SX32 R9, R3, R7.reuse, 0x1, P3 ;  /* 0x0000000703097211 */ /* 0x080fe400018f0eff */
[-C--:B------:R-:W-:Y:S02]  /*10910*/  LEA.HI.X.SX32 R5, R25, R7.reuse, 0x1, P2 ;  /* 0x0000000719057211 */ /* 0x080fe400010f0eff */
[----:B------:R-:W-:Y:S01]  /*10920*/  LEA.HI.X.SX32 R13, R11, R7, 0x1, P1 ;  /* 0x000000070b0d7211 */ /* 0x000fe200008f0eff */
[----:B------:R0:W-:Y:S01]  /*10930*/  STL.64 [R1+0xda0], R8 ;  /* 0x000da00801007387 */ /* 0x0001e20000100a00 */
[----:B------:R-:W-:Y:S01]  /*10940*/  IADD3 R16, P0, R14, R6, RZ ;  /* 0x000000060e107210 */ /* 0x000fe20007f1e0ff */
[C---:B------:R-:W-:Y:S02]  /*10950*/  IMAD R10, R0.reuse, 0xb8, RZ ;  /* 0x000000b8000a7824 */ /* 0x040fe400078e02ff */
[----:B------:R1:W-:Y:S01]  /*10960*/  STL.64 [R1+0xc48], R12 ;  /* 0x000c480c01007387 */ /* 0x0003e20000100a00 */
[----:B------:R-:W-:-:S03]  /*10970*/  IMAD R14, R0, 0x17, RZ ;  /* 0x00000017000e7824 */ /* 0x000fc600078e02ff */
[----:B------:R2:W-:Y:S01]  /*10980*/  STL.64 [R1+0xc40], R4 ;  /* 0x000c400401007387 */ /* 0x0005e20000100a00 */
[-C--:B0-----:R-:W-:Y:S01]  /*10990*/  IADD3 R8, P3, R26, R6.reuse, RZ ;  /* 0x000000061a087210 */ /* 0x081fe20007f7e0ff */
[----:B-1----:R-:W-:Y:S01]  /*109a0*/  IMAD R13, R0, 0x5b, RZ ;  /* 0x0000005b000d7824 */ /* 0x002fe200078e02ff */
[-C--:B------:R-:W-:Y:S02]  /*109b0*/  IADD3 R10, P1, R10, R6.reuse, RZ ;  /* 0x000000060a0a7210 */ /* 0x080fe40007f3e0ff */
[----:B--2---:R-:W-:Y:S01]  /*109c0*/  IADD3 R4, P2, R27, R6, RZ ;  /* 0x000000061b047210 */ /* 0x004fe20007f5e0ff */
[----:B------:R-:W-:Y:S01]  /*109d0*/  IMAD R3, R0, 0xbc, RZ ;  /* 0x000000bc00037824 */ /* 0x000fe200078e02ff */
[-C--:B------:R-:W-:Y:S02]  /*109e0*/  LEA.HI.X.SX32 R9, R14, R7.reuse, 0x1, P3 ;  /* 0x000000070e097211 */ /* 0x080fe400018f0eff */
[-C--:B------:R-:W-:Y:S02]  /*109f0*/  LEA.HI.X.SX32 R17, R13, R7.reuse, 0x1, P0 ;  /* 0x000000070d117211 */ /* 0x080fe400000f0eff */
[-C--:B------:R-:W-:Y:S01]  /*10a00*/  LEA.HI.X.SX32 R5, R26, R7.reuse, 0x1, P2 ;  /* 0x000000071a057211 */ /* 0x080fe200010f0eff */
[----:B------:R0:W-:Y:S01]  /*10a10*/  STL.64 [R1+0xe50], R8 ;  /* 0x000e500801007387 */ /* 0x0001e20000100a00 */
[----:B------:R-:W-:Y:S01]  /*10a20*/  LEA.HI.X.SX32 R11, R27, R7, 0x1, P1 ;  /* 0x000000071b0b7211 */ /* 0x000fe200008f0eff */
[----:B------:R-:W-:-:S02]  /*10a30*/  IMAD R12, R0, 0xba, RZ ;  /* 0x000000ba000c7824 */ /* 0x000fc400078e02ff */
[----:B------:R-:W-:Y:S04]  /*10a40*/  STL.64 [R1+0xc38], R16 ;  /* 0x000c381001007387 */ /* 0x000fe80000100a00 */
[----:B------:R1:W-:Y:S01]  /*10a50*/  STL.64 [R1+0xd98], R4 ;  /* 0x000d980401007387 */ /* 0x0003e20000100a00 */
[-C--:B0-----:R-:W-:Y:S01]  /*10a60*/  IADD3 R8, P3, R3, R6.reuse, RZ ;  /* 0x0000000603087210 */ /* 0x081fe20007f7e0ff */
[----:B------:R-:W-:Y:S02]  /*10a70*/  IMAD R3, R0, 0x2f, RZ ;  /* 0x0000002f00037824 */ /* 0x000fe400078e02ff */
[----:B------:R0:W-:Y:S01]  /*10a80*/  STL.64 [R1+0xc30], R10 ;  /* 0x000c300a01007387 */ /* 0x0001e20000100a00 */
[-C--:B------:R-:W-:Y:S02]  /*10a90*/  IADD3 R12, P0, R12, R6.reuse, RZ ;  /* 0x000000060c0c7210 */ /* 0x080fe40007f1e0ff */
[----:B-1----:R-:W-:Y:S01]  /*10aa0*/  IADD3 R4, P2, R28, R6, RZ ;  /* 0x000000061c047210 */ /* 0x002fe20007f5e0ff */
[----:B------:R-:W-:-:S03]  /*10ab0*/  IMAD R14, R0, 0xbe, RZ ;  /* 0x000000be000e7824 */ /* 0x000fc600078e02ff */
[-C--:B------:R-:W-:Y:S01]  /*10ac0*/  LEA.HI.X.SX32 R5, R3, R7.reuse, 0x1, P2 ;  /* 0x0000000703057211 */ /* 0x080fe200010f0eff */
[----:B0-----:R-:W-:Y:S01]  /*10ad0*/  IMAD R11, R0, 0x5d, RZ ;  /* 0x0000005d000b7824 */ /* 0x001fe200078e02ff */
[-C--:B------:R-:W-:Y:S01]  /*10ae0*/  LEA.HI.X.SX32 R9, R28, R7.reuse, 0x1, P3 ;  /* 0x000000071c097211 */ /* 0x080fe200018f0eff */
[C---:B------:R-:W-:Y:S02]  /*10af0*/  IMAD R10, R0.reuse, 0xc0, RZ ;  /* 0x000000c0000a7824 */ /* 0x040fe400078e02ff */
[----:B------:R0:W-:Y:S01]  /*10b00*/  STL.64 [R1+0xd90], R4 ;  /* 0x000d900401007387 */ /* 0x0001e20000100a00 */
[----:B------:R-:W-:Y:S01]  /*10b10*/  LEA.HI.X.SX32 R13, R11, R7, 0x1, P0 ;  /* 0x000000070b0d7211 */ /* 0x000fe200000f0eff */
[----:B------:R-:W-:Y:S01]  /*10b20*/  IMAD R3, R0, 0x5f, RZ ;  /* 0x0000005f00037824 */ /* 0x000fe200078e02ff */
[-C--:B------:R-:W-:Y:S02]  /*10b30*/  IADD3 R16, P1, R14, R6.reuse, RZ ;  /* 0x000000060e107210 */ /* 0x080fe40007f3e0ff */
[-C--:B------:R-:W-:Y:S01]  /*10b40*/  IADD3 R14, P0, R10, R6.reuse, RZ ;  /* 0x000000060a0e7210 */ /* 0x080fe20007f1e0ff */
[----:B------:R1:W-:Y:S01]  /*10b50*/  STL.64 [R1+0xc28], R12 ;  /* 0x000c280c01007387 */ /* 0x0003e20000100a00 */
[----:B------:R-:W-:Y:S01]  /*10b60*/  IADD3 R10, P2, R29, R6, RZ ;  /* 0x000000061d0a7210 */ /* 0x000fe20007f5e0ff */
[----:B0-----:R-:W-:-:S02]  /*10b70*/  IMAD R4, R0, 0xc, RZ ;  /* 0x0000000c00047824 */ /* 0x001fc400078e02ff */
[----:B------:R0:W-:Y:S01]  /*10b80*/  STL.64 [R1+0xc20], R8 ;  /* 0x000c200801007387 */ /* 0x0001e20000100a00 */
[-C--:B------:R-:W-:Y:S01]  /*10b90*/  LEA.HI.X.SX32 R17, R3, R7.reuse, 0x1, P1 ;  /* 0x0000000703117211 */ /* 0x080fe200008f0eff */
[C---:B-1----:R-:W-:Y:S02]  /*10ba0*/  IMAD R12, R0.reuse, 0x3, RZ ;  /* 0x00000003000c7824 */ /* 0x042fe400078e02ff */
[----:B------:R-:W-:Y:S01]  /*10bb0*/  IMAD R5, R0, 0x60, RZ ;  /* 0x0000006000057824 */ /* 0x000fe200078e02ff */
[-C--:B0-----:R-:W-:Y:S02]  /*10bc0*/  IADD3 R8, P3, R4, R6.reuse, RZ ;  /* 0x0000000604087210 */ /* 0x081fe40007f7e0ff */
[-C--:B------:R-:W-:Y:S01]  /*10bd0*/  LEA.HI.X.SX32 R11, R12, R7.reuse, 0x1, P2 ;  /* 0x000000070c0b7211 */ /* 0x080fe200010f0eff */
[C---:B------:R-:W-:Y:S01]  /*10be0*/  IMAD R13, R0.reuse, 0x18, RZ ;  /* 0x00000018000d7824 */ /* 0x040fe200078e02ff */
[----:B------:R-:W-:Y:S01]  /*10bf0*/  LEA.HI.X.SX32 R9, R29, R7, 0x1, P3 ;  /* 0x000000071d097211 */ /* 0x000fe200018f0eff */
[----:B------:R-:W-:Y:S01]  /*10c00*/  IMAD R3, R0, 0x30, RZ ;  /* 0x0000003000037824 */ /* 0x000fe200078e02ff */
[----:B------:R0:W-:Y:S02]  /*10c10*/  STL.64 [R1+0xc18], R16 ;  /* 0x000c181001007387 */ /* 0x0001e40000100a00 */
[----:B------:R-:W-:-:S02]  /*10c20*/  IADD3 R18, P1, R13, R6, RZ ;  /* 0x000000060d127210 */ /* 0x000fc40007f3e0ff */
[----:B------:R1:W-:Y:S04]  /*10c30*/  STL.64 [R1+0xef0], R10 ;  /* 0x000ef00a01007387 */ /* 0x0003e80000100a00 */
[----:B------:R2:W-:Y:S01]  /*10c40*/  STL.64 [R1+0xed8], R8 ;  /* 0x000ed80801007387 */ /* 0x0005e20000100a00 */
[-C--:B0-----:R-:W-:Y:S02]  /*10c50*/  IADD3 R16, P3, R5, R6.reuse, RZ ;  /* 0x0000000605107210 */ /* 0x081fe40007f7e0ff */
[-C--:B------:R-:W-:Y:S02]  /*10c60*/  LEA.HI.X.SX32 R19, R4, R7.reuse, 0x1, P1 ;  /* 0x0000000704137211 */ /* 0x080fe400008f0eff */
[C---:B-1----:R-:W-:Y:S01]  /*10c70*/  IADD3 R10, P2, R3.reuse, R6, RZ ;  /* 0x00000006030a7210 */ /* 0x042fe20007f5e0ff */
[C---:B--2---:R-:W-:Y:S01]  /*10c80*/  IMAD R8, R0.reuse, 0xc2, RZ ;  /* 0x000000c200087824 */ /* 0x044fe200078e02ff */
[-C--:B------:R-:W-:Y:S01]  /*10c90*/  LEA.HI.X.SX32 R17, R3, R7.reuse, 0x1, P3 ;  /* 0x0000000703117211 */ /* 0x080fe200018f0eff */
[----:B------:R-:W-:Y:S01]  /*10ca0*/  IMAD R3, R0, 0x61, RZ ;  /* 0x0000006100037824 */ /* 0x000fe200078e02ff */
[----:B------:R-:W-:-:S02]  /*10cb0*/  LEA.HI.X.SX32 R11, R13, R7, 0x1, P2 ;  /* 0x000000070d0b7211 */ /* 0x000fc400010f0eff */
[-C--:B------:R-:W-:Y:S02]  /*10cc0*/  IADD3 R8, P1, R8, R6.reuse, RZ ;  /* 0x0000000608087210 */ /* 0x080fe40007f3e0ff */
[-C--:B------:R-:W-:Y:S01]  /*10cd0*/  LEA.HI.X.SX32 R15, R5, R7.reuse, 0x1, P0 ;  /* 0x00000007050f7211 */ /* 0x080fe200000f0eff */
[----:B------:R-:W-:Y:S01]  /*10ce0*/  STL.64 [R1+0xea8], R18 ;  /* 0x000ea81201007387 */ /* 0x000fe20000100a00 */
[-C--:B------:R-:W-:Y:S01]  /*10cf0*/  LEA.HI.X.SX32 R9, R3, R7.reuse, 0x1, P1 ;  /* 0x0000000703097211 */ /* 0x080fe200008f0eff */
[C---:B------:R-:W-:Y:S02]  /*10d00*/  IMAD R4, R0.reuse, 0xc4, RZ ;  /* 0x000000c400047824 */ /* 0x040fe400078e02ff */
[----:B------:R-:W-:Y:S01]  /*10d10*/  IMAD R12, R0, 0x62, RZ ;  /* 0x00000062000c7824 */ /* 0x000fe200078e02ff */
[----:B------:R0:W-:Y:S04]  /*10d20*/  STL.64 [R1+0xe48], R10 ;  /* 0x000e480a01007387 */ /* 0x0001e80000100a00 */
[----:B------:R1:W-:Y:S04]  /*10d30*/  STL.64 [R1+0xd88], R16 ;  /* 0x000d881001007387 */ /* 0x0003e80000100a00 */
[----:B------:R-:W-:Y:S04]  /*10d40*/  STL.64 [R1+0xc10], R14 ;  /* 0x000c100e01007387 */ /* 0x000fe80000100a00 */
[----:B------:R2:W-:Y:S01]  /*10d50*/  STL.64 [R1+0xc08], R8 ;  /* 0x000c080801007387 */ /* 0x0005e20000100a00 */
[-C--:B0-----:R-:W-:Y:S01]  /*10d60*/  IADD3 R10, P2, R4, R6.reuse, RZ ;  /* 0x00000006040a7210 */ /* 0x081fe20007f5e0ff */
[----:B------:R-:W-:Y:S01]  /*10d70*/  IMAD R4, R0, 0xc6, RZ ;  /* 0x000000c600047824 */ /* 0x000fe200078e02ff */
[-C--:B-1----:R-:W-:Y:S01]  /*10d80*/  IADD3 R16, P3, R12, R6.reuse, RZ ;  /* 0x000000060c107210 */ /* 0x082fe20007f7e0ff */
[----:B------:R-:W-:Y:S01]  /*10d90*/  IMAD R3, R0, 0x32, RZ ;  /* 0x0000003200037824 */ /* 0x000fe200078e02ff */
[----:B------:R-:W-:Y:S01]  /*10da0*/  LEA.HI.X.SX32 R11, R12, R7, 0x1, P2 ;  /* 0x000000070c0b7211 */ /* 0x000fe200010f0eff */
[----:B--2---:R-:W-:Y:S01]  /*10db0*/  IMAD R9, R0, 0x31, RZ ;  /* 0x0000003100097824 */ /* 0x004fe200078e02ff */
[----:B------:R-:W-:Y:S01]  /*10dc0*/  IADD3 R14, P0, R4, R6, RZ ;  /* 0x00000006040e7210 */ /* 0x000fe20007f1e0ff */
[----:B------:R-:W-:-:S03]  /*10dd0*/  IMAD R8, R0, 0x64, RZ ;  /* 0x0000006400087824 */ /* 0x000fc600078e02ff */
[-C--:B------:R-:W-:Y:S01]  /*10de0*/  LEA.HI.X.SX32 R17, R9, R7.reuse, 0x1, P3 ;  /* 0x0000000709117211 */ /* 0x080fe200018f0eff */
[C---:B------:R-:W-:Y:S02]  /*10df0*/  IMAD R4, R0.reuse, 0xc8, RZ ;  /* 0x000000c800047824 */ /* 0x040fe400078e02ff */
[C---:B------:R-:W-:Y:S02]  /*10e00*/  IMAD R9, R0.reuse, 0x63, RZ ;  /* 0x0000006300097824 */ /* 0x040fe400078e02ff */
[----:B------:R0:W-:Y:S01]  /*10e10*/  STL.64 [R1+0xd80], R16 ;  /* 0x000d801001007387 */ /* 0x0001e20000100a00 */
[----:B------:R-:W-:Y:S01]  /*10e20*/  IMAD R13, R0, 0x19, RZ ;  /* 0x00000019000d7824 */ /* 0x000fe200078e02ff */
[-C--:B------:R-:W-:Y:S02]  /*10e30*/  IADD3 R4, P1, R4, R6.reuse, RZ ;  /* 0x0000000604047210 */ /* 0x080fe40007f3e0ff */
[----:B------:R1:W-:Y:S01]  /*10e40*/  STL.64 [R1+0xc00], R10 ;  /* 0x000c000a01007387 */ /* 0x0003e20000100a00 */
[----:B------:R-:W-:Y:S01]  /*10e50*/  LEA.HI.X.SX32 R15, R9, R7, 0x1, P0 ;  /* 0x00000007090f7211 */ /* 0x000fe200000f0eff */
[----:B------:R-:W-:Y:S01]  /*10e60*/  IMAD R12, R0, 0xca, RZ ;  /* 0x000000ca000c7824 */ /* 0x000fe200078e02ff */
[----:B0-----:R-:W-:-:S02]  /*10e70*/  IADD3 R16, P3, R3, R6, RZ ;  /* 0x0000000603107210 */ /* 0x001fc40007f7e0ff */
[-C--:B-1----:R-:W-:Y:S02]  /*10e80*/  IADD3 R10, P2, R8, R6.reuse, RZ ;  /* 0x00000006080a7210 */ /* 0x082fe40007f5e0ff */
[-C--:B------:R-:W-:Y:S01]  /*10e90*/  LEA.HI.X.SX32 R17, R13, R7.reuse, 0x1, P3 ;  /* 0x000000070d117211 */ /* 0x080fe200018f0eff */
[----:B------:R-:W-:Y:S01]  /*10ea0*/  IMAD R9, R0, 0xcc, RZ ;  /* 0x000000cc00097824 */ /* 0x000fe200078e02ff */
[-C--:B------:R-:W-:Y:S01]  /*10eb0*/  LEA.HI.X.SX32 R11, R3, R7.reuse, 0x1, P2 ;  /* 0x00000007030b7211 */ /* 0x080fe200010f0eff */
[----:B------:R0:W-:Y:S01]  /*10ec0*/  STL.64 [R1+0xbf8], R14 ;  /* 0x000bf80e01007387 */ /* 0x0001e20000100a00 */
[----:B------:R-:W-:Y:S01]  /*10ed0*/  LEA.HI.X.SX32 R5, R8, R7, 0x1, P1 ;  /* 0x0000000708057211 */ /* 0x000fe200008f0eff */
[C---:B------:R-:W-:Y:S02]  /*10ee0*/  IMAD R3, R0.reuse, 0xce, RZ ;  /* 0x000000ce00037824 */ /* 0x040fe400078e02ff */
[----:B------:R-:W-:Y:S01]  /*10ef0*/  STL.64 [R1+0xe40], R16 ;  /* 0x000e401001007387 */ /* 0x000fe20000100a00 */
[----:B------:R-:W-:Y:S01]  /*10f00*/  IADD3 R18, P3, R9, R6, RZ ;  /* 0x0000000609127210 */ /* 0x000fe20007f7e0ff */
[----:B------:R-:W-:-:S02]  /*10f10*/  IMAD R9, R0, 0x65, RZ ;  /* 0x0000006500097824 */ /* 0x000fc400078e02ff */
[----:B------:R1:W-:Y:S01]  /*10f20*/  STL.64 [R1+0xd78], R10 ;  /* 0x000d780a01007387 */ /* 0x0003e20000100a00 */
[-C--:B0-----:R-:W-:Y:S01]  /*10f30*/  IADD3 R14, P0, R12, R6.reuse, RZ ;  /* 0x000000060c0e7210 */ /* 0x081fe20007f1e0ff */
[----:B------:R-:W-:Y:S02]  /*10f40*/  IMAD R12, R0, 0x66, RZ ;  /* 0x00000066000c7824 */ /* 0x000fe400078e02ff */
[----:B------:R0:W-:Y:S01]  /*10f50*/  STL.64 [R1+0xbf0], R4 ;  /* 0x000bf00401007387 */ /* 0x0001e20000100a00 */
[----:B------:R-:W-:Y:S02]  /*10f60*/  LEA.HI.X.SX32 R15, R9, R7, 0x1, P0 ;  /* 0x00000007090f7211 */ /* 0x000fe400000f0eff */
[-C--:B-1----:R-:W-:Y:S02]  /*10f70*/  IADD3 R10, P2, R12, R6.reuse, RZ ;  /* 0x000000060c0a7210 */ /* 0x082fe40007f5e0ff */
[----:B0-----:R-:W-:Y:S01]  /*10f80*/  IADD3 R4, P1, R3, R6, RZ ;  /* 0x0000000603047210 */ /* 0x001fe20007f3e0ff */
[----:B------:R-:W-:-:S02]  /*10f90*/  IMAD R3, R0, 0x33, RZ ;  /* 0x0000003300037824 */ /* 0x000fc400078e02ff */
[----:B------:R-:W-:-:S03]  /*10fa0*/  IMAD R13, R0, 0x1a, RZ ;  /* 0x0000001a000d7824 */ /* 0x000fc600078e02ff */
[-C--:B------:R-:W-:Y:S01]  /*10fb0*/  LEA.HI.X.SX32 R11, R3, R7.reuse, 0x1, P2 ;  /* 0x00000007030b7211 */ /* 0x080fe200010f0eff */
[----:B------:R-:W-:Y:S01]  /*10fc0*/  IMAD R3, R0, 0x67, RZ ;  /* 0x0000006700037824 */ /* 0x000fe200078e02ff */
[----:B------:R-:W-:Y:S01]  /*10fd0*/  STL.64 [R1+0xbe8], R14 ;  /* 0x000be80e01007387 */ /* 0x000fe20000100a00 */
[-C--:B------:R-:W-:Y:S01]  /*10fe0*/  LEA.HI.X.SX32 R19, R12, R7.reuse, 0x1, P3 ;  /* 0x000000070c137211 */ /* 0x080fe200018f0eff */
[C---:B------:R-:W-:Y:S02]  /*10ff0*/  IMAD R12, R0.reuse, 0xd, RZ ;  /* 0x0000000d000c7824 */ /* 0x040fe400078e02ff */
[----:B------:R0:W-:Y:S01]  /*11000*/  STL.64 [R1+0xd70], R10 ;  /* 0x000d700a01007387 */ /* 0x0001e20000100a00 */
[-C--:B------:R-:W-:Y:S01]  /*11010*/  LEA.HI.X.SX32 R5, R3, R7.reuse, 0x1, P1 ;  /* 0x0000000703057211 */ /* 0x080fe200008f0eff */
[C---:B------:R-:W-:Y:S02]  /*11020*/  IMAD R16, R0.reuse, 0x68, RZ ;  /* 0x0000006800107824 */ /* 0x040fe400078e02ff */
[C---:B------:R-:W-:Y:S01]  /*11030*/  IMAD R8, R0.reuse, 0xd0, RZ ;  /* 0x000000d000087824 */ /* 0x040fe200078e02ff */
[----:B------:R1:W-:Y:S01]  /*11040*/  STL.64 [R1+0xbe0], R18 ;  /* 0x000be01201007387 */ /* 0x0003e20000100a00 */
[C---:B------:R-:W-:Y:S01]  /*11050*/  IMAD R3, R0.reuse, 0xd2, RZ ;  /* 0x000000d200037824 */ /* 0x040fe200078e02ff */
[----:B0-----:R-:W-:Y:S01]  /*11060*/  IADD3 R10, P2, R13, R6, RZ ;  /* 0x000000060d0a7210 */ /* 0x001fe20007f5e0ff */
[----:B------:R-:W-:Y:S01]  /*11070*/  IMAD R14, R0, 0x34, RZ ;  /* 0x00000034000e7824 */ /* 0x000fe200078e02ff */
[----:B------:R0:W-:Y:S02]  /*11080*/  STL.64 [R1+0xbd8], R4 ;  /* 0x000bd80401007387 */ /* 0x0001e40000100a00 */
[----:B------:R-:W-:-:S02]  /*11090*/  LEA.HI.X.SX32 R11, R12, R7, 0x1, P2 ;  /* 0x000000070c0b7211 */ /* 0x000fc400010f0eff */
[----:B------:R-:W-:-:S03]  /*110a0*/  IADD3 R8, P0, R8, R6, RZ ;  /* 0x0000000608087210 */ /* 0x000fc60007f1e0ff */
[----:B------:R2:W-:Y:S01]  /*110b0*/  STL.64 [R1+0xea0], R10 ;  /* 0x000ea00a01007387 */ /* 0x0005e20000100a00 */
[-C--:B-1----:R-:W-:Y:S02]  /*110c0*/  IADD3 R18, P3, R14, R6.reuse, RZ ;  /* 0x000000060e127210 */ /* 0x082fe40007f7e0ff */
[----:B0-----:R-:W-:-:S04]  /*110d0*/  IADD3 R4, P1, R16, R6, RZ ;  /* 0x0000000610047210 */ /* 0x001fc80007f3e0ff */
[-C--:B------:R-:W-:Y:S02]  /*110e0*/  LEA.HI.X.SX32 R5, R14, R7.reuse, 0x1, P1 ;  /* 0x000000070e057211 */ /* 0x080fe400008f0eff */
[-C--:B--2---:R-:W-:Y:S01]  /*110f0*/  IADD3 R10, P2, R3, R6.reuse, RZ ;  /* 0x00000006030a7210 */ /* 0x084fe20007f5e0ff */
[----:B------:R-:W-:Y:S01]  /*11100*/  IMAD R3, R0, 0x6a, RZ ;  /* 0x0000006a00037824 */ /* 0x000fe200078e02ff */
[-C--:B------:R-:W-:Y:S01]  /*11110*/  LEA.HI.X.SX32 R9, R16, R7.reuse, 0x1, P0 ;  /* 0x0000000710097211 */ /* 0x080fe200000f0eff */
[C---:B------:R-:W-:Y:S01]  /*11120*/  IMAD R16, R0.reuse, 0x35, RZ ;  /* 0x0000003500107824 */ /* 0x040fe200078e02ff */
[----:B------:R-:W-:Y:S01]  /*11130*/  LEA.HI.X.SX32 R19, R13, R7, 0x1, P3 ;  /* 0x000000070d137211 */ /* 0x000fe200018f0eff */
[----:B------:R-:W-:Y:S01]  /*11140*/  IMAD R12, R0, 0xd4, RZ ;  /* 0x000000d4000c7824 */ /* 0x000fe200078e02ff */
[----:B------:R0:W-:Y:S01]  /*11150*/  STL.64 [R1+0xd68], R4 ;  /* 0x000d680401007387 */ /* 0x0001e20000100a00 */
[----:B------:R-:W-:-:S03]  /*11160*/  IADD3 R14, P1, R3, R6, RZ ;  /* 0x00000006030e7210 */ /* 0x000fc60007f3e0ff */
[----:B------:R-:W-:Y:S01]  /*11170*/  STL.64 [R1+0xe38], R18 ;  /* 0x000e381201007387 */ /* 0x000fe20000100a00 */
[-C--:B------:R-:W-:Y:S01]  /*11180*/  LEA.HI.X.SX32 R15, R16, R7.reuse, 0x1, P1 ;  /* 0x00000007100f7211 */ /* 0x080fe200008f0eff */
[----:B------:R-:W-:Y:S01]  /*11190*/  IMAD R16, R0, 0x6b, RZ ;  /* 0x0000006b00107824 */ /* 0x000fe200078e02ff */
[----:B------:R-:W-:Y:S01]  /*111a0*/  IADD3 R12, P3, R12, R6, RZ ;  /* 0x000000060c0c7210 */ /* 0x000fe20007f7e0ff */
[----:B------:R1:W-:Y:S01]  /*111b0*/  STL.64 [R1+0xbd0], R8 ;  /* 0x000bd00801007387 */ /* 0x0003e20000100a00 */
[C---:B0-----:R-:W-:Y:S02]  /*111c0*/  IMAD R5, R0.reuse, 0xd6, RZ ;  /* 0x000000d600057824 */ /* 0x041fe400078e02ff */
[----:B------:R-:W-:Y:S01]  /*111d0*/  IMAD R4, R0, 0x69, RZ ;  /* 0x0000006900047824 */ /* 0x000fe200078e02ff */
[----:B------:R-:W-:-:S04]  /*111e0*/  LEA.HI.X.SX32 R13, R3, R7, 0x1, P3 ;  /* 0x00000007030d7211 */ /* 0x000fc800018f0eff */
[-C--:B------:R-:W-:Y:S02]  /*111f0*/  LEA.HI.X.SX32 R11, R4, R7.reuse, 0x1, P2 ;  /* 0x00000007040b7211 */ /* 0x080fe400010f0eff */
[-C--:B-1----:R-:W-:Y:S01]  /*11200*/  IADD3 R8, P0, R5, R6.reuse, RZ ;  /* 0x0000000605087210 */ /* 0x082fe20007f1e0ff */
[----:B------:R-:W-:Y:S02]  /*11210*/  IMAD R5, R0, 0xd8, RZ ;  /* 0x000000d800057824 */ /* 0x000fe400078e02ff */
[----:B------:R0:W-:Y:S01]  /*11220*/  STL.64 [R1+0xbc8], R10 ;  /* 0x000bc80a01007387 */ /* 0x0001e20000100a00 */
[----:B------:R-:W-:Y:S01]  /*11230*/  LEA.HI.X.SX32 R9, R16, R7, 0x1, P0 ;  /* 0x0000000710097211 */ /* 0x000fe200000f0eff */
[C---:B------:R-:W-:Y:S02]  /*11240*/  IMAD R4, R0.reuse, 0x36, RZ ;  /* 0x0000003600047824 */ /* 0x040fe400078e02ff */
[----:B------:R1:W-:Y:S04]  /*11250*/  STL.64 [R1+0xd60], R14 ;  /* 0x000d600e01007387 */ /* 0x0003e80000100a00 */
[----:B------:R2:W-:Y:S01]  /*11260*/  STL.64 [R1+0xbc0], R12 ;  /* 0x000bc00c01007387 */ /* 0x0005e20000100a00 */
[----:B0-----:R-:W-:Y:S01]  /*11270*/  IADD3 R10, P2, R5, R6, RZ ;  /* 0x00000006050a7210 */ /* 0x001fe20007f5e0ff */
[----:B------:R-:W-:-:S02]  /*11280*/  IMAD R5, R0, 0x6c, RZ ;  /* 0x0000006c00057824 */ /* 0x000fc400078e02ff */
[----:B------:R0:W-:Y:S01]  /*11290*/  STL.64 [R1+0xbb8], R8 ;  /* 0x000bb80801007387 */ /* 0x0001e20000100a00 */
[-C--:B-1----:R-:W-:Y:S01]  /*112a0*/  IADD3 R14, P1, R4, R6.reuse, RZ ;  /* 0x00000006040e7210 */ /* 0x082fe20007f3e0ff */
[C---:B------:R-:W-:Y:S01]  /*112b0*/  IMAD R3, R0.reuse, 0xda, RZ ;  /* 0x000000da00037824 */ /* 0x040fe200078e02ff */
[----:B--2---:R-:W-:Y:S01]  /*112c0*/  IADD3 R12, P3, R5, R6, RZ ;  /* 0x00000006050c7210 */ /* 0x004fe20007f7e0ff */
[----:B0-----:R-:W-:-:S03]  /*112d0*/  IMAD R9, R0, 0x1b, RZ ;  /* 0x0000001b00097824 */ /* 0x001fc600078e02ff */
[-C--:B------:R-:W-:Y:S01]  /*112e0*/  LEA.HI.X.SX32 R13, R4, R7.reuse, 0x1, P3 ;  /* 0x00000007040d7211 */ /* 0x080fe200018f0eff */
[C---:B------:R-:W-:Y:S01]  /*112f0*/  IMAD R4, R0.reuse, 0xde, RZ ;  /* 0x000000de00047824 */ /* 0x040fe200078e02ff */
[-C--:B------:R-:W-:Y:S02]  /*11300*/  LEA.HI.X.SX32 R11, R5, R7.reuse, 0x1, P2 ;  /* 0x00000007050b7211 */ /* 0x080fe400010f0eff */
[----:B------:R-:W-:Y:S02]  /*11310*/  LEA.HI.X.SX32 R15, R9, R7, 0x1, P1 ;  /* 0x00000007090f7211 */ /* 0x000fe400008f0eff */
[----:B------:R-:W-:Y:S01]  /*11320*/  IADD3 R16, P0, R3, R6, RZ ;  /* 0x0000000603107210 */ /* 0x000fe20007f1e0ff */
[C---:B------:R-:W-:Y:S02]  /*11330*/  IMAD R3, R0.reuse, 0x6e, RZ ;  /* 0x0000006e00037824 */ /* 0x040fe400078e02ff */
[----:B------:R0:W-:Y:S01]  /*11340*/  STL.64 [R1+0xe30], R14 ;  /* 0x000e300e01007387 */ /* 0x0001e20000100a00 */
[----:B------:R-:W-:-:S03]  /*11350*/  IMAD R5, R0, 0x6d, RZ ;  /* 0x0000006d00057824 */ /* 0x000fc600078e02ff */
[----:B------:R-:W-:Y:S01]  /*11360*/  STL.64 [R1+0xd58], R12 ;  /* 0x000d580c01007387 */ /* 0x000fe20000100a00 */
[----:B------:R-:W-:-:S03]  /*11370*/  IMAD R8, R0, 0xdc, RZ ;  /* 0x000000dc00087824 */ /* 0x000fc600078e02ff */
[----:B------:R1:W-:Y:S01]  /*11380*/  STL.64 [R1+0xbb0], R10 ;  /* 0x000bb00a01007387 */ /* 0x0003e20000100a00 */
[-C--:B------:R-:W-:Y:S02]  /*11390*/  LEA.HI.X.SX32 R17, R5, R7.reuse, 0x1, P0 ;  /* 0x0000000705117211 */ /* 0x080fe400000f0eff */
[CC--:B0-----:R-:W-:Y:S01]  /*113a0*/  IADD3 R14, P3, R3.reuse, R6.reuse, RZ ;  /* 0x00000006030e7210 */ /* 0x0c1fe20007f7e0ff */
[----:B------:R-:W-:Y:S01]  /*113b0*/  IMAD R5, R0, 0xe, RZ ;  /* 0x0000000e00057824 */ /* 0x000fe200078e02ff */
[-C--:B------:R-:W-:Y:S02]  /*113c0*/  IADD3 R8, P1, R8, R6.reuse, RZ ;  /* 0x0000000608087210 */ /* 0x080fe40007f3e0ff */
[----:B-1----:R-:W-:Y:S01]  /*113d0*/  IADD3 R10, P2, R4, R6, RZ ;  /* 0x00000006040a7210 */ /* 0x002fe20007f5e0ff */
[----:B------:R-:W-:Y:S01]  /*113e0*/  IMAD R4, R0, 0x37, RZ ;  /* 0x0000003700047824 */ /* 0x000fe200078e02ff */
[----:B------:R0:W-:Y:S04]  /*113f0*/  STL.64 [R1+0xba8], R16 ;  /* 0x000ba81001007387 */ /* 0x0001e80000100a00 */
[-C--:B------:R-:W-:Y:S01]  /*11400*/  LEA.HI.X.SX32 R15, R4, R7.reuse, 0x1, P3 ;  /* 0x00000007040f7211 */ /* 0x080fe200018f0eff */
[C---:B------:R-:W-:Y:S01]  /*11410*/  IMAD R18, R0.reuse, 0x6f, RZ ;  /* 0x0000006f00127824 */ /* 0x040fe200078e02ff */
[----:B------:R-:W-:Y:S01]  /*11420*/  LEA.HI.X.SX32 R9, R3, R7, 0x1, P1 ;  /* 0x0000000703097211 */ /* 0x000fe200008f0eff */
[----:B------:R-:W-:-:S02]  /*11430*/  IMAD R4, R0, 0x7, RZ ;  /* 0x0000000700047824 */ /* 0x000fc400078e02ff */
[----:B------:R1:W-:Y:S01]  /*11440*/  STL.64 [R1+0xd50], R14 ;  /* 0x000d500e01007387 */ /* 0x0003e20000100a00 */
[----:B0-----:R-:W-:-:S03]  /*11450*/  IMAD R17, R0, 0x1c, RZ ;  /* 0x0000001c00117824 */ /* 0x001fc600078e02ff */
[----:B------:R0:W-:Y:S01]  /*11460*/  STL.64 [R1+0xba0], R8 ;  /* 0x000ba00801007387 */ /* 0x0001e20000100a00 */
[-C--:B------:R-:W-:Y:S01]  /*11470*/  LEA.HI.X.SX32 R11, R18, R7.reuse, 0x1, P2 ;  /* 0x00000007120b7211 */ /* 0x080fe200010f0eff */
[C---:B------:R-:W-:Y:S01]  /*11480*/  IMAD R3, R0.reuse, 0x38, RZ ;  /* 0x0000003800037824 */ /* 0x040fe200078e02ff */
[-C--:B-1----:R-:W-:Y:S01]  /*11490*/  IADD3 R14, P3, R5, R6.reuse, RZ ;  /* 0x00000006050e7210 */ /* 0x082fe20007f7e0ff */
[----:B------:R-:W-:Y:S01]  /*114a0*/  IMAD R16, R0, 0x70, RZ ;  /* 0x0000007000107824 */ /* 0x000fe200078e02ff */
[----:B0-----:R-:W-:Y:S02]  /*114b0*/  IADD3 R8, P1, R17, R6, RZ ;  /* 0x0000000611087210 */ /* 0x001fe40007f3e0ff */
[-C--:B------:R-:W-:Y:S01]  /*114c0*/  LEA.HI.X.SX32 R15, R4, R7.reuse, 0x1, P3 ;  /* 0x00000007040f7211 */ /* 0x080fe200018f0eff */
[----:B------:R0:W-:Y:S01]  /*114d0*/  STL.64 [R1+0xb98], R10 ;  /* 0x000b980a01007387 */ /* 0x0001e20000100a00 */
[----:B------:R-:W-:Y:S01]  /*114e0*/  LEA.HI.X.SX32 R9, R5, R7, 0x1, P1 ;  /* 0x0000000705097211 */ /* 0x000fe200008f0eff */
[----:B------:R-:W-:-:S02]  /*114f0*/  IMAD R12, R0, 0xe0, RZ ;  /* 0x000000e0000c7824 */ /* 0x000fc400078e02ff */
[----:B------:R-:W-:Y:S01]  /*11500*/  IMAD R4, R0, 0xe2, RZ ;  /* 0x000000e200047824 */ /* 0x000fe200078e02ff */
[----:B------:R1:W-:Y:S02]  /*11510*/  STL.64 [R1+0xed0], R14 ;  /* 0x000ed00e01007387 */ /* 0x0003e40000100a00 */
[-C--:B------:R-:W-:Y:S02]  /*11520*/  IADD3 R12, P0, R12, R6.reuse, RZ ;  /* 0x000000060c0c7210 */ /* 0x080fe40007f1e0ff */
[-C--:B0-----:R-:W-:Y:S01]  /*11530*/  IADD3 R10, P2, R3, R6.reuse, RZ ;  /* 0x00000006030a7210 */ /* 0x081fe20007f5e0ff */
[----:B------:R0:W-:Y:S01]  /*11540*/  STL.64 [R1+0xe98], R8 ;  /* 0x000e980801007387 */ /* 0x0001e20000100a00 */
[----:B-1----:R-:W-:Y:S02]  /*11550*/  IADD3 R14, P3, R16, R6, RZ ;  /* 0x00000006100e7210 */ /* 0x002fe40007f7e0ff */
[-C--:B------:R-:W-:Y:S02]  /*11560*/  LEA.HI.X.SX32 R11, R17, R7.reuse, 0x1, P2 ;  /* 0x00000007110b7211 */ /* 0x080fe400010f0eff */
[----:B------:R-:W-:-:S02]  /*11570*/  LEA.HI.X.SX32 R15, R3, R7, 0x1, P3 ;  /* 0x00000007030f7211 */ /* 0x000fc400018f0eff */
[-C--:B0-----:R-:W-:Y:S01]  /*11580*/  IADD3 R8, P1, R4, R6.reuse, RZ ;  /* 0x0000000604087210 */ /* 0x081fe20007f3e0ff */
[C---:B------:R-:W-:Y:S01]  /*11590*/  IMAD R4, R0.reuse, 0x72, RZ ;  /* 0x0000007200047824 */ /* 0x040fe200078e02ff */
[----:B------:R-:W-:Y:S01]  /*115a0*/  STL.64 [R1+0xe28], R10 ;  /* 0x000e280a01007387 */ /* 0x000fe20000100a00 */
[----:B------:R-:W-:Y:S01]  /*115b0*/  IMAD R3, R0, 0x71, RZ ;  /* 0x0000007100037824 */ /* 0x000fe200078e02ff */
[-C--:B------:R-:W-:Y:S01]  /*115c0*/  LEA.HI.X.SX32 R13, R16, R7.reuse, 0x1, P0 ;  /* 0x00000007100d7211 */ /* 0x080fe200000f0eff */
[C---:B------:R-:W-:Y:S01]  /*115d0*/  IMAD R16, R0.reuse, 0x39, RZ ;  /* 0x0000003900107824 */ /* 0x040fe200078e02ff */
[----:B------:R0:W-:Y:S01]  /*115e0*/  STL.64 [R1+0xd48], R14 ;  /* 0x000d480e01007387 */ /* 0x0001e20000100a00 */
[----:B------:R-:W-:Y:S01]  /*115f0*/  IMAD R5, R0, 0xe4, RZ ;  /* 0x000000e400057824 */ /* 0x000fe200078e02ff */
[----:B------:R-:W-:Y:S02]  /*11600*/  LEA.HI.X.SX32 R9, R3, R7, 0x1, P1 ;  /* 0x0000000703097211 */ /* 0x000fe400008f0eff */
[----:B------:R1:W-:Y:S01]  /*11610*/  STL.64 [R1+0xb90], R12 ;  /* 0x000b900c01007387 */ /* 0x0003e20000100a00 */
[----:B0-----:R-:W-:-:S02]  /*11620*/  IADD3 R14, P3, R4, R6, RZ ;  /* 0x00000006040e7210 */ /* 0x001fc40007f7e0ff */
[-C--:B------:R-:W-:Y:S02]  /*11630*/  IADD3 R10, P2, R5, R6.reuse, RZ ;  /* 0x00000006050a7210 */ /* 0x080fe40007f5e0ff */
[-C--:B------:R-:W-:Y:S01]  /*11640*/  LEA.HI.X.SX32 R15, R16, R7.reuse, 0x1, P3 ;  /* 0x00000007100f7211 */ /* 0x080fe200018f0eff */
[C---:B------:R-:W-:Y:S01]  /*11650*/  IMAD R5, R0.reuse, 0xe6, RZ ;  /* 0x000000e600057824 */ /* 0x040fe200078e02ff */
[----:B------:R-:W-:Y:S04]  /*11660*/  STL.64 [R1+0xb88], R8 ;  /* 0x000b880801007387 */ /* 0x000fe80000100a00 */
[----:B------:R0:W-:Y:S01]  /*11670*/  STL.64 [R1+0xd40], R14 ;  /* 0x000d400e01007387 */ /* 0x0001e20000100a00 */
[----:B-1----:R-:W-:Y:S01]  /*11680*/  IADD3 R12, P0, R5, R6, RZ ;  /* 0x00000006050c7210 */ /* 0x002fe20007f1e0ff */
[----:B------:R-:W-:Y:S01]  /*11690*/  IMAD R5, R0, 0xe8, RZ ;  /* 0x000000e800057824 */ /* 0x000fe200078e02ff */
[----:B------:R-:W-:Y:S01]  /*116a0*/  LEA.HI.X.SX32 R11, R4, R7, 0x1, P2 ;  /* 0x00000007040b7211 */ /* 0x000fe200010f0eff */
[----:B------:R-:W-:-:S02]  /*116b0*/  IMAD R3, R0, 0x3a, RZ ;  /* 0x0000003a00037824 */ /* 0x000fc400078e02ff */
[C---:B0-----:R-:W-:Y:S01]  /*116c0*/  IMAD R14, R0.reuse, 0x73, RZ ;  /* 0x00000073000e7824 */ /* 0x041fe200078e02ff */
[----:B------:R-:W-:Y:S01]  /*116d0*/  IADD3 R8, P1, R5, R6, RZ ;  /* 0x0000000605087210 */ /* 0x000fe20007f3e0ff */
[----:B------:R-:W-:-:S03]  /*116e0*/  IMAD R5, R0, 0x74, RZ ;  /* 0x0000007400057824 */ /* 0x000fc600078e02ff */
[----:B------:R-:W-:Y:S01]  /*116f0*/  LEA.HI.X.SX32 R13, R14, R7, 0x1, P0 ;  /* 0x000000070e0d7211 */ /* 0x000fe200000f0eff */
[----:B------:R0:W-:Y:S01]  /*11700*/  STL.64 [R1+0xb80], R10 ;  /* 0x000b800a01007387 */ /* 0x0001e20000100a00 */
[----:B------:R-:W-:-:S03]  /*11710*/  IADD3 R16, P3, R3, R6, RZ ;  /* 0x0000000603107210 */ /* 0x000fc60007f7e0ff */
[----:B------:R1:W-:Y:S01]  /*11720*/  STL.64 [R1+0xb78], R12 ;  /* 0x000b780c01007387 */ /* 0x0003e20000100a00 */
[C---:B------:R-:W-:Y:S01]  /*11730*/  IMAD R4, R0.reuse, 0xea, RZ ;  /* 0x000000ea00047824 */ /* 0x040fe200078e02ff */
[C---:B------:R-:W-:Y:S02]  /*11740*/  LEA.HI.X.SX32 R9, R5.reuse, R7, 0x1, P1 ;  /* 0x0000000705097211 */ /* 0x040fe400008f0eff */
[----:B0-----:R-:W-:Y:S01]  /*11750*/  IADD3 R10, P2, R5, R6, RZ ;  /* 0x00000006050a7210 */ /* 0x001fe20007f5e0ff */
[----:B-1----:R-:W-:-:S03]  /*11760*/  IMAD R13, R0, 0x1d, RZ ;  /* 0x0000001d000d7824 */ /* 0x002fc600078e02ff */
[-C--:B------:R-:W-:Y:S01]  /*11770*/  LEA.HI.X.SX32 R11, R3, R7.reuse, 0x1, P2 ;  /* 0x00000007030b7211 */ /* 0x080fe200010f0eff */
[----:B------:R-:W-:Y:S01]  /*11780*/  IMAD R3, R0, 0xee, RZ ;  /* 0x000000ee00037824 */ /* 0x000fe200078e02ff */
[----:B------:R-:W-:Y:S02]  /*11790*/  LEA.HI.X.SX32 R17, R13, R7, 0x1, P3 ;  /* 0x000000070d117211 */ /* 0x000fe400018f0eff */
[----:B------:R-:W-:Y:S01]  /*117a0*/  IADD3 R14, P0, R4, R6, RZ ;  /* 0x00000006040e7210 */ /* 0x000fe20007f1e0ff */
[C---:B------:R-:W-:Y:S02]  /*117b0*/  IMAD R4, R0.reuse, 0x76, RZ ;  /* 0x0000007600047824 */ /* 0x040fe400078e02ff */
[----:B------:R-:W-:Y:S04]  /*117c0*/  STL.64 [R1+0xe20], R16 ;  /* 0x000e201001007387 */ /* 0x000fe80000100a00 */
[----:B------:R0:W-:Y:S01]  /*117d0*/  STL.64 [R1+0xd38], R10 ;  /* 0x000d380a01007387 */ /* 0x0001e20000100a00 */
[----:B------:R-:W-:-:S03]  /*117e0*/  IMAD R12, R0, 0xec, RZ ;  /* 0x000000ec000c7824 */ /* 0x000fc600078e02ff */
[----:B------:R1:W-:Y:S01]  /*117f0*/  STL.64 [R1+0xb70], R8 ;  /* 0x000b700801007387 */ /* 0x0003e20000100a00 */
[----:B------:R-:W-:Y:S01]  /*11800*/  IMAD R5, R0, 0x75, RZ ;  /* 0x0000007500057824 */ /* 0x000fe200078e02ff */
[-C--:B------:R-:W-:Y:S02]  /*11810*/  IADD3 R18, P3, R12, R6.reuse, RZ ;  /* 0x000000060c127210 */ /* 0x080fe40007f7e0ff */
[-C--:B0-----:R-:W-:Y:S02]  /*11820*/  IADD3 R10, P2, R4, R6.reuse, RZ ;  /* 0x00000006040a7210 */ /* 0x081fe40007f5e0ff */
[----:B-1----:R-:W-:Y:S01]  /*11830*/  IADD3 R8, P1, R3, R6, RZ ;  /* 0x0000000603087210 */ /* 0x002fe20007f3e0ff */
[----:B------:R-:W-:Y:S01]  /*11840*/  IMAD R3, R0, 0x3b, RZ ;  /* 0x0000003b00037824 */ /* 0x000fe200078e02ff */
[----:B------:R-:W-:-:S04]  /*11850*/  LEA.HI.X.SX32 R15, R5, R7, 0x1, P0 ;  /* 0x00000007050f7211 */ /* 0x000fc800000f0eff */
[-C--:B------:R-:W-:Y:S01]  /*11860*/  LEA.HI.X.SX32 R11, R3, R7.reuse, 0x1, P2 ;  /* 0x00000007030b7211 */ /* 0x080fe200010f0eff */
[----:B------:R-:W-:Y:S01]  /*11870*/  IMAD R3, R0, 0x77, RZ ;  /* 0x0000007700037824 */ /* 0x000fe200078e02ff */
[-C--:B------:R-:W-:Y:S01]  /*11880*/  LEA.HI.X.SX32 R19, R4, R7.reuse, 0x1, P3 ;  /* 0x0000000704137211 */ /* 0x080fe200018f0eff */
[C---:B------:R-:W-:Y:S01]  /*11890*/  IMAD R5, R0.reuse, 0x1e, RZ ;  /* 0x0000001e00057824 */ /* 0x040fe200078e02ff */
[----:B------:R0:W-:Y:S01]  /*118a0*/  STL.64 [R1+0xb68], R14 ;  /* 0x000b680e01007387 */ /* 0x0001e20000100a00 */
[C---:B------:R-:W-:Y:S01]  /*118b0*/  IMAD R16, R0.reuse, 0x78, RZ ;  /* 0x0000007800107824 */ /* 0x040fe200078e02ff */
[----:B------:R-:W-:Y:S01]  /*118c0*/  LEA.HI.X.SX32 R9, R3, R7, 0x1, P1 ;  /* 0x0000000703097211 */ /* 0x000fe200008f0eff */
[----:B------:R-:W-:Y:S01]  /*118d0*/  IMAD R4, R0, 0xf, RZ ;  /* 0x0000000f00047824 */ /* 0x000fe200078e02ff */
[----:B------:R1:W-:Y:S04]  /*118e0*/  STL.64 [R1+0xd30], R10 ;  /* 0x000d300a01007387 */ /* 0x0003e80000100a00 */
[----:B------:R-:W-:Y:S01]  /*118f0*/  STL.64 [R1+0xb60], R18 ;  /* 0x000b601201007387 */ /* 0x000fe20000100a00 */
[----:B0-----:R-:W-:-:S03]  /*11900*/  IADD3 R14, P2, R5, R6, RZ ;  /* 0x00000006050e7210 */ /* 0x001fc60007f5e0ff */
[----:B------:R0:W-:Y:S01]  /*11910*/  STL.64 [R1+0xb58], R8 ;  /* 0x000b580801007387 */ /* 0x0001e20000100a00 */
[----:B-1----:R-:W-:Y:S01]  /*11920*/  IMAD R10, R0, 0x3c, RZ ;  /* 0x0000003c000a7824 */ /* 0x002fe200078e02ff */
[----:B------:R-:W-:Y:S01]  /*11930*/  LEA.HI.X.SX32 R15, R4, R7, 0x1, P2 ;  /* 0x00000007040f7211 */ /* 0x000fe200010f0eff */
[----:B------:R-:W-:Y:S01]  /*11940*/  IMAD R12, R0, 0xf0, RZ ;  /* 0x000000f0000c7824 */ /* 0x000fe200078e02ff */
[----:B0-----:R-:W-:Y:S01]  /*11950*/  IADD3 R8, P1, R16, R6, RZ ;  /* 0x0000000610087210 */ /* 0x001fe20007f3e0ff */
[----:B------:R-:W-:-:S03]  /*11960*/  IMAD R3, R0, 0xf2, RZ ;  /* 0x000000f200037824 */ /* 0x000fc600078e02ff */
[CC--:B------:R-:W-:Y:S01]  /*11970*/  LEA.HI.X.SX32 R9, R10.reuse, R7.reuse, 0x1, P1 ;  /* 0x000000070a097211 */ /* 0x0c0fe200008f0eff */
[----:B------:R0:W-:Y:S01]  /*11980*/  STL.64 [R1+0xe90], R14 ;  /* 0x000e900e01007387 */ /* 0x0001e20000100a00 */
[-C--:B------:R-:W-:Y:S02]  /*11990*/  IADD3 R18, P3, R10, R6.reuse, RZ ;  /* 0x000000060a127210 */ /* 0x080fe40007f7e0ff */
[-C--:B------:R-:W-:Y:S01]  /*119a0*/  IADD3 R12, P0, R12, R6.reuse, RZ ;  /* 0x000000060c0c7210 */ /* 0x080fe20007f1e0ff */
[----:B------:R1:W-:Y:S01]  /*119b0*/  STL.64 [R1+0xd28], R8 ;  /* 0x000d280801007387 */ /* 0x0003e20000100a00 */
[-C--:B------:R-:W-:Y:S01]  /*119c0*/  LEA.HI.X.SX32 R19, R5, R7.reuse, 0x1, P3 ;  /* 0x0000000705137211 */ /* 0x080fe200018f0eff */
[----:B------:R-:W-:Y:S01]  /*119d0*/  IMAD R4, R0, 0xf4, RZ ;  /* 0x000000f400047824 */ /* 0x000fe200078e02ff */
[----:B------:R-:W-:Y:S02]  /*119e0*/  LEA.HI.X.SX32 R13, R16, R7, 0x1, P0 ;  /* 0x00000007100d7211 */ /* 0x000fe400000f0eff */
[----:B0-----:R-:W-:Y:S01]  /*119f0*/  IADD3 R14, P2, R3, R6, RZ ;  /* 0x00000006030e7210 */ /* 0x001fe20007f5e0ff */
[C---:B-1----:R-:W-:Y:S01]  /*11a00*/  IMAD R9, R0.reuse, 0x79, RZ ;  /* 0x0000007900097824 */ /* 0x042fe200078e02ff */
[----:B------:R-:W-:Y:S01]  /*11a10*/  STL.64 [R1+0xe18], R18 ;  /* 0x000e181201007387 */ /* 0x000fe20000100a00 */
[----:B------:R-:W-:-:S03]  /*11a20*/  IMAD R3, R0, 0x7a, RZ ;  /* 0x0000007a00037824 */ /* 0x000fc600078e02ff */
[----:B------:R-:W-:Y:S01]  /*11a30*/  LEA.HI.X.SX32 R15, R9, R7, 0x1, P2 ;  /* 0x00000007090f7211 */ /* 0x000fe200010f0eff */
[----:B------:R-:W-:Y:S01]  /*11a40*/  STL.64 [R1+0xb50], R12 ;  /* 0x000b500c01007387 */ /* 0x000fe20000100a00 */
[----:B------:R-:W-:-:S03]  /*11a50*/  IADD3 R4, P3, R4, R6, RZ ;  /* 0x0000000604047210 */ /* 0x000fc60007f7e0ff */
[----:B------:R0:W-:Y:S01]  /*11a60*/  STL.64 [R1+0xb48], R14 ;  /* 0x000b480e01007387 */ /* 0x0001e20000100a00 */
[C---:B------:R-:W-:Y:S02]  /*11a70*/  IADD3 R10, P1, R3.reuse, R6, RZ ;  /* 0x00000006030a7210 */ /* 0x040fe40007f3e0ff */
[----:B------:R-:W-:Y:S01]  /*11a80*/  LEA.HI.X.SX32 R5, R3, R7, 0x1, P3 ;  /* 0x0000000703057211 */ /* 0x000fe200018f0eff */
[C---:B------:R-:W-:Y:S02]  /*11a90*/  IMAD R8, R0.reuse, 0xf6, RZ ;  /* 0x000000f600087824 */ /* 0x040fe400078e02ff */
[C---:B------:R-:W-:Y:S02]  /*11aa0*/  IMAD R16, R0.reuse, 0x3e, RZ ;  /* 0x0000003e00107824 */ /* 0x040fe400078e02ff */
[C---:B0-----:R-:W-:Y:S01]  /*11ab0*/  IMAD R14, R0.reuse, 0x3d, RZ ;  /* 0x0000003d000e7824 */ /* 0x041fe200078e02ff */
[----:B------:R0:W-:Y:S01]  /*11ac0*/  STL.64 [R1+0xb40], R4 ;  /* 0x000b400401007387 */ /* 0x0001e20000100a00 */
[----:B------:R-:W-:-:S03]  /*11ad0*/  IMAD R15, R0, 0x7c, RZ ;  /* 0x0000007c000f7824 */ /* 0x000fc600078e02ff */
[-C--:B------:R-:W-:Y:S01]  /*11ae0*/  LEA.HI.X.SX32 R11, R14, R7.reuse, 0x1, P1 ;  /* 0x000000070e0b7211 */ /* 0x080fe200008f0eff */
[----:B------:R-:W-:Y:S01]  /*11af0*/  IMAD R3, R0, 0x1f, RZ ;  /* 0x0000001f00037824 */ /* 0x000fe200078e02ff */
[-C--:B------:R-:W-:Y:S01]  /*11b00*/  IADD3 R12, P0, R8, R6.reuse, RZ ;  /* 0x00000006080c7210 */ /* 0x080fe20007f1e0ff */
[----:B------:R-:W-:Y:S01]  /*11b10*/  IMAD R8, R0, 0xf8, RZ ;  /* 0x000000f800087824 */ /* 0x000fe200078e02ff */
[-C--:B------:R-:W-:Y:S01]  /*11b20*/  IADD3 R18, P1, R16, R6.reuse, RZ ;  /* 0x0000000610127210 */ /* 0x080fe20007f3e0ff */
[----:B------:R1:W-:Y:S01]  /*11b30*/  STL.64 [R1+0xd20], R10 ;  /* 0x000d200a01007387 */ /* 0x0003e20000100a00 */
[C---:B0-----:R-:W-:Y:S02]  /*11b40*/  IMAD R4, R0.reuse, 0x7b, RZ ;  /* 0x0000007b00047824 */ /* 0x041fe400078e02ff */
[----:B------:R-:W-:Y:S01]  /*11b50*/  LEA.HI.X.SX32 R19, R3, R7, 0x1, P1 ;  /* 0x0000000703137211 */ /* 0x000fe200008f0eff */
[----:B------:R-:W-:Y:S01]  /*11b60*/  IMAD R5, R0, 0xfa, RZ ;  /* 0x000000fa00057824 */ /* 0x000fe200078e02ff */
[----:B------:R-:W-:-:S02]  /*11b70*/  IADD3 R8, P2, R8, R6, RZ ;  /* 0x0000000608087210 */ /* 0x000fc40007f5e0ff */
[----:B------:R-:W-:Y:S02]  /*11b80*/  LEA.HI.X.SX32 R13, R4, R7, 0x1, P0 ;  /* 0x00000007040d7211 */ /* 0x000fe400000f0eff */
[----:B-1----:R-:W-:Y:S01]  /*11b90*/  IADD3 R10, P3, R15, R6, RZ ;  /* 0x000000060f0a7210 */ /* 0x002fe20007f7e0ff */
[----:B------:R-:W-:-:S03]  /*11ba0*/  IMAD R3, R0, 0x7e, RZ ;  /* 0x0000007e00037824 */ /* 0x000fc600078e02ff */
[-C--:B------:R-:W-:Y:S01]  /*11bb0*/  LEA.HI.X.SX32 R11, R16, R7.reuse, 0x1, P3 ;  /* 0x00000007100b7211 */ /* 0x080fe200018f0eff */
[----:B------:R0:W-:Y:S01]  /*11bc0*/  STL.64 [R1+0xb38], R12 ;  /* 0x000b380c01007387 */ /* 0x0001e20000100a00 */
[C---:B------:R-:W-:Y:S01]  /*11bd0*/  IMAD R16, R0.reuse, 0x7d, RZ ;  /* 0x0000007d00107824 */ /* 0x040fe200078e02ff */
[----:B------:R-:W-:Y:S01]  /*11be0*/  LEA.HI.X.SX32 R9, R15, R7, 0x1, P2 ;  /* 0x000000070f097211 */ /* 0x000fe200010f0eff */
[C---:B------:R-:W-:Y:S01]  /*11bf0*/  IMAD R15, R0.reuse, 0x3f, RZ ;  /* 0x0000003f000f7824 */ /* 0x040fe200078e02ff */
[----:B------:R-:W-:Y:S01]  /*11c00*/  STL.64 [R1+0xe10], R18 ;  /* 0x000e101201007387 */ /* 0x000fe20000100a00 */
[----:B------:R-:W-:-:S03]  /*11c10*/  IMAD R4, R0, 0xfc, RZ ;  /* 0x000000fc00047824 */ /* 0x000fc600078e02ff */
[----:B------:R1:W-:Y:S01]  /*11c20*/  STL.64 [R1+0xd18], R10 ;  /* 0x000d180a01007387 */ /* 0x0003e20000100a00 */
[-C--:B0-----:R-:W-:Y:S02]  /*11c30*/  IADD3 R12, P0, R5, R6.reuse, RZ ;  /* 0x00000006050c7210 */ /* 0x081fe40007f1e0ff */
[-C--:B------:R-:W-:Y:S02]  /*11c40*/  IADD3 R4, P1, R4, R6.reuse, RZ ;  /* 0x0000000604047210 */ /* 0x080fe40007f3e0ff */
[-C--:B------:R-:W-:Y:S02]  /*11c50*/  LEA.HI.X.SX32 R13, R16, R7.reuse, 0x1, P0 ;  /* 0x00000007100d7211 */ /* 0x080fe400000f0eff */
[----:B-1----:R-:W-:Y:S01]  /*11c60*/  IADD3 R10, P3, R3, R6, RZ ;  /* 0x00000006030a7210 */ /* 0x002fe20007f7e0ff */
[----:B------:R-:W-:Y:S03]  /*11c70*/  STL.64 [R1+0xb30], R8 ;  /* 0x000b300801007387 */ /* 0x000fe60000100a00 */
[-C--:B------:R-:W-:Y:S01]  /*11c80*/  LEA.HI.X.SX32 R11, R15, R7.reuse, 0x1, P3 ;  /* 0x000000070f0b7211 */ /* 0x080fe200018f0eff */
[----:B------:R-:W-:Y:S01]  /*11c90*/  IMAD.SHL.U32 R14, R0, 0x2, RZ ;  /* 0x00000002000e7824 */ /* 0x000fe200078e00ff */
[----:B------:R0:W-:Y:S01]  /*11ca0*/  STL.64 [R1+0xb28], R12 ;  /* 0x000b280c01007387 */ /* 0x0001e20000100a00 */
[----:B------:R-:W-:-:S02]  /*11cb0*/  LEA.HI.X.SX32 R5, R3, R7, 0x1, P1 ;  /* 0x0000000703057211 */ /* 0x000fc400008f0eff */
[C---:B------:R-:W-:Y:S01]  /*11cc0*/  SHF.L.U32 R3, R0.reuse, 0x2, RZ ;  /* 0x0000000200037819 */ /* 0x040fe200000006ff */
[----:B------:R1:W-:Y:S01]  /*11cd0*/  STL.64 [R1+0xd10], R10 ;  /* 0x000d100a01007387 */ /* 0x0003e20000100a00 */
[CC--:B0-----:R-:W-:Y:S02]  /*11ce0*/  LEA R12, P0, R0.reuse, R6.reuse, 0x2 ;  /* 0x00000006000c7211 */ /* 0x0c1fe400078010ff */
[-C--:B-1----:R-:W-:Y:S02]  /*11cf0*/  LEA R10, P3, R0, R6.reuse, 0x3 ;  /* 0x00000006000a7211 */ /* 0x082fe400078618ff */
[CC--:B------:R-:W-:Y:S02]  /*11d00*/  LEA.HI.X.SX32 R13, R14.reuse, R7.reuse, 0x1, P0 ;  /* 0x000000070e0d7211 */ /* 0x0c0fe400000f0eff */
[----:B------:R-:W-:Y:S01]  /*11d10*/  LEA.HI.X.SX32 R11, R3, R7, 0x1, P3 ;  /* 0x00000007030b7211 */ /* 0x000fe200018f0eff */
[----:B------:R0:W-:Y:S01]  /*11d20*/  STL.64 [R1+0xb20], R4 ;  /* 0x000b200401007387 */ /* 0x0001e20000100a00 */
[----:B------:R-:W-:-:S03]  /*11d30*/  IADD3 R8, P2, R14, R6, RZ ;  /* 0x000000060e087210 */ /* 0x000fc60007f5e0ff */
[----:B------:R-:W-:Y:S04]  /*11d40*/  STL.64 [R1+0xef8], R12 ;  /* 0x000ef80c01007387 */ /* 0x000fe80000100a00 */
[----:B------:R1:W-:Y:S01]  /*11d50*/  STL.64 [R1+0xee8], R10 ;  /* 0x000ee80a01007387 */ /* 0x0003e20000100a00 */
[C---:B------:R-:W-:Y:S02]  /*11d60*/  LEA.HI.X.SX32 R9, R0.reuse, R7, 0x1, P2 ;  /* 0x0000000700097211 */ /* 0x040fe400010f0eff */
[C---:B0-----:R-:W-:Y:S01]  /*11d70*/  LEA R4, P1, R0.reuse, R6, 0x4 ;  /* 0x0000000600047211 */ /* 0x041fe200078220ff */
[C---:B------:R-:W-:Y:S02]  /*11d80*/  IMAD R3, R0.reuse, 0xfe, RZ ;  /* 0x000000fe00037824 */ /* 0x040fe400078e02ff */
[----:B-1----:R-:W-:Y:S01]  /*11d90*/  IMAD.SHL.U32 R10, R0, 0x8, RZ ;  /* 0x00000008000a7824 */ /* 0x002fe200078e00ff */
[----:B------:R0:W-:Y:S01]  /*11da0*/  STL.64 [R1+0xf00], R8 ;  /* 0x000f000801007387 */ /* 0x0001e20000100a00 */
[----:B------:R-:W-:-:S03]  /*11db0*/  IMAD.MOV.U32 R16, RZ, RZ, c[0x0][0x1a4] ;  /* 0x00006900ff107624 */ /* 0x000fc600078e00ff */
[----:B------:R-:W-:Y:S01]  /*11dc0*/  LEA.HI.X.SX32 R5, R10, R7, 0x1, P1 ;  /* 0x000000070a057211 */ /* 0x000fe200008f0eff */
[----:B------:R-:W-:Y:S01]  /*11dd0*/  IMAD.MOV.U32 R11, RZ, RZ, c[0x0][0x1a4] ;  /* 0x00006900ff0b7624 */ /* 0x000fe200078e00ff */
[----:B------:R-:W-:-:S03]  /*11de0*/  MOV R10, c[0x0][0x1a4] ;  /* 0x00006900000a7a02 */ /* 0x000fc60000000f00 */
[----:B------:R1:W-:Y:S01]  /*11df0*/  STL.64 [R1+0xec8], R4 ;  /* 0x000ec80401007387 */ /* 0x0003e20000100a00 */
[-C--:B------:R-:W-:Y:S01]  /*11e00*/  LEA R14, P0, R0, R6.reuse, 0x5 ;  /* 0x00000006000e7211 */ /* 0x080fe200078028ff */
[----:B------:R-:W-:Y:S01]  /*11e10*/  IMAD.SHL.U32 R11, R11, 0x20, RZ ;  /* 0x000000200b0b7824 */ /* 0x000fe200078e00ff */
[----:B------:R-:W-:Y:S01]  /*11e20*/  SHF.L.U32 R16, R16, 0x4, RZ ;  /* 0x0000000410107819 */ /* 0x000fe200000006ff */
[----:B------:R-:W-:Y:S01]  /*11e30*/  IMAD.SHL.U32 R10, R10, 0x40, RZ ;  /* 0x000000400a0a7824 */ /* 0x000fe200078e00ff */
[CC--:B------:R-:W-:Y:S02]  /*11e40*/  LEA R12, P3, R0.reuse, R6.reuse, 0x6 ;  /* 0x00000006000c7211 */ /* 0x0c0fe400078630ff */
[-C--:B0-----:R-:W-:Y:S02]  /*11e50*/  LEA R8, P2, R0, R6.reuse, 0x7 ;  /* 0x0000000600087211 */ /* 0x081fe400078438ff */
[----:B-1----:R-:W-:Y:S01]  /*11e60*/  IADD3 R4, P1, R3, R6, RZ ;  /* 0x0000000603047210 */ /* 0x002fe20007f3e0ff */
[----:B------:R-:W-:Y:S01]  /*11e70*/  IMAD.MOV.U32 R3, RZ, RZ, c[0x0][0x1a4] ;  /* 0x00006900ff037624 */ /* 0x000fe200078e00ff */
[----:B------:R-:W-:-:S03]  /*11e80*/  LEA.HI.X.SX32 R15, R16, R7, 0x1, P0 ;  /* 0x00000007100f7211 */ /* 0x000fc600000f0eff */
[----:B------:R-:W-:Y:S01]  /*11e90*/  IMAD R3, R3, 0x7f, RZ ;  /* 0x0000007f03037824 */ /* 0x000fe200078e02ff */
[-C--:B------:R-:W-:Y:S02]  /*11ea0*/  LEA.HI.X.SX32 R13, R11, R7.reuse, 0x1, P3 ;  /* 0x000000070b0d7211 */ /* 0x080fe400018f0eff */
[-C--:B------:R-:W-:Y:S01]  /*11eb0*/  LEA.HI.X.SX32 R9, R10, R7.reuse, 0x1, P2 ;  /* 0x000000070a097211 */ /* 0x080fe200010f0eff */
[----:B------:R-:W-:Y:S01]  /*11ec0*/  STL.64 [R1+0xe88], R14 ;  /* 0x000e880e01007387 */ /* 0x000fe20000100a00 */
[----:B------:R-:W-:-:S03]  /*11ed0*/  LEA.HI.X.SX32 R5, R3, R7, 0x1, P1 ;  /* 0x0000000703057211 */ /* 0x000fc600008f0eff */
[----:B------:R-:W-:Y:S04]  /*11ee0*/  STL.64 [R1+0xe08], R12 ;  /* 0x000e080c01007387 */ /* 0x000fe80000100a00 */
[----:B------:R-:W-:Y:S04]  /*11ef0*/  STL [R1+0x7f8], RZ ;  /* 0x0007f8ff01007387 */ /* 0x000fe80000100800 */
[----:B------:R-:W-:Y:S04]  /*11f00*/  STL.64 [R1+0xb18], R8 ;  /* 0x000b180801007387 */ /* 0x000fe80000100a00 */
[----:B------:R0:W-:Y:S04]  /*11f10*/  STL.64 [R1+0xb10], R4 ;  /* 0x000b100401007387 */ /* 0x0001e80000100a00 */
        /* <DEDUP_REMOVED lines=21> */
[----:B------:R-:W2:Y:S01]  /*12070*/  LDL R3, [R1+0x6c8] ;  /* 0x0006c80001037983 */ /* 0x000ea20000100800 */
[----:B------:R-:W-:-:S04]  /*12080*/  LOP3.LUT R2, R2, 0x1ff, RZ, 0xc0, !PT ;  /* 0x000001ff02027812 */ /* 0x000fc800078ec0ff */
[----:B------:R-:W-:Y:S01]  /*12090*/  SHF.L.U32 R6, R2, 0x1, RZ ;  /* 0x0000000102067819 */ /* 0x000fe200000006ff */
[----:B0-----:R-:W0:Y:S03]  /*120a0*/  S2R R5, SR_TID.X ;  /* 0x0000000000057919 */ /* 0x001e260000002100 */
[C---:B------:R-:W-:Y:S02]  /*120b0*/  LOP3.LUT R4, R6.reuse, 0x10, RZ, 0x3c, !PT ;  /* 0x0000001006047812 */ /* 0x040fe400078e3cff */
[----:B------:R-:W-:-:S06]  /*120c0*/  LOP3.LUT R4, R6, 0x40, RZ, 0x3c, !PT ;  /* 0x0000004006047812 */ /* 0x000fcc00078e3cff */
[----:B------:R-:W3:Y:S01]  /*120d0*/  S2R R4, SR_TID.X ;  /* 0x0000000000047919 */ /* 0x000ee20000002100 */
[----:B------:R-:W-:-:S03]  /*120e0*/  LOP3.LUT R7, R6, 0x30, RZ, 0x3c, !PT ;  /* 0x0000003006077812 */ /* 0x000fc600078e3cff */
[----:B------:R1:W-:Y:S04]  /*120f0*/  STL [R1+0x820], RZ ;  /* 0x000820ff01007387 */ /* 0x0003e80000100800 */
[----:B------:R1:W-:Y:S01]  /*12100*/  STL [R1+0x824], RZ ;  /* 0x000824ff01007387 */ /* 0x0003e20000100800 */
[C---:B0-----:R-:W-:Y:S02]  /*12110*/  LOP3.LUT R2, R5.reuse, 0x7, RZ, 0xc0, !PT ;  /* 0x0000000705027812 */ /* 0x041fe400078ec0ff */
[----:B------:R-:W-:Y:S01]  /*12120*/  LOP3.LUT R9, R5, 0x180, RZ, 0xc0, !PT ;  /* 0x0000018005097812 */ /* 0x000fe200078ec0ff */
[----:B------:R1:W-:Y:S02]  /*12130*/  STL [R1+0x828], RZ ;  /* 0x000828ff01007387 */ /* 0x0003e40000100800 */
[C---:B------:R-:W-:Y:S01]  /*12140*/  IMAD.SHL.U32 R7, R2.reuse, 0x10, RZ ;  /* 0x0000001002077824 */ /* 0x040fe200078e00ff */
[----:B------:R-:W-:Y:S01]  /*12150*/  SHF.R.U32.HI R10, RZ, 0x3, R9 ;  /* 0x00000003ff0a7819 */ /* 0x000fe20000011609 */
[----:B------:R1:W-:Y:S01]  /*12160*/  STL [R1+0x82c], RZ ;  /* 0x00082cff01007387 */ /* 0x0003e20000100800 */
[----:B------:R-:W-:-:S03]  /*12170*/  IMAD R2, R2, 0x210, RZ ;  /* 0x0000021002027824 */ /* 0x000fc600078e02ff */
[----:B------:R1:W-:Y:S01]  /*12180*/  STL [R1+0x860], RZ ;  /* 0x000860ff01007387 */ /* 0x0003e20000100800 */
[C---:B---3--:R-:W-:Y:S01]  /*12190*/  IMAD.SHL.U32 R9, R4.reuse, 0x2, RZ ;  /* 0x0000000204097824 */ /* 0x048fe200078e00ff */
[----:B------:R-:W-:Y:S02]  /*121a0*/  LOP3.LUT R8, R4, 0x10, RZ, 0xc0, !PT ;  /* 0x0000001004087812 */ /* 0x000fe400078ec0ff */
[----:B------:R1:W-:Y:S01]  /*121b0*/  STL [R1+0x864], RZ ;  /* 0x000864ff01007387 */ /* 0x0003e20000100800 */
[----:B------:R-:W-:-:S03]  /*121c0*/  LOP3.LUT R0, R6, 0x20, RZ, 0x3c, !PT ;  /* 0x0000002006007812 */ /* 0x000fc600078e3cff */
[----:B------:R1:W-:Y:S01]  /*121d0*/  STL [R1+0x868], RZ ;  /* 0x000868ff01007387 */ /* 0x0003e20000100800 */
[----:B------:R-:W-:-:S03]  /*121e0*/  LOP3.LUT R0, R6, 0x50, RZ, 0x3c, !PT ;  /* 0x0000005006007812 */ /* 0x000fc600078e3cff */
[----:B------:R1:W-:Y:S01]  /*121f0*/  STL [R1+0x86c], RZ ;  /* 0x00086cff01007387 */ /* 0x0003e20000100800 */
[----:B------:R-:W-:Y:S02]  /*12200*/  SHF.L.U32 R8, R8, 0x8, RZ ;  /* 0x0000000808087819 */ /* 0x000fe400000006ff */
[----:B------:R-:W-:Y:S01]  /*12210*/  LOP3.LUT R2, R2, 0x10, R9, 0x78, !PT ;  /* 0x0000001002027812 */ /* 0x000fe200078e7809 */
[----:B------:R1:W-:Y:S01]  /*12220*/  STL [R1+0x880], RZ ;  /* 0x000880ff01007387 */ /* 0x0003e20000100800 */
[----:B------:R-:W-:-:S03]  /*12230*/  LOP3.LUT R0, R6, 0x60, RZ, 0x3c, !PT ;  /* 0x0000006006007812 */ /* 0x000fc600078e3cff */
[----:B------:R1:W-:Y:S01]  /*12240*/  STL [R1+0x884], RZ ;  /* 0x000884ff01007387 */ /* 0x0003e20000100800 */
[----:B------:R-:W-:-:S03]  /*12250*/  LOP3.LUT R0, R6, 0x70, RZ, 0x3c, !PT ;  /* 0x0000007006007812 */ /* 0x000fc600078e3cff */
[----:B------:R1:W-:Y:S01]  /*12260*/  STL [R1+0x888], RZ ;  /* 0x000888ff01007387 */ /* 0x0003e20000100800 */
[----:B------:R-:W-:-:S03]  /*12270*/  LOP3.LUT R6, R6, R10, RZ, 0x3c, !PT ;  /* 0x0000000a06067212 */ /* 0x000fc600078e3cff */
[----:B------:R1:W-:Y:S01]  /*12280*/  STL [R1+0x88c], RZ ;  /* 0x00088cff01007387 */ /* 0x0003e20000100800 */
[----:B------:R-:W-:-:S03]  /*12290*/  LOP3.LUT R2, R2, R8, RZ, 0xfc, !PT ;  /* 0x0000000802027212 */ /* 0x000fc600078efcff */
[----:B------:R1:W-:Y:S01]  /*122a0*/  STL [R1+0x870], RZ ;  /* 0x000870ff01007387 */ /* 0x0003e20000100800 */
[----:B------:R-:W-:-:S03]  /*122b0*/  IMAD.SHL.U32 R4, R4, 0x100, RZ ;  /* 0x0000010004047824 */ /* 0x000fc600078e00ff */
[----:B------:R1:W-:Y:S01]  /*122c0*/  STL [R1+0x874], RZ ;  /* 0x000874ff01007387 */ /* 0x0003e20000100800 */
[----:B------:R-:W-:-:S03]  /*122d0*/  LOP3.LUT R0, R6, 0x40, RZ, 0x3c, !PT ;  /* 0x0000004006007812 */ /* 0x000fc600078e3cff */
[----:B------:R1:W-:Y:S01]  /*122e0*/  STL [R1+0x878], RZ ;  /* 0x000878ff01007387 */ /* 0x0003e20000100800 */
[----:B------:R-:W-:-:S03]  /*122f0*/  LOP3.LUT R8, R2, 0x20, RZ, 0x3c, !PT ;  /* 0x0000002002087812 */ /* 0x000fc600078e3cff */
[----:B------:R1:W-:Y:S01]  /*12300*/  STL [R1+0x87c], RZ ;  /* 0x00087cff01007387 */ /* 0x0003e20000100800 */
[C---:B------:R-:W-:Y:S02]  /*12310*/  LOP3.LUT R6, R2.reuse, 0x40, RZ, 0x3c, !PT ;  /* 0x0000004002067812 */ /* 0x040fe400078e3cff */
[----:B------:R-:W-:Y:S02]  /*12320*/  LOP3.LUT R0, R2, 0x60, RZ, 0x3c, !PT ;  /* 0x0000006002007812 */ /* 0x000fe400078e3cff */
[C---:B------:R-:W-:Y:S01]  /*12330*/  LOP3.LUT R2, R5.reuse, 0x1e0, RZ, 0xc0, !PT ;  /* 0x000001e005027812 */ /* 0x040fe200078ec0ff */
[----:B------:R-:W-:Y:S01]  /*12340*/  IMAD.SHL.U32 R6, R5, 0x2, RZ ;  /* 0x0000000205067824 */ /* 0x000fe200078e00ff */
[----:B------:R-:W-:Y:S02]  /*12350*/  LOP3.LUT R4, R7, 0xf00, R4, 0xf8, !PT ;  /* 0x00000f0007047812 */ /* 0x000fe400078ef804 */
[----:B------:R-:W-:Y:S02]  /*12360*/  LEA R2, R2, R7, 0x8 ;  /* 0x0000000702027211 */ /* 0x000fe400078e40ff */
[----:B------:R-:W-:-:S02]  /*12370*/  LOP3.LUT R4, R4, 0x10, R5, 0x78, !PT ;  /* 0x0000001004047812 */ /* 0x000fc400078e7805 */
[----:B------:R-:W-:Y:S02]  /*12380*/  LOP3.LUT R5, R5, 0x7, RZ, 0xc0, !PT ;  /* 0x0000000705057812 */ /* 0x000fe400078ec0ff */
[----:B------:R-:W-:Y:S02]  /*12390*/  LOP3.LUT R2, R2, 0x30, R6, 0x78, !PT ;  /* 0x0000003002027812 */ /* 0x000fe400078e7806 */
[----:B------:R-:W-:-:S03]  /*123a0*/  LOP3.LUT R0, R4, 0x20, RZ, 0x3c, !PT ;  /* 0x0000002004007812 */ /* 0x000fc600078e3cff */
[----:B------:R-:W-:Y:S01]  /*123b0*/  IMAD R2, R5, 0x400, R2 ;  /* 0x0000040005027824 */ /* 0x000fe200078e0202 */
[C---:B------:R-:W-:Y:S02]  /*123c0*/  LOP3.LUT R0, R4.reuse, 0x40, RZ, 0x3c, !PT ;  /* 0x0000004004007812 */ /* 0x040fe400078e3cff */
[----:B------:R-:W-:Y:S02]  /*123d0*/  LOP3.LUT R4, R4, 0x60, RZ, 0x3c, !PT ;  /* 0x0000006004047812 */ /* 0x000fe400078e3cff */
[----:B------:R-:W-:Y:S01]  /*123e0*/  LOP3.LUT R0, R2, 0x40, RZ, 0x3c, !PT ;  /* 0x0000004002007812 */ /* 0x000fe200078e3cff */
[----:B------:R-:W-:Y:S02]  /*123f0*/  UMOV UR4, URZ ;  /* 0x0000003f00047c82 */ /* 0x000fe40008000000 */
[----:B------:R-:W-:Y:S01]  /*12400*/  UMOV UR5, URZ ;  /* 0x0000003f00057c82 */ /* 0x000fe20008000000 */
[----:B--2---:R-:W-:-:S05]  /*12410*/  LOP3.LUT R3, R3, 0x40, RZ, 0x3c, !PT ;  /* 0x0000004003037812 */ /* 0x004fca00078e3cff */
[----:B------:R1:W-:Y:S02]  /*12420*/  STL [R1+0x1348], R3 ;  /* 0x0013480301007387 */ /* 0x0003e40000100800 */
.L_x_67:
[----:B------:R-:W2:Y:S04]  /*12430*/  LDL.64 R4, [R1+0x6a8] ;  /* 0x0006a80001047983 */ /* 0x000ea80000100a00 */
[----:B0-----:R-:W2:Y:S04]  /*12440*/  LDL R0, [R1+0x3c4] ;  /* 0x0003c40001007983 */ /* 0x001ea80000100800 */
[----:B-1----:R-:W3:Y:S04]  /*12450*/  LDL.64 R2, [R1+0xf00] ;  /* 0x000f000001027983 */ /* 0x002ee80000100a00 */
[----:B------:R-:W4:Y:S04]  /*12460*/  LDL.64 R10, [R1+0xef8] ;  /* 0x000ef800010a7983 */ /* 0x000f280000100a00 */
        /* <DEDUP_REMOVED lines=8> */
[----:B------:R-:W4:Y:S01]  /*124f0*/  LDL.64 R16, [R1+0xeb0] ;  /* 0x000eb00001107983 */ /* 0x000f220000100a00 */
[----:B--2---:R-:W-:-:S04]  /*12500*/  IMAD.WIDE R4, R0, 0x2, R4 ;  /* 0x0000000200047825 */ /* 0x004fc800078e0204 */
[C---:B---3--:R-:W-:Y:S01]  /*12510*/  IMAD.WIDE R2, R0.reuse, 0x2, R2 ;  /* 0x0000000200027825 */ /* 0x048fe200078e0202 */
[----:B------:R0:W2:Y:S03]  /*12520*/  LDG.E.U16 R26, [R4.64] ;  /* 0x00000006041a7981 */ /* 0x0000a6000c1e1500 */
[C---:B----4-:R-:W-:Y:S01]  /*12530*/  IMAD.WIDE R10, R0.reuse, 0x2, R10 ;  /* 0x00000002000a7825 */ /* 0x050fe200078e020a */
[----:B------:R1:W3:Y:S03]  /*12540*/  LDG.E.U16 R27, [R2.64] ;  /* 0x00000006021b7981 */ /* 0x0002e6000c1e1500 */
[C---:B0-----:R-:W-:Y:S02]  /*12550*/  IMAD.WIDE R4, R0.reuse, 0x2, R24 ;  /* 0x0000000200047825 */ /* 0x041fe400078e0218 */
[----:B------:R0:W4:Y:S02]  /*12560*/  LDG.E.U16 R25, [R10.64] ;  /* 0x000000060a197981 */ /* 0x000124000c1e1500 */
[----:B------:R-:W-:-:S05]  /*12570*/  IMAD.WIDE R8, R0, 0x2, R8 ;  /* 0x0000000200087825 */ /* 0x000fca00078e0208 */
[----:B------:R0:W4:Y:S01]  /*12580*/  LDG.E.U16 R29, [R8.64] ;  /* 0x00000006081d7981 */ /* 0x000122000c1e1500 */
[----:B------:R-:W-:-:S04]  /*12590*/  IMAD.WIDE R6, R0, 0x2, R6 ;  /* 0x0000000200067825 */ /* 0x000fc800078e0206 */
[C---:B-1----:R-:W-:Y:S01]  /*125a0*/  IMAD.WIDE R2, R0.reuse, 0x2, R12 ;  /* 0x0000000200027825 */ /* 0x042fe200078e020c */
[----:B------:R1:W4:Y:S03]  /*125b0*/  LDG.E.U16 R28, [R6.64] ;  /* 0x00000006061c7981 */ /* 0x000326000c1e1500 */
[----:B0-----:R-:W-:-:S04]  /*125c0*/  IMAD.WIDE R10, R0, 0x2, R14 ;  /* 0x00000002000a7825 */ /* 0x001fc800078e020e */
[----:B------:R-:W-:-:S04]  /*125d0*/  IMAD.WIDE R8, R0, 0x2, R22 ;  /* 0x0000000200087825 */ /* 0x000fc800078e0216 */
[C---:B-1----:R-:W-:Y:S01]  /*125e0*/  IMAD.WIDE R6, R0.reuse, 0x2, R18 ;  /* 0x0000000200067825 */ /* 0x042fe200078e0212 */
[----:B--2---:R0:W-:Y:S04]  /*125f0*/  STL [R1+0x194], R26 ;  /* 0x0001941a01007387 */ /* 0x0041e80000100800 */
[----:B------:R-:W2:Y:S04]  /*12600*/  LDL.64 R12, [R1+0xea8] ;  /* 0x000ea800010c7983 */ /* 0x000ea80000100a00 */
[----:B---3--:R1:W-:Y:S04]  /*12610*/  STL [R1+0x190], R27 ;  /* 0x0001901b01007387 */ /* 0x0083e80000100800 */
[----:B0-----:R0:W3:Y:S04]  /*12620*/  LDG.E.U16 R26, [R4.64] ;  /* 0x00000006041a7981 */ /* 0x0010e8000c1e1500 */
[----:B----4-:R4:W-:Y:S04]  /*12630*/  STL [R1+0x18c], R25 ;  /* 0x00018c1901007387 */ /* 0x0109e80000100800 */
[----:B-1----:R1:W3:Y:S01]  /*12640*/  LDG.E.U16 R27, [R2.64] ;  /* 0x00000006021b7981 */ /* 0x0022e2000c1e1500 */
[----:B0-----:R-:W-:-:S03]  /*12650*/  IMAD.WIDE R4, R0, 0x2, R20 ;  /* 0x0000000200047825 */ /* 0x001fc600078e0214 */
[----:B------:R-:W3:Y:S04]  /*12660*/  LDL.64 R22, [R1+0xe90] ;  /* 0x000e900001167983 */ /* 0x000ee80000100a00 */
[----:B----4-:R-:W4:Y:S04]  /*12670*/  LDL.64 R24, [R1+0xea0] ;  /* 0x000ea00001187983 */ /* 0x010f280000100a00 */
[----:B------:R2:W4:Y:S04]  /*12680*/  LDG.E.U16 R21, [R10.64] ;  /* 0x000000060a157981 */ /* 0x000528000c1e1500 */
[----:B------:R-:W4:Y:S04]  /*12690*/  LDL.64 R14, [R1+0xe98] ;  /* 0x000e9800010e7983 */ /* 0x000f280000100a00 */
[----:B------:R-:W4:Y:S04]  /*126a0*/  LDL.64 R18, [R1+0xe88] ;  /* 0x000e880001127983 */ /* 0x000f280000100a00 */
[----:B------:R0:W-:Y:S04]  /*126b0*/  STL [R1+0x188], R29 ;  /* 0x0001881d01007387 */ /* 0x0001e80000100800 */
[----:B0-----:R4:W4:Y:S01]  /*126c0*/  LDG.E.U16 R29, [R8.64] ;  /* 0x00000006081d7981 */ /* 0x001922000c1e1500 */
[----:B-1----:R-:W-:-:S03]  /*126d0*/  IMAD.WIDE R2, R0, 0x2, R16 ;  /* 0x0000000200027825 */ /* 0x002fc600078e0210 */
[----:B------:R0:W-:Y:S04]  /*126e0*/  STL [R1+0x184], R28 ;  /* 0x0001841c01007387 */ /* 0x0001e80000100800 */
[----:B0-----:R0:W4:Y:S01]  /*126f0*/  LDG.E.U16 R28, [R6.64] ;  /* 0x00000006061c7981 */ /* 0x001122000c1e1500 */
[----:B--2---:R-:W-:-:S03]  /*12700*/  IMAD.WIDE R10, R0, 0x2, R12 ;  /* 0x00000002000a7825 */ /* 0x004fc600078e020c */
[----:B---3--:R1:W-:Y:S04]  /*12710*/  STL [R1+0x180], R26 ;  /* 0x0001801a01007387 */ /* 0x0083e80000100800 */
[----:B------:R-:W2:Y:S04]  /*12720*/  LDL.64 R16, [R1+0xe80] ;  /* 0x000e800001107983 */ /* 0x000ea80000100a00 */
[----:B------:R3:W-:Y:S04]  /*12730*/  STL [R1+0x17c], R27 ;  /* 0x00017c1b01007387 */ /* 0x0007e80000100800 */
[----:B-1----:R1:W2:Y:S01]  /*12740*/  LDG.E.U16 R26, [R4.64] ;  /* 0x00000006041a7981 */ /* 0x0022a2000c1e1500 */
[----:B----4-:R-:W-:-:S03]  /*12750*/  IMAD.WIDE R8, R0, 0x2, R24 ;  /* 0x0000000200087825 */ /* 0x010fc600078e0218 */
[----:B---3--:R3:W4:Y:S04]  /*12760*/  LDG.E.U16 R27, [R2.64] ;  /* 0x00000006021b7981 */ /* 0x008728000c1e1500 */
[----:B------:R0:W-:Y:S01]  /*12770*/  STL [R1+0x178], R21 ;  /* 0x0001781501007387 */ /* 0x0001e20000100800 */
[----:B-1----:R-:W-:-:S03]  /*12780*/  IMAD.WIDE R4, R0, 0x2, R22 ;  /* 0x0000000200047825 */ /* 0x002fc600078e0216 */
[----:B------:R-:W4:Y:S04]  /*12790*/  LDL.64 R24, [R1+0xe68] ;  /* 0x000e680001187983 */ /* 0x000f280000100a00 */
[----:B------:R2:W4:Y:S04]  /*127a0*/  LDG.E.U16 R23, [R10.64] ;  /* 0x000000060a177981 */ /* 0x000528000c1e1500 */
[----:B0-----:R-:W4:Y:S01]  /*127b0*/  LDL.64 R20, [R1+0xe78] ;  /* 0x000e780001147983 */ /* 0x001f220000100a00 */
[----:B------:R-:W-:-:S03]  /*127c0*/  IMAD.WIDE R6, R0, 0x2, R14 ;  /* 0x0000000200067825 */ /* 0x000fc600078e020e */
[----:B------:R-:W4:Y:S04]  /*127d0*/  LDL.64 R12, [R1+0xe70] ;  /* 0x000e7000010c7983 */ /* 0x000f280000100a00 */
[----:B------:R-:W4:Y:S04]  /*127e0*/  LDL.64 R14, [R1+0xe60] ;  /* 0x000e6000010e7983 */ /* 0x000f280000100a00 */
[----:B------:R0:W-:Y:S04]  /*127f0*/  STL [R1+0x174], R29 ;  /* 0x0001741d01007387 */ /* 0x0001e80000100800 */
[----:B0-----:R0:W4:Y:S01]  /*12800*/  LDG.E.U16 R29, [R8.64] ;  /* 0x00000006081d7981 */ /* 0x001122000c1e1500 */
[----:B---3--:R-:W-:-:S03]  /*12810*/  IMAD.WIDE R2, R0, 0x2, R18 ;  /* 0x0000000200027825 */ /* 0x008fc600078e0212 */
[----:B------:R1:W-:Y:S04]  /*12820*/  STL [R1+0x170], R28 ;  /* 0x0001701c01007387 */ /* 0x0003e80000100800 */
[----:B-1----:R1:W4:Y:S01]  /*12830*/  LDG.E.U16 R28, [R6.64] ;  /* 0x00000006061c7981 */ /* 0x002322000c1e1500 */
[----:B--2---:R-:W-:-:S03]  /*12840*/  IMAD.WIDE R10, R0, 0x2, R16 ;  /* 0x00000002000a7825 */ /* 0x004fc600078e0210 */
[----:B------:R2:W-:Y:S04]  /*12850*/  STL [R1+0x16c], R26 ;  /* 0x00016c1a01007387 */ /* 0x0005e80000100800 */
[----:B------:R-:W3:Y:S04]  /*12860*/  LDL.64 R18, [R1+0xe58] ;  /* 0x000e580001127983 */ /* 0x000ee80000100a00 */
[----:B----4-:R4:W-:Y:S04]  /*12870*/  STL [R1+0x168], R27 ;  /* 0x0001681b01007387 */ /* 0x0109e80000100800 */
[----:B--2---:R2:W3:Y:S04]  /*12880*/  LDG.E.U16 R26, [R4.64] ;  /* 0x00000006041a7981 */ /* 0x0044e8000c1e1500 */
[----:B----4-:R4:W3:Y:S04]  /*12890*/  LDG.E.U16 R27, [R2.64] ;  /* 0x00000006021b7981 */ /* 0x0108e8000c1e1500 */
[----:B------:R1:W-:Y:S01]  /*128a0*/  STL [R1+0x164], R23 ;  /* 0x0001641701007387 */ /* 0x0003e20000100800 */
[----:B--2---:R-:W-:-:S03]  /*128b0*/  IMAD.WIDE R4, R0, 0x2, R24 ;  /* 0x0000000200047825 */ /* 0x004fc600078e0218 */
[----:B------:R3:W2:Y:S01]  /*128c0*/  LDG.E.U16 R25, [R10.64] ;  /* 0x000000060a197981 */ /* 0x0006a2000c1e1500 */
[----:B0-----:R-:W-:-:S03]  /*128d0*/  IMAD.WIDE R8, R0, 0x2, R20 ;  /* 0x0000000200087825 */ /* 0x001fc600078e0214 */
[----:B------:R-:W2:Y:S04]  /*128e0*/  LDL.64 R20, [R1+0xe40] ;  /* 0x000e400001147983 */ /* 0x000ea80000100a00 */
[----:B-1----:R-:W2:Y:S01]  /*128f0*/  LDL.64 R22, [R1+0xe50] ;  /* 0x000e500001167983 */ /* 0x002ea20000100a00 */
[----:B------:R-:W-:-:S03]  /*12900*/  IMAD.WIDE R6, R0, 0x2, R12 ;  /* 0x0000000200067825 */ /* 0x000fc600078e020c */
[----:B------:R-:W2:Y:S04]  /*12910*/  LDL.64 R16, [R1+0xe48] ;  /* 0x000e480001107983 */ /* 0x000ea80000100a00 */
[----:B------:R-:W2:Y:S04]  /*12920*/  LDL.64 R12, [R1+0xe38] ;  /* 0x000e3800010c7983 */ /* 0x000ea80000100a00 */
[----:B------:R0:W-:Y:S04]  /*12930*/  STL [R1+0x160], R29 ;  /* 0x0001601d01007387 */ /* 0x0001e80000100800 */
[----:B0-----:R0:W2:Y:S01]  /*12940*/  LDG.E.U16 R29, [R8.64] ;  /* 0x00000006081d7981 */ /* 0x0010a2000c1e1500 */
[----:B----4-:R-:W-:-:S03]  /*12950*/  IMAD.WIDE R2, R0, 0x2, R14 ;  /* 0x0000000200027825 */ /* 0x010fc600078e020e */
[----:B------:R1:W-:Y:S04]  /*12960*/  STL [R1+0x15c], R28 ;  /* 0x00015c1c01007387 */ /* 0x0003e80000100800 */
[----:B-1----:R1:W2:Y:S01]  /*12970*/  LDG.E.U16 R28, [R6.64] ;  /* 0x00000006061c7981 */ /* 0x0022a2000c1e1500 */
[----:B---3--:R-:W-:-:S03]  /*12980*/  IMAD.WIDE R10, R0, 0x2, R18 ;  /* 0x00000002000a7825 */ /* 0x008fc600078e0212 */
[----:B------:R3:W-:Y:S04]  /*12990*/  STL [R1+0x158], R26 ;  /* 0x0001581a01007387 */ /* 0x0007e80000100800 */
[----:B------:R-:W4:Y:S04]  /*129a0*/  LDL.64 R14, [R1+0xe30] ;  /* 0x000e3000010e7983 */ /* 0x000f280000100a00 */
[----:B------:R0:W-:Y:S04]  /*129b0*/  STL [R1+0x154], R27 ;  /* 0x0001541b01007387 */ /* 0x0001e80000100800 */
[----:B---3--:R3:W4:Y:S04]  /*129c0*/  LDG.E.U16 R26, [R4.64] ;  /* 0x00000006041a7981 */ /* 0x008728000c1e1500 */
[----:B--2---:R2:W-:Y:S04]  /*129d0*/  STL [R1+0x150], R25 ;  /* 0x0001501901007387 */ /* 0x0045e80000100800 */
[----:B0-----:R0:W4:Y:S01]  /*129e0*/  LDG.E.U16 R27, [R2.64] ;  /* 0x00000006021b7981 */ /* 0x001122000c1e1500 */
[----:B------:R-:W-:-:S03]  /*129f0*/  IMAD.WIDE R8, R0, 0x2, R22 ;  /* 0x0000000200087825 */ /* 0x000fc600078e0216 */
[----:B------:R-:W4:Y:S01]  /*12a00*/  LDL.64 R22, [R1+0xe18] ;  /* 0x000e180001167983 */ /* 0x000f220000100a00 */
[----:B---3--:R-:W-:-:S03]  /*12a10*/  IMAD.WIDE R4, R0, 0x2, R20 ;  /* 0x0000000200047825 */ /* 0x008fc600078e0214 */
[----:B------:R4:W3:Y:S01]  /*12a20*/  LDG.E.U16 R21, [R10.64] ;  /* 0x000000060a157981 */ /* 0x0008e2000c1e1500 */
[----:B-1----:R-:W-:-:S03]  /*12a30*/  IMAD.WIDE R6, R0, 0x2, R16 ;  /* 0x0000000200067825 */ /* 0x002fc600078e0210 */
[----:B------:R-:W3:Y:S04]  /*12a40*/  LDL.64 R18, [R1+0xe20] ;  /* 0x000e200001127983 */ /* 0x000ee80000100a00 */
[----:B--2---:R-:W2:Y:S04]  /*12a50*/  LDL.64 R24, [R1+0xe28] ;  /* 0x000e280001187983 */ /* 0x004ea80000100a00 */
[----:B------:R-:W2:Y:S04]  /*12a60*/  LDL.64 R16, [R1+0xe10] ;  /* 0x000e100001107983 */ /* 0x000ea80000100a00 */
[----:B------:R1:W-:Y:S04]  /*12a70*/  STL [R1+0x14c], R29 ;  /* 0x00014c1d01007387 */ /* 0x0003e80000100800 */
[----:B-1----:R2:W2:Y:S01]  /*12a80*/  LDG.E.U16 R29, [R8.64] ;  /* 0x00000006081d7981 */ /* 0x0024a2000c1e1500 */
[----:B0-----:R-:W-:-:S03]  /*12a90*/  IMAD.WIDE R2, R0, 0x2, R12 ;  /* 0x0000000200027825 */ /* 0x001fc600078e020c */
[----:B------:R0:W-:Y:S04]  /*12aa0*/  STL [R1+0x148], R28 ;  /* 0x0001481c01007387 */ /* 0x0001e80000100800 */
[----:B0-----:R0:W2:Y:S01]  /*12ab0*/  LDG.E.U16 R28, [R6.64] ;  /* 0x00000006061c7981 */ /* 0x0010a2000c1e1500 */
[----:B----4-:R-:W-:-:S03]  /*12ac0*/  IMAD.WIDE R10, R0, 0x2, R14 ;  /* 0x00000002000a7825 */ /* 0x010fc600078e020e */
[----:B------:R1:W-:Y:S04]  /*12ad0*/  STL [R1+0x144], R26 ;  /* 0x0001441a01007387 */ /* 0x0003e80000100800 */
[----:B------:R-:W4:Y:S04]  /*12ae0*/  LDL.64 R12, [R1+0xe08] ;  /* 0x000e0800010c7983 */ /* 0x000f280000100a00 */
[----:B------:R0:W-:Y:S04]  /*12af0*/  STL [R1+0x140], R27 ;  /* 0x0001401b01007387 */ /* 0x0001e80000100800 */
[----:B-1----:R1:W4:Y:S04]  /*12b00*/  LDG.E.U16 R26, [R4.64] ;  /* 0x00000006041a7981 */ /* 0x002328000c1e1500 */
[----:B---3--:R3:W-:Y:S04]  /*12b10*/  STL [R1+0x13c], R21 ;  /* 0x00013c1501007387 */ /* 0x0087e80000100800 */
[----:B0-----:R0:W4:Y:S01]  /*12b20*/  LDG.E.U16 R27, [R2.64] ;  /* 0x00000006021b7981 */ /* 0x001122000c1e1500 */
[----:B-1----:R-:W-:-:S03]  /*12b30*/  IMAD.WIDE R4, R0, 0x2, R22 ;  /* 0x0000000200047825 */ /* 0x002fc600078e0216 */
[----:B------:R4:W4:Y:S01]  /*12b40*/  LDG.E.U16 R23, [R10.64] ;  /* 0x000000060a177981 */ /* 0x000922000c1e1500 */
[----:B------:R-:W-:-:S03]  /*12b50*/  IMAD.WIDE R6, R0, 0x2, R18 ;  /* 0x0000000200067825 */ /* 0x000fc600078e0212 */
[----:B------:R-:W4:Y:S01]  /*12b60*/  LDL.64 R14, [R1+0xdf8] ;  /* 0x000df800010e7983 */ /* 0x000f220000100a00 */
[----:B--2---:R-:W-:-:S03]  /*12b70*/  IMAD.WIDE R8, R0, 0x2, R24 ;  /* 0x0000000200087825 */ /* 0x004fc600078e0218 */
[----:B---3--:R-:W2:Y:S04]  /*12b80*/  LDL.64 R20, [R1+0xe00] ;  /* 0x000e000001147983 */ /* 0x008ea80000100a00 */
[----:B------:R-:W2:Y:S04]  /*12b90*/  LDL.64 R18, [R1+0xde8] ;  /* 0x000de80001127983 */ /* 0x000ea80000100a00 */
[----:B------:R-:W2:Y:S04]  /*12ba0*/  LDL.64 R24, [R1+0xdf0] ;  /* 0x000df00001187983 */ /* 0x000ea80000100a00 */
[----:B------:R1:W-:Y:S04]  /*12bb0*/  STL [R1+0x138], R29 ;  /* 0x0001381d01007387 */ /* 0x0003e80000100800 */
[----:B-1----:R2:W2:Y:S01]  /*12bc0*/  LDG.E.U16 R29, [R8.64] ;  /* 0x00000006081d7981 */ /* 0x0024a2000c1e1500 */
[----:B0-----:R-:W-:-:S03]  /*12bd0*/  IMAD.WIDE R2, R0, 0x2, R16 ;  /* 0x0000000200027825 */ /* 0x001fc600078e0210 */
[----:B------:R0:W-:Y:S04]  /*12be0*/  STL [R1+0x134], R28 ;  /* 0x0001341c01007387 */ /* 0x0001e80000100800 */
[----:B------:R-:W2:Y:S04]  /*12bf0*/  LDL.64 R16, [R1+0xde0] ;  /* 0x000de00001107983 */ /* 0x000ea80000100a00 */
[----:B0-----:R0:W2:Y:S01]  /*12c00*/  LDG.E.U16 R28, [R6.64] ;  /* 0x00000006061c7981 */ /* 0x0010a2000c1e1500 */
[----:B----4-:R-:W-:-:S03]  /*12c10*/  IMAD.WIDE R10, R0, 0x2, R12 ;  /* 0x00000002000a7825 */ /* 0x010fc600078e020c */
[----:B------:R-:W-:Y:S04]  /*12c20*/  STL [R1+0x130], R26 ;  /* 0x0001301a01007387 */ /* 0x000fe80000100800 */
[----:B------:R1:W-:Y:S04]  /*12c30*/  STL [R1+0x12c], R27 ;  /* 0x00012c1b01007387 */ /* 0x0003e80000100800 */
[----:B------:R4:W-:Y:S04]  /*12c40*/  STL [R1+0x128], R23 ;  /* 0x0001281701007387 */ /* 0x0009e80000100800 */
[----:B------:R-:W3:Y:S01]  /*12c50*/  LDL.64 R12, [R1+0xdd0] ;  /* 0x000dd000010c7983 */ /* 0x000ee20000100a00 */
[----:B0-----:R-:W-:-:S03]  /*12c60*/  IMAD.WIDE R6, R0, 0x2, R14 ;  /* 0x0000000200067825 */ /* 0x001fc600078e020e */
[----:B-1----:R0:W3:Y:S01]  /*12c70*/  LDG.E.U16 R27, [R2.64] ;  /* 0x00000006021b7981 */ /* 0x0020e2000c1e1500 */
[----:B--2---:R-:W-:-:S03]  /*12c80*/  IMAD.WIDE R8, R0, 0x2, R20 ;  /* 0x0000000200087825 */ /* 0x004fc600078e0214 */
[----:B----4-:R-:W2:Y:S04]  /*12c90*/  LDL.64 R22, [R1+0xdd8] ;  /* 0x000dd80001167983 */ /* 0x010ea80000100a00 */
[----:B------:R1:W4:Y:S01]  /*12ca0*/  LDG.E.U16 R26, [R4.64] ;  /* 0x00000006041a7981 */ /* 0x000322000c1e1500 */
[----:B0-----:R-:W-:-:S03]  /*12cb0*/  IMAD.WIDE R2, R0, 0x2, R18 ;  /* 0x0000000200027825 */ /* 0x001fc600078e0212 */
[----:B------:R0:W4:Y:S04]  /*12cc0*/  LDG.E.U16 R19, [R10.64] ;  /* 0x000000060a137981 */ /* 0x000128000c1e1500 */
[----:B------:R-:W4:Y:S01]  /*12cd0*/  LDL.64 R20, [R1+0xdc8] ;  /* 0x000dc80001147983 */ /* 0x000f220000100a00 */
[----:B-1----:R-:W-:-:S03]  /*12ce0*/  IMAD.WIDE R4, R0, 0x2, R24 ;  /* 0x0000000200047825 */ /* 0x002fc600078e0218 */
[----:B------:R3:W4:Y:S04]  /*12cf0*/  LDG.E.U16 R25, [R6.64] ;  /* 0x0000000606197981 */ /* 0x000728000c1e1500 */
[----:B------:R-:W4:Y:S04]  /*12d00*/  LDL.64 R14, [R1+0xdc0] ;  /* 0x000dc000010e7983 */ /* 0x000f280000100a00 */
[----:B------:R2:W4:Y:S04]  /*12d10*/  LDG.E.U16 R24, [R8.64] ;  /* 0x0000000608187981 */ /* 0x000528000c1e1500 */
[----:B------:R1:W-:Y:S04]  /*12d20*/  STL [R1+0x124], R29 ;  /* 0x0001241d01007387 */ /* 0x0003e80000100800 */
[----:B-1----:R1:W4:Y:S01]  /*12d30*/  LDG.E.U16 R29, [R4.64] ;  /* 0x00000006041d7981 */ /* 0x002322000c1e1500 */
[----:B0-----:R-:W-:-:S03]  /*12d40*/  IMAD.WIDE R10, R0, 0x2, R16 ;  /* 0x00000002000a7825 */ /* 0x001fc600078e0210 */
[----:B------:R0:W-:Y:S04]  /*12d50*/  STL [R1+0x120], R28 ;  /* 0x0001201c01007387 */ /* 0x0001e80000100800 */
[----:B------:R-:W4:Y:S04]  /*12d60*/  LDG.E.U16 R11, [R10.64] ;  /* 0x000000060a0b7981 */ /* 0x000f28000c1e1500 */
[----:B0-----:R0:W4:Y:S01]  /*12d70*/  LDG.E.U16 R28, [R2.64] ;  /* 0x00000006021c7981 */ /* 0x001122000c1e1500 */
[----:B---3--:R-:W-:-:S03]  /*12d80*/  IMAD.WIDE R6, R0, 0x2, R12 ;  /* 0x0000000200067825 */ /* 0x008fc600078e020c */
[----:B------:R-:W-:Y:S01]  /*12d90*/  STL [R1+0x118], R27 ;  /* 0x0001181b01007387 */ /* 0x000fe20000100800 */
[----:B--2---:R-:W-:-:S03]  /*12da0*/  IMAD.WIDE R8, R0, 0x2, R22 ;  /* 0x0000000200087825 */ /* 0x004fc600078e0216 */
[----:B------:R-:W2:Y:S04]  /*12db0*/  LDG.E.U16 R7, [R6.64] ;  /* 0x0000000606077981 */ /* 0x000ea8000c1e1500 */
[----:B----4-:R3:W-:Y:S04]  /*12dc0*/  STL [R1+0x11c], R26 ;  /* 0x00011c1a01007387 */ /* 0x0107e80000100800 */
[----:B------:R-:W4:Y:S01]  /*12dd0*/  LDG.E.U16 R9, [R8.64] ;  /* 0x0000000608097981 */ /* 0x000f22000c1e1500 */
[----:B-1----:R-:W-:-:S03]  /*12de0*/  IMAD.WIDE R4, R0, 0x2, R20 ;  /* 0x0000000200047825 */ /* 0x002fc600078e0214 */
[----:B---3--:R-:W3:Y:S04]  /*12df0*/  LDL.64 R26, [R1+0xdb8] ;  /* 0x000db800011a7983 */ /* 0x008ee80000100a00 */
[----:B------:R1:W-:Y:S04]  /*12e00*/  STL [R1+0x114], R19 ;  /* 0x0001141301007387 */ /* 0x0003e80000100800 */
[----:B------:R-:W3:Y:S04]  /*12e10*/  LDL.64 R16, [R1+0xda8] ;  /* 0x000da80001107983 */ /* 0x000ee80000100a00 */
[----:B-1----:R-:W3:Y:S04]  /*12e20*/  LDL.64 R18, [R1+0xdb0] ;  /* 0x000db00001127983 */ /* 0x002ee80000100a00 */
[----:B------:R-:W-:Y:S04]  /*12e30*/  STL [R1+0x10c], R25 ;  /* 0x00010c1901007387 */ /* 0x000fe80000100800 */
[----:B------:R1:W-:Y:S04]  /*12e40*/  STL [R1+0x110], R24 ;  /* 0x0001101801007387 */ /* 0x0003e80000100800 */
[----:B------:R-:W3:Y:S04]  /*12e50*/  LDL.64 R12, [R1+0xd98] ;  /* 0x000d9800010c7983 */ /* 0x000ee80000100a00 */
[----:B-1----:R-:W3:Y:S04]  /*12e60*/  LDL.64 R24, [R1+0xda0] ;  /* 0x000da00001187983 */ /* 0x002ee80000100a00 */
[----:B------:R1:W-:Y:S01]  /*12e70*/  STL [R1+0x108], R29 ;  /* 0x0001081d01007387 */ /* 0x0003e20000100800 */
[----:B0-----:R-:W-:-:S03]  /*12e80*/  IMAD.WIDE R2, R0, 0x2, R14 ;  /* 0x0000000200027825 */ /* 0x001fc600078e020e */
[----:B------:R-:W3:Y:S04]  /*12e90*/  LDL.64 R22, [R1+0xd90] ;  /* 0x000d900001167983 */ /* 0x000ee80000100a00 */
[----:B------:R-:W3:Y:S04]  /*12ea0*/  LDL.64 R20, [R1+0xd88] ;  /* 0x000d880001147983 */ /* 0x000ee80000100a00 */
[----:B-1----:R-:W3:Y:S04]  /*12eb0*/  LDG.E.U16 R29, [R4.64] ;  /* 0x00000006041d7981 */ /* 0x002ee8000c1e1500 */
[----:B------:R-:W3:Y:S04]  /*12ec0*/  LDL.64 R14, [R1+0xd80] ;  /* 0x000d8000010e7983 */ /* 0x000ee80000100a00 */
[----:B------:R0:W-:Y:S04]  /*12ed0*/  STL [R1+0x104], R28 ;  /* 0x0001041c01007387 */ /* 0x0001e80000100800 */
[----:B------:R3:W-:Y:S04]  /*12ee0*/  STL [R1+0x100], R11 ;  /* 0x0001000b01007387 */ /* 0x0007e80000100800 */
[----:B0-----:R0:W3:Y:S04]  /*12ef0*/  LDG.E.U16 R28, [R2.64] ;  /* 0x00000006021c7981 */ /* 0x0010e8000c1e1500 */
[----:B----4-:R-:W-:Y:S04]  /*12f00*/  STL [R1+0xfc], R9 ;  /* 0x0000fc0901007387 */ /* 0x010fe80000100800 */
[----:B--2---:R1:W-:Y:S01]  /*12f10*/  STL [R1+0xf8], R7 ;  /* 0x0000f80701007387 */ /* 0x0043e20000100800 */
[----:B---3--:R-:W-:-:S04]  /*12f20*/  IMAD.WIDE R10, R0, 0x2, R26 ;  /* 0x00000002000a7825 */ /* 0x008fc800078e021a */
[C---:B-1----:R-:W-:Y:S02]  /*12f30*/  IMAD.WIDE R6, R0.reuse, 0x2, R16 ;  /* 0x0000000200067825 */ /* 0x042fe400078e0210 */
[----:B------:R-:W2:Y:S02]  /*12f40*/  LDL.64 R16, [R1+0xd70] ;  /* 0x000d700001107983 */ /* 0x000ea40000100a00 */
[C---:B------:R-:W-:Y:S02]  /*12f50*/  IMAD.WIDE R8, R0.reuse, 0x2, R18 ;  /* 0x0000000200087825 */ /* 0x040fe400078e0212 */
[----:B------:R1:W3:Y:S04]  /*12f60*/  LDG.E.U16 R27, [R6.64] ;  /* 0x00000006061b7981 */ /* 0x0002e8000c1e1500 */
[----:B------:R-:W4:Y:S04]  /*12f70*/  LDL.64 R18, [R1+0xd78] ;  /* 0x000d780001127983 */ /* 0x000f280000100a00 */
[----:B------:R0:W2:Y:S04]  /*12f80*/  LDG.E.U16 R26, [R8.64] ;  /* 0x00000006081a7981 */ /* 0x0000a8000c1e1500 */
[----:B------:R0:W-:Y:S04]  /*12f90*/  STL [R1+0xf4], R29 ;  /* 0x0000f41d01007387 */ /* 0x0001e80000100800 */
[----:B0-----:R0:W2:Y:S01]  /*12fa0*/  LDG.E.U16 R29, [R10.64] ;  /* 0x000000060a1d7981 */ /* 0x0010a2000c1e1500 */
[----:B------:R-:W-:-:S03]  /*12fb0*/  IMAD.WIDE R2, R0, 0x2, R12 ;  /* 0x0000000200027825 */ /* 0x000fc600078e020c */
[----:B------:R-:W3:Y:S01]  /*12fc0*/  LDL.64 R12, [R1+0xd68] ;  /* 0x000d6800010c7983 */ /* 0x000ee20000100a00 */
[----:B------:R-:W-:-:S03]  /*12fd0*/  IMAD.WIDE R4, R0, 0x2, R24 ;  /* 0x0000000200047825 */ /* 0x000fc600078e0218 */
[----:B------:R2:W3:Y:S01]  /*12fe0*/  LDG.E.U16 R25, [R2.64] ;  /* 0x0000000602197981 */ /* 0x0004e2000c1e1500 */
[----:B------:R-:W-:-:S03]  /*12ff0*/  IMAD.WIDE R8, R0, 0x2, R20 ;  /* 0x0000000200087825 */ /* 0x000fc600078e0214 */
[----:B------:R4:W3:Y:S01]  /*13000*/  LDG.E.U16 R24, [R4.64] ;  /* 0x0000000604187981 */ /* 0x0008e2000c1e1500 */
[----:B0-----:R-:W-:-:S03]  /*13010*/  IMAD.WIDE R10, R0, 0x2, R22 ;  /* 0x00000002000a7825 */ /* 0x001fc600078e0216 */
[----:B------:R-:W3:Y:S01]  /*13020*/  LDG.E.U16 R9, [R8.64] ;  /* 0x0000000608097981 */ /* 0x000ee2000c1e1500 */
[----:B-1----:R-:W-:-:S06]  /*13030*/  IMAD.WIDE R6, R0, 0x2, R14 ;  /* 0x0000000200067825 */ /* 0x002fcc00078e020e */
[----:B------:R-:W3:Y:S01]  /*13040*/  LDG.E.U16 R7, [R6.64] ;  /* 0x0000000606077981 */ /* 0x000ee2000c1e1500 */
[----:B----4-:R-:W-:-:S03]  /*13050*/  IMAD.WIDE R4, R0, 0x2, R18 ;  /* 0x0000000200047825 */ /* 0x010fc600078e0212 */
[----:B------:R0:W4:Y:S04]  /*13060*/  LDG.E.U16 R19, [R10.64] ;  /* 0x000000060a137981 */ /* 0x000128000c1e1500 */
[----:B------:R-:W4:Y:S04]  /*13070*/  LDG.E.U16 R5, [R4.64] ;  /* 0x0000000604057981 */ /* 0x000f28000c1e1500 */
[----:B--2---:R-:W-:Y:S04]  /*13080*/  STL [R1+0xec], R29 ;  /* 0x0000ec1d01007387 */ /* 0x004fe80000100800 */
[----:B------:R1:W-:Y:S04]  /*13090*/  STL [R1+0xf0], R28 ;  /* 0x0000f01c01007387 */ /* 0x0003e80000100800 */
[----:B-1----:R-:W2:Y:S04]  /*130a0*/  LDL.64 R28, [R1+0xd60] ;  /* 0x000d6000011c7983 */ /* 0x002ea80000100a00 */
[----:B---3--:R-:W-:Y:S04]  /*130b0*/  STL [R1+0xe4], R27 ;  /* 0x0000e41b01007387 */ /* 0x008fe80000100800 */
[----:B------:R1:W-:Y:S04]  /*130c0*/  STL [R1+0xe8], R26 ;  /* 0x0000e81a01007387 */ /* 0x0003e80000100800 */
[----:B------:R-:W3:Y:S01]  /*130d0*/  LDL.64 R22, [R1+0xd50] ;  /* 0x000d500001167983 */ /* 0x000ee20000100a00 */
[----:B------:R-:W-:-:S03]  /*130e0*/  IMAD.WIDE R2, R0, 0x2, R16 ;  /* 0x0000000200027825 */ /* 0x000fc600078e0210 */
[----:B------:R-:W3:Y:S04]  /*130f0*/  LDL.64 R14, [R1+0xd48] ;  /* 0x000d4800010e7983 */ /* 0x000ee80000100a00 */
[----:B-1----:R-:W3:Y:S01]  /*13100*/  LDL.64 R26, [R1+0xd58] ;  /* 0x000d5800011a7983 */ /* 0x002ee20000100a00 */
[----:B0-----:R-:W-:-:S03]  /*13110*/  IMAD.WIDE R10, R0, 0x2, R12 ;  /* 0x00000002000a7825 */ /* 0x001fc600078e020c */
[----:B------:R-:W3:Y:S04]  /*13120*/  LDL.64 R16, [R1+0xd40] ;  /* 0x000d400001107983 */ /* 0x000ee80000100a00 */
[----:B------:R-:W-:Y:S04]  /*13130*/  STL [R1+0xdc], R25 ;  /* 0x0000dc1901007387 */ /* 0x000fe80000100800 */
[----:B------:R0:W-:Y:S04]  /*13140*/  STL [R1+0xe0], R24 ;  /* 0x0000e01801007387 */ /* 0x0001e80000100800 */
[----:B------:R-:W3:Y:S04]  /*13150*/  LDG.E.U16 R3, [R2.64] ;  /* 0x0000000602037981 */ /* 0x000ee8000c1e1500 */
[----:B------:R-:W3:Y:S04]  /*13160*/  LDL.64 R20, [R1+0xd30] ;  /* 0x000d300001147983 */ /* 0x000ee80000100a00 */
[----:B0-----:R-:W3:Y:S04]  /*13170*/  LDL.64 R24, [R1+0xd38] ;  /* 0x000d380001187983 */ /* 0x001ee80000100a00 */
[----:B------:R-:W3:Y:S04]  /*13180*/  LDG.E.U16 R11, [R10.64] ;  /* 0x000000060a0b7981 */ /* 0x000ee8000c1e1500 */
[----:B----4-:R0:W-:Y:S04]  /*13190*/  STL [R1+0xd8], R19 ;  /* 0x0000d81301007387 */ /* 0x0101e80000100800 */
[----:B------:R-:W4:Y:S04]  /*131a0*/  LDL.64 R12, [R1+0xd20] ;  /* 0x000d2000010c7983 */ /* 0x000f280000100a00 */
[----:B0-----:R-:W4:Y:S04]  /*131b0*/  LDL.64 R18, [R1+0xd28] ;  /* 0x000d280001127983 */ /* 0x001f280000100a00 */
[----:B------:R2:W-:Y:S04]  /*131c0*/  STL [R1+0xd4], R9 ;  /* 0x0000d40901007387 */ /* 0x0005e80000100800 */
[----:B------:R-:W-:Y:S04]  /*131d0*/  STL [R1+0xd0], R7 ;  /* 0x0000d00701007387 */ /* 0x000fe80000100800 */
[----:B------:R3:W-:Y:S01]  /*131e0*/  STL [R1+0xcc], R5 ;  /* 0x0000cc0501007387 */ /* 0x0007e20000100800 */
[----:B--2---:R-:W-:-:S04]  /*131f0*/  IMAD.WIDE R8, R0, 0x2, R28 ;  /* 0x0000000200087825 */ /* 0x004fc800078e021c */
[----:B---3--:R-:W-:-:S05]  /*13200*/  IMAD.WIDE R4, R0, 0x2, R22 ;  /* 0x0000000200047825 */ /* 0x008fca00078e0216 */
[----:B------:R0:W2:Y:S01]  /*13210*/  LDG.E.U16 R28, [R4.64] ;  /* 0x00000006041c7981 */ /* 0x0000a2000c1e1500 */
[----:B------:R-:W-:-:S03]  /*13220*/  IMAD.WIDE R6, R0, 0x2, R26 ;  /* 0x0000000200067825 */ /* 0x000fc600078e021a */
[----:B------:R1:W3:Y:S04]  /*13230*/  LDG.E.U16 R26, [R8.64] ;  /* 0x00000006081a7981 */ /* 0x0002e8000c1e1500 */
[----:B------:R0:W2:Y:S04]  /*13240*/  LDG.E.U16 R29, [R6.64] ;  /* 0x00000006061d7981 */ /* 0x0000a8000c1e1500 */
[----:B------:R0:W-:Y:S04]  /*13250*/  STL [R1+0xc8], R3 ;  /* 0x0000c80301007387 */ /* 0x0001e80000100800 */
[----:B------:R-:W2:Y:S01]  /*13260*/  LDL.64 R22, [R1+0xd18] ;  /* 0x000d180001167983 */ /* 0x000ea20000100a00 */
[----:B0-----:R-:W-:-:S03]  /*13270*/  IMAD.WIDE R2, R0, 0x2, R14 ;  /* 0x0000000200027825 */ /* 0x001fc600078e020e */
[----:B------:R-:W2:Y:S04]  /*13280*/  LDL.64 R14, [R1+0xd10] ;  /* 0x000d1000010e7983 */ /* 0x000ea80000100a00 */
[----:B------:R0:W-:Y:S01]  /*13290*/  STL [R1+0xc4], R11 ;  /* 0x0000c40b01007387 */ /* 0x0001e20000100800 */
[----:B------:R-:W-:-:S03]  /*132a0*/  IMAD.WIDE R6, R0, 0x2, R20 ;  /* 0x0000000200067825 */ /* 0x000fc600078e0214 */
[----:B------:R4:W2:Y:S01]  /*132b0*/  LDG.E.U16 R27, [R2.64] ;  /* 0x00000006021b7981 */ /* 0x0008a2000c1e1500 */
[----:B-1----:R-:W-:-:S03]  /*132c0*/  IMAD.WIDE R8, R0, 0x2, R24 ;  /* 0x0000000200087825 */ /* 0x002fc600078e0218 */
[----:B------:R-:W2:Y:S01]  /*132d0*/  LDL.64 R20, [R1+0xd08] ;  /* 0x000d080001147983 */ /* 0x000ea20000100a00 */
[----:B0-----:R-:W-:-:S03]  /*132e0*/  IMAD.WIDE R10, R0, 0x2, R16 ;  /* 0x00000002000a7825 */ /* 0x001fc600078e0210 */
[----:B------:R-:W2:Y:S04]  /*132f0*/  LDL.64 R16, [R1+0xb18] ;  /* 0x000b180001107983 */ /* 0x000ea80000100a00 */
[----:B------:R0:W2:Y:S04]  /*13300*/  LDG.E.U16 R24, [R8.64] ;  /* 0x0000000608187981 */ /* 0x0000a8000c1e1500 */
[----:B------:R1:W2:Y:S01]  /*13310*/  LDG.E.U16 R25, [R6.64] ;  /* 0x0000000606197981 */ /* 0x0002a2000c1e1500 */
[----:B----4-:R-:W-:-:S04]  /*13320*/  IMAD.WIDE R2, R0, 0x2, R12 ;  /* 0x0000000200027825 */ /* 0x010fc800078e020c */
[C---:B------:R-:W-:Y:S01]  /*13330*/  IMAD.WIDE R4, R0.reuse, 0x2, R18 ;  /* 0x0000000200047825 */ /* 0x040fe200078e0212 */
[----:B---3--:R3:W-:Y:S04]  /*13340*/  STL [R1+0xc0], R26 ;  /* 0x0000c01a01007387 */ /* 0x0087e80000100800 */
[----:B------:R-:W4:Y:S04]  /*13350*/  LDL.64 R12, [R1+0xd00] ;  /* 0x000d0000010c7983 */ /* 0x000f280000100a00 */
[----:B------:R-:W4:Y:S04]  /*13360*/  LDL.64 R18, [R1+0xcf8] ;  /* 0x000cf80001127983 */ /* 0x000f280000100a00 */
[----:B---3--:R3:W4:Y:S04]  /*13370*/  LDG.E.U16 R26, [R10.64] ;  /* 0x000000060a1a7981 */ /* 0x008728000c1e1500 */
[----:B--2---:R2:W-:Y:S04]  /*13380*/  STL [R1+0xbc], R29 ;  /* 0x0000bc1d01007387 */ /* 0x0045e80000100800 */
[----:B------:R0:W-:Y:S04]  /*13390*/  STL [R1+0xb8], R28 ;  /* 0x0000b81c01007387 */ /* 0x0001e80000100800 */
[----:B---3--:R-:W3:Y:S01]  /*133a0*/  LDL.64 R10, [R1+0xcf0] ;  /* 0x000cf000010a7983 */ /* 0x008ee20000100a00 */
[----:B-1----:R-:W-:-:S03]  /*133b0*/  IMAD.WIDE R6, R0, 0x2, R22 ;  /* 0x0000000200067825 */ /* 0x002fc600078e0216 */
[----:B--2---:R1:W2:Y:S04]  /*133c0*/  LDG.E.U16 R29, [R4.64] ;  /* 0x00000006041d7981 */ /* 0x0042a8000c1e1500 */
[----:B0-----:R0:W2:Y:S01]  /*133d0*/  LDG.E.U16 R28, [R2.64] ;  /* 0x00000006021c7981 */ /* 0x0010a2000c1e1500 */
[----:B-1----:R-:W-:-:S03]  /*133e0*/  IMAD.WIDE R4, R0, 0x2, R14 ;  /* 0x0000000200047825 */ /* 0x002fc600078e020e */
[----:B------:R-:W2:Y:S01]  /*133f0*/  LDL.64 R14, [R1+0xce8] ;  /* 0x000ce800010e7983 */ /* 0x000ea20000100a00 */
[----:B0-----:R-:W-:-:S03]  /*13400*/  IMAD.WIDE R2, R0, 0x2, R16 ;  /* 0x0000000200027825 */ /* 0x001fc600078e0210 */
[----:B------:R-:W2:Y:S04]  /*13410*/  LDL.64 R16, [R1+0xce0] ;  /* 0x000ce00001107983 */ /* 0x000ea80000100a00 */
[----:B------:R0:W-:Y:S04]  /*13420*/  STL [R1+0xb4], R27 ;  /* 0x0000b41b01007387 */ /* 0x0001e80000100800 */
[----:B------:R4:W2:Y:S04]  /*13430*/  LDG.E.U16 R22, [R2.64] ;  /* 0x0000000602167981 */ /* 0x0008a8000c1e1500 */
[----:B0-----:R0:W2:Y:S02]  /*13440*/  LDG.E.U16 R27, [R6.64] ;  /* 0x00000006061b7981 */ /* 0x0010a4000c1e1500 */
[----:B0-----:R-:W-:-:S05]  /*13450*/  IMAD.WIDE R6, R0, 0x2, R20 ;  /* 0x0000000200067825 */ /* 0x001fca00078e0214 */
[----:B------:R3:W2:Y:S01]  /*13460*/  LDG.E.U16 R23, [R6.64] ;  /* 0x0000000606177981 */ /* 0x0006a2000c1e1500 */
[----:B----4-:R-:W-:-:S03]  /*13470*/  IMAD.WIDE R2, R0, 0x2, R18 ;  /* 0x0000000200027825 */ /* 0x010fc600078e0212 */
[----:B------:R0:W-:Y:S04]  /*13480*/  STL [R1+0xb0], R26 ;  /* 0x0000b01a01007387 */ /* 0x0001e80000100800 */
[----:B------:R-:W4:Y:S04]  /*13490*/  LDL.64 R8, [R1+0xcd8] ;  /* 0x000cd80001087983 */ /* 0x000f280000100a00 */
[----:B------:R-:W4:Y:S04]  /*134a0*/  LDL.64 R18, [R1+0xcc8] ;  /* 0x000cc80001127983 */ /* 0x000f280000100a00 */
[----:B0-----:R0:W4:Y:S01]  /*134b0*/  LDG.E.U16 R26, [R4.64] ;  /* 0x00000006041a7981 */ /* 0x001122000c1e1500 */
[----:B---3--:R-:W-:-:S04]  /*134c0*/  IMAD.WIDE R6, R0, 0x2, R10 ;  /* 0x0000000200067825 */ /* 0x008fc800078e020a */
[C---:B0-----:R-:W-:Y:S02]  /*134d0*/  IMAD.WIDE R4, R0.reuse, 0x2, R12 ;  /* 0x0000000200047825 */ /* 0x041fe400078e020c */
[----:B------:R-:W3:Y:S04]  /*134e0*/  LDL.64 R12, [R1+0xcd0] ;  /* 0x000cd000010c7983 */ /* 0x000ee80000100a00 */
[----:B------:R0:W-:Y:S04]  /*134f0*/  STL [R1+0xac], R24 ;  /* 0x0000ac1801007387 */ /* 0x0001e80000100800 */
[----:B------:R1:W-:Y:S04]  /*13500*/  STL [R1+0xa8], R25 ;  /* 0x0000a81901007387 */ /* 0x0003e80000100800 */
[----:B------:R-:W3:Y:S04]  /*13510*/  LDL.64 R10, [R1+0xcc0] ;  /* 0x000cc000010a7983 */ /* 0x000ee80000100a00 */
[----:B0-----:R2:W3:Y:S04]  /*13520*/  LDG.E.U16 R24, [R4.64] ;  /* 0x0000000604187981 */ /* 0x0014e8000c1e1500 */
[----:B-1----:R0:W3:Y:S01]  /*13530*/  LDG.E.U16 R25, [R2.64] ;  /* 0x0000000602197981 */ /* 0x0020e2000c1e1500 */
[----:B--2---:R-:W-:-:S03]  /*13540*/  IMAD.WIDE R4, R0, 0x2, R14 ;  /* 0x0000000200047825 */ /* 0x004fc600078e020e */
[----:B------:R-:W2:Y:S04]  /*13550*/  LDL.64 R14, [R1+0xcb8] ;  /* 0x000cb800010e7983 */ /* 0x000ea80000100a00 */
[----:B------:R1:W-:Y:S04]  /*13560*/  STL [R1+0xa4], R29 ;  /* 0x0000a41d01007387 */ /* 0x0003e80000100800 */
[----:B------:R-:W2:Y:S01]  /*13570*/  LDL.64 R20, [R1+0xcb0] ;  /* 0x000cb00001147983 */ /* 0x000ea20000100a00 */
[----:B0-----:R-:W-:-:S03]  /*13580*/  IMAD.WIDE R2, R0, 0x2, R16 ;  /* 0x0000000200027825 */ /* 0x001fc600078e0210 */
[----:B------:R0:W-:Y:S04]  /*13590*/  STL [R1+0xa0], R28 ;  /* 0x0000a01c01007387 */ /* 0x0001e80000100800 */
[----:B-1----:R4:W2:Y:S04]  /*135a0*/  LDG.E.U16 R29, [R6.64] ;  /* 0x00000006061d7981 */ /* 0x0028a8000c1e1500 */
[----:B------:R1:W-:Y:S04]  /*135b0*/  STL [R1+0x9c], R27 ;  /* 0x00009c1b01007387 */ /* 0x0003e80000100800 */
[----:B0-----:R3:W2:Y:S04]  /*135c0*/  LDG.E.U16 R28, [R4.64] ;  /* 0x00000006041c7981 */ /* 0x0016a8000c1e1500 */
[----:B------:R-:W2:Y:S04]  /*135d0*/  LDL.64 R16, [R1+0xca0] ;  /* 0x000ca00001107983 */ /* 0x000ea80000100a00 */
[----:B-1----:R0:W2:Y:S01]  /*135e0*/  LDG.E.U16 R27, [R2.64] ;  /* 0x00000006021b7981 */ /* 0x0020a2000c1e1500 */
[----:B----4-:R-:W-:-:S03]  /*135f0*/  IMAD.WIDE R6, R0, 0x2, R8 ;  /* 0x0000000200067825 */ /* 0x010fc600078e0208 */
[----:B------:R-:W4:Y:S01]  /*13600*/  LDL.64 R8, [R1+0xca8] ;  /* 0x000ca80001087983 */ /* 0x000f220000100a00 */
[----:B---3--:R-:W-:-:S03]  /*13610*/  IMAD.WIDE R4, R0, 0x2, R12 ;  /* 0x0000000200047825 */ /* 0x008fc600078e020c */
[----:B------:R-:W3:Y:S04]  /*13620*/  LDL.64 R12, [R1+0xc98] ;  /* 0x000c9800010c7983 */ /* 0x000ee80000100a00 */
[----:B------:R1:W-:Y:S04]  /*13630*/  STL [R1+0x98], R26 ;  /* 0x0000981a01007387 */ /* 0x0003e80000100800 */
[----:B------:R0:W-:Y:S04]  /*13640*/  STL [R1+0x94], R22 ;  /* 0x0000941601007387 */ /* 0x0001e80000100800 */
[----:B------:R0:W-:Y:S04]  /*13650*/  STL [R1+0x90], R23 ;  /* 0x0000901701007387 */ /* 0x0001e80000100800 */
[----:B-1----:R1:W3:Y:S01]  /*13660*/  LDG.E.U16 R26, [R6.64] ;  /* 0x00000006061a7981 */ /* 0x0022e2000c1e1500 */
[----:B0-----:R-:W-:-:S03]  /*13670*/  IMAD.WIDE R2, R0, 0x2, R18 ;  /* 0x0000000200027825 */ /* 0x001fc600078e0212 */
[----:B------:R2:W3:Y:S04]  /*13680*/  LDG.E.U16 R22, [R4.64] ;  /* 0x0000000604167981 */ /* 0x0004e8000c1e1500 */
[----:B------:R0:W3:Y:S01]  /*13690*/  LDG.E.U16 R23, [R2.64] ;  /* 0x0000000602177981 */ /* 0x0000e2000c1e1500 */
[----:B-1----:R-:W-:-:S03]  /*136a0*/  IMAD.WIDE R6, R0, 0x2, R10 ;  /* 0x0000000200067825 */ /* 0x002fc600078e020a */
[----:B------:R-:W3:Y:S01]  /*136b0*/  LDL.64 R10, [R1+0xc90] ;  /* 0x000c9000010a7983 */ /* 0x000ee20000100a00 */
[----:B--2---:R-:W-:-:S03]  /*136c0*/  IMAD.WIDE R4, R0, 0x2, R14 ;  /* 0x0000000200047825 */ /* 0x004fc600078e020e */
[----:B------:R-:W2:Y:S01]  /*136d0*/  LDL.64 R18, [R1+0xc88] ;  /* 0x000c880001127983 */ /* 0x000ea20000100a00 */
[----:B0-----:R-:W-:-:S03]  /*136e0*/  IMAD.WIDE R2, R0, 0x2, R20 ;  /* 0x0000000200027825 */ /* 0x001fc600078e0214 */
[----:B------:R-:W2:Y:S04]  /*136f0*/  LDL.64 R14, [R1+0xc80] ;  /* 0x000c8000010e7983 */ /* 0x000ea80000100a00 */
[----:B------:R4:W2:Y:S04]  /*13700*/  LDG.E.U16 R21, [R6.64] ;  /* 0x0000000606157981 */ /* 0x0008a8000c1e1500 */
[----:B------:R0:W-:Y:S04]  /*13710*/  STL [R1+0x8c], R24 ;  /* 0x00008c1801007387 */ /* 0x0001e80000100800 */
[----:B------:R1:W-:Y:S04]  /*13720*/  STL [R1+0x88], R25 ;  /* 0x0000881901007387 */ /* 0x0003e80000100800 */
[----:B0-----:R0:W2:Y:S04]  /*13730*/  LDG.E.U16 R24, [R4.64] ;  /* 0x0000000604187981 */ /* 0x0010a8000c1e1500 */
[----:B-1----:R3:W2:Y:S01]  /*13740*/  LDG.E.U16 R25, [R2.64] ;  /* 0x0000000602197981 */ /* 0x0026a2000c1e1500 */
[----:B0-----:R-:W-:-:S04]  /*13750*/  IMAD.WIDE R4, R0, 0x2, R16 ;  /* 0x0000000200047825 */ /* 0x001fc800078e0210 */
[C---:B----4-:R-:W-:Y:S02]  /*13760*/  IMAD.WIDE R6, R0.reuse, 0x2, R8 ;  /* 0x0000000200067825 */ /* 0x050fe400078e0208 */
[----:B------:R-:W4:Y:S04]  /*13770*/  LDL.64 R8, [R1+0xc78] ;  /* 0x000c780001087983 */ /* 0x000f280000100a00 */
[----:B------:R0:W-:Y:S04]  /*13780*/  STL [R1+0x84], R29 ;  /* 0x0000841d01007387 */ /* 0x0001e80000100800 */
[----:B------:R-:W4:Y:S04]  /*13790*/  LDL.64 R16, [R1+0xc70] ;  /* 0x000c700001107983 */ /* 0x000f280000100a00 */
[----:B0-----:R0:W4:Y:S01]  /*137a0*/  LDG.E.U16 R29, [R6.64] ;  /* 0x00000006061d7981 */ /* 0x001122000c1e1500 */
[----:B---3--:R-:W-:-:S03]  /*137b0*/  IMAD.WIDE R2, R0, 0x2, R12 ;  /* 0x0000000200027825 */ /* 0x008fc600078e020c */
[----:B------:R-:W3:Y:S04]  /*137c0*/  LDL.64 R12, [R1+0xc68] ;  /* 0x000c6800010c7983 */ /* 0x000ee80000100a00 */
[----:B------:R1:W-:Y:S04]  /*137d0*/  STL [R1+0x80], R28 ;  /* 0x0000801c01007387 */ /* 0x0003e80000100800 */
[----:B------:R0:W-:Y:S04]  /*137e0*/  STL [R1+0x7c], R27 ;  /* 0x00007c1b01007387 */ /* 0x0001e80000100800 */
[----:B-1----:R2:W3:Y:S04]  /*137f0*/  LDG.E.U16 R28, [R4.64] ;  /* 0x00000006041c7981 */ /* 0x0024e8000c1e1500 */
[----:B0-----:R0:W3:Y:S01]  /*13800*/  LDG.E.U16 R27, [R2.64] ;  /* 0x00000006021b7981 */ /* 0x0010e2000c1e1500 */
[----:B------:R-:W-:-:S03]  /*13810*/  IMAD.WIDE R6, R0, 0x2, R10 ;  /* 0x0000000200067825 */ /* 0x000fc600078e020a */
[----:B------:R-:W3:Y:S04]  /*13820*/  LDL.64 R10, [R1+0xc60] ;  /* 0x000c6000010a7983 */ /* 0x000ee80000100a00 */
[----:B------:R1:W-:Y:S01]  /*13830*/  STL [R1+0x78], R26 ;  /* 0x0000781a01007387 */ /* 0x0003e20000100800 */
[----:B--2---:R-:W-:-:S03]  /*13840*/  IMAD.WIDE R4, R0, 0x2, R18 ;  /* 0x0000000200047825 */ /* 0x004fc600078e0212 */
[----:B------:R-:W-:Y:S01]  /*13850*/  STL [R1+0x70], R23 ;  /* 0x0000701701007387 */ /* 0x000fe20000100800 */
[----:B0-----:R-:W-:-:S03]  /*13860*/  IMAD.WIDE R2, R0, 0x2, R14 ;  /* 0x0000000200027825 */ /* 0x001fc600078e020e */
[----:B------:R0:W-:Y:S04]  /*13870*/  STL [R1+0x74], R22 ;  /* 0x0000741601007387 */ /* 0x0001e80000100800 */
[----:B-1----:R4:W2:Y:S04]  /*13880*/  LDG.E.U16 R26, [R6.64] ;  /* 0x00000006061a7981 */ /* 0x0028a8000c1e1500 */
[----:B0-----:R-:W2:Y:S04]  /*13890*/  LDL.64 R22, [R1+0xc50] ;  /* 0x000c500001167983 */ /* 0x001ea80000100a00 */
[----:B------:R0:W-:Y:S04]  /*138a0*/  STL [R1+0x6c], R21 ;  /* 0x00006c1501007387 */ /* 0x0001e80000100800 */
[----:B0-----:R-:W2:Y:S04]  /*138b0*/  LDL.64 R20, [R1+0xc48] ;  /* 0x000c480001147983 */ /* 0x001ea80000100a00 */
[----:B------:R0:W-:Y:S04]  /*138c0*/  STL [R1+0x68], R24 ;  /* 0x0000681801007387 */ /* 0x0001e80000100800 */
[----:B------:R1:W-:Y:S04]  /*138d0*/  STL [R1+0x64], R25 ;  /* 0x0000641901007387 */ /* 0x0003e80000100800 */
[----:B------:R-:W2:Y:S04]  /*138e0*/  LDL.64 R18, [R1+0xc40] ;  /* 0x000c400001127983 */ /* 0x000ea80000100a00 */
[----:B0-----:R0:W2:Y:S04]  /*138f0*/  LDG.E.U16 R24, [R4.64] ;  /* 0x0000000604187981 */ /* 0x0010a8000c1e1500 */
[----:B-1----:R1:W2:Y:S04]  /*13900*/  LDG.E.U16 R25, [R2.64] ;  /* 0x0000000602197981 */ /* 0x0022a8000c1e1500 */
[----:B------:R-:W2:Y:S01]  /*13910*/  LDL.64 R14, [R1+0xc38] ;  /* 0x000c3800010e7983 */ /* 0x000ea20000100a00 */
[----:B----4-:R-:W-:-:S03]  /*13920*/  IMAD.WIDE R6, R0, 0x2, R8 ;  /* 0x0000000200067825 */ /* 0x010fc600078e0208 */
[----:B------:R-:W4:Y:S04]  /*13930*/  LDL.64 R8, [R1+0xc30] ;  /* 0x000c300001087983 */ /* 0x000f280000100a00 */
[----:B------:R0:W-:Y:S04]  /*13940*/  STL [R1+0x60], R29 ;  /* 0x0000601d01007387 */ /* 0x0001e80000100800 */
[----:B0-----:R0:W4:Y:S04]  /*13950*/  LDG.E.U16 R29, [R6.64] ;  /* 0x00000006061d7981 */ /* 0x001128000c1e1500 */
[----:B---3--:R-:W-:Y:S04]  /*13960*/  STL [R1+0x5c], R28 ;  /* 0x00005c1c01007387 */ /* 0x008fe80000100800 */
[----:B------:R3:W-:Y:S01]  /*13970*/  STL [R1+0x58], R27 ;  /* 0x0000581b01007387 */ /* 0x0007e20000100800 */
[----:B0-----:R-:W-:-:S03]  /*13980*/  IMAD.WIDE R6, R0, 0x2, R10 ;  /* 0x0000000200067825 */ /* 0x001fc600078e020a */
[----:B------:R-:W4:Y:S01]  /*13990*/  LDL.64 R10, [R1+0xb90] ;  /* 0x000b9000010a7983 */ /* 0x000f220000100a00 */
[----:B-1----:R-:W-:-:S03]  /*139a0*/  IMAD.WIDE R2, R0, 0x2, R12 ;  /* 0x0000000200027825 */ /* 0x002fc600078e020c */
[----:B------:R-:W4:Y:S01]  /*139b0*/  LDL.64 R12, [R1+0xbd0] ;  /* 0x000bd000010c7983 */ /* 0x000f220000100a00 */
[----:B------:R-:W-:-:S03]  /*139c0*/  IMAD.WIDE R4, R0, 0x2, R16 ;  /* 0x0000000200047825 */ /* 0x000fc600078e0210 */
[----:B---3--:R0:W3:Y:S04]  /*139d0*/  LDG.E.U16 R27, [R2.64] ;  /* 0x00000006021b7981 */ /* 0x0080e8000c1e1500 */
[----:B------:R1:W3:Y:S04]  /*139e0*/  LDG.E.U16 R28, [R4.64] ;  /* 0x00000006041c7981 */ /* 0x0002e8000c1e1500 */
[----:B------:R-:W3:Y:S04]  /*139f0*/  LDL.64 R16, [R1+0xc10] ;  /* 0x000c100001107983 */ /* 0x000ee80000100a00 */
[----:B--2---:R2:W-:Y:S01]  /*13a00*/  STL [R1+0x54], R26 ;  /* 0x0000541a01007387 */ /* 0x0045e20000100800 */
[----:B-1----:R-:W-:-:S03]  /*13a10*/  IMAD.WIDE R4, R0, 0x2, R22 ;  /* 0x0000000200047825 */ /* 0x002fc600078e0216 */
[----:B--2---:R1:W2:Y:S01]  /*13a20*/  LDG.E.U16 R26, [R6.64] ;  /* 0x00000006061a7981 */ /* 0x0042a2000c1e1500 */
[----:B0-----:R-:W-:-:S03]  /*13a30*/  IMAD.WIDE R2, R0, 0x2, R20 ;  /* 0x0000000200027825 */ /* 0x001fc600078e0214 */
[----:B------:R0:W-:Y:S04]  /*13a40*/  STL [R1+0x50], R24 ;  /* 0x0000501801007387 */ /* 0x0001e80000100800 */
[----:B------:R1:W-:Y:S04]  /*13a50*/  STL [R1+0x4c], R25 ;  /* 0x00004c1901007387 */ /* 0x0003e80000100800 */
[----:B------:R-:W2:Y:S04]  /*13a60*/  LDL.64 R20, [R1+0xc08] ;  /* 0x000c080001147983 */ /* 0x000ea80000100a00 */
[----:B0-----:R0:W2:Y:S04]  /*13a70*/  LDG.E.U16 R24, [R4.64] ;  /* 0x0000000604187981 */ /* 0x0010a8000c1e1500 */
[----:B-1----:R4:W2:Y:S01]  /*13a80*/  LDG.E.U16 R25, [R2.64] ;  /* 0x0000000602197981 */ /* 0x0028a2000c1e1500 */
[----:B0-----:R-:W-:-:S03]  /*13a90*/  IMAD.WIDE R4, R0, 0x2, R14 ;  /* 0x0000000200047825 */ /* 0x001fc600078e020e */
[----:B------:R-:W2:Y:S01]  /*13aa0*/  LDL.64 R14, [R1+0xc00] ;  /* 0x000c0000010e7983 */ /* 0x000ea20000100a00 */
[----:B------:R-:W-:-:S03]  /*13ab0*/  IMAD.WIDE R6, R0, 0x2, R18 ;  /* 0x0000000200067825 */ /* 0x000fc600078e0212 */
[----:B------:R0:W2:Y:S04]  /*13ac0*/  LDG.E.U16 R23, [R4.64] ;  /* 0x0000000604177981 */ /* 0x0000a8000c1e1500 */
[----:B------:R3:W2:Y:S01]  /*13ad0*/  LDG.E.U16 R22, [R6.64] ;  /* 0x0000000606167981 */ /* 0x0006a2000c1e1500 */
[----:B----4-:R-:W-:-:S03]  /*13ae0*/  IMAD.WIDE R2, R0, 0x2, R8 ;  /* 0x0000000200027825 */ /* 0x010fc600078e0208 */
[----:B------:R-:W4:Y:S04]  /*13af0*/  LDL.64 R8, [R1+0xb50] ;  /* 0x000b500001087983 */ /* 0x000f280000100a00 */
[----:B------:R1:W-:Y:S04]  /*13b00*/  STL [R1+0x48], R29 ;  /* 0x0000481d01007387 */ /* 0x0003e80000100800 */
[----:B-1----:R1:W2:Y:S02]  /*13b10*/  LDG.E.U16 R29, [R2.64] ;  /* 0x00000006021d7981 */ /* 0x0022a4000c1e1500 */
[----:B-1----:R-:W-:-:S02]  /*13b20*/  IMAD.WIDE R2, R0, 0x2, R10 ;  /* 0x0000000200027825 */ /* 0x002fc400078e020a */
[----:B------:R-:W2:Y:S04]  /*13b30*/  LDL.64 R10, [R1+0xb48] ;  /* 0x000b4800010a7983 */ /* 0x000ea80000100a00 */
[----:B------:R-:W2:Y:S01]  /*13b40*/  LDG.E.U16 R18, [R2.64] ;  /* 0x0000000602127981 */ /* 0x000ea2000c1e1500 */
[----:B0-----:R-:W-:-:S03]  /*13b50*/  IMAD.WIDE R4, R0, 0x2, R12 ;  /* 0x0000000200047825 */ /* 0x001fc600078e020c */
[----:B------:R-:W4:Y:S01]  /*13b60*/  LDL.64 R12, [R1+0xb88] ;  /* 0x000b8800010c7983 */ /* 0x000f220000100a00 */
[----:B---3--:R-:W-:-:S03]  /*13b70*/  IMAD.WIDE R6, R0, 0x2, R16 ;  /* 0x0000000200067825 */ /* 0x008fc600078e0210 */
[----:B------:R-:W3:Y:S04]  /*13b80*/  LDL.64 R16, [R1+0xbc8] ;  /* 0x000bc80001107983 */ /* 0x000ee80000100a00 */
[----:B------:R0:W-:Y:S04]  /*13b90*/  STL [R1+0x44], R28 ;  /* 0x0000441c01007387 */ /* 0x0001e80000100800 */
[----:B------:R1:W-:Y:S04]  /*13ba0*/  STL [R1+0x40], R27 ;  /* 0x0000401b01007387 */ /* 0x0003e80000100800 */
[----:B0-----:R4:W3:Y:S04]  /*13bb0*/  LDG.E.U16 R28, [R6.64] ;  /* 0x00000006061c7981 */ /* 0x0018e8000c1e1500 */
[----:B-1----:R0:W3:Y:S04]  /*13bc0*/  LDG.E.U16 R27, [R4.64] ;  /* 0x00000006041b7981 */ /* 0x0020e8000c1e1500 */
[----:B--2---:R1:W-:Y:S04]  /*13bd0*/  STL [R1+0x5304], R18 ;  /* 0x0053041201007387 */ /* 0x0043e80000100800 */
[----:B-1----:R-:W4:Y:S02]  /*13be0*/  LDL R18, [R1+0x3c4] ;  /* 0x0003c40001127983 */ /* 0x002f240000100800 */
[----:B----4-:R-:W-:-:S02]  /*13bf0*/  IMAD.WIDE R6, R18, 0x2, R8 ;  /* 0x0000000212067825 */ /* 0x010fc400078e0208 */
[----:B------:R-:W3:Y:S04]  /*13c00*/  LDL.64 R8, [R1+0xbc0] ;  /* 0x000bc00001087983 */ /* 0x000ee80000100a00 */
[----:B------:R-:W4:Y:S01]  /*13c10*/  LDG.E.U16 R0, [R6.64] ;  /* 0x0000000606007981 */ /* 0x000f22000c1e1500 */
[----:B------:R-:W-:-:S03]  /*13c20*/  IMAD.WIDE R2, R18, 0x2, R14 ;  /* 0x0000000212027825 */ /* 0x000fc600078e020e */
[----:B------:R-:W3:Y:S01]  /*13c30*/  LDL.64 R14, [R1+0xb80] ;  /* 0x000b8000010e7983 */ /* 0x000ee20000100a00 */
[----:B0-----:R-:W-:-:S03]  /*13c40*/  IMAD.WIDE R4, R18, 0x2, R20 ;  /* 0x0000000212047825 */ /* 0x001fc600078e0214 */
[----:B------:R0:W3:Y:S04]  /*13c50*/  LDG.E.U16 R19, [R2.64] ;  /* 0x0000000602137981 */ /* 0x0000e8000c1e1500 */
[----:B----4-:R-:W-:Y:S04]  /*13c60*/  STL [R1+0x5308], R0 ;  /* 0x0053080001007387 */ /* 0x010fe80000100800 */
[----:B------:R1:W-:Y:S04]  /*13c70*/  STL [R1+0x3c], R26 ;  /* 0x00003c1a01007387 */ /* 0x0003e80000100800 */
[----:B------:R-:W-:Y:S04]  /*13c80*/  STL [R1+0x38], R24 ;  /* 0x0000381801007387 */ /* 0x000fe80000100800 */
[----:B------:R4:W-:Y:S01]  /*13c90*/  STL [R1+0x34], R25 ;  /* 0x0000341901007387 */ /* 0x0009e20000100800 */
[----:B0-----:R-:W-:-:S03]  /*13ca0*/  IMAD.WIDE R2, R18, 0x2, R12 ;  /* 0x0000000212027825 */ /* 0x001fc600078e020c */
[----:B-1----:R0:W2:Y:S01]  /*13cb0*/  LDG.E.U16 R26, [R4.64] ;  /* 0x00000006041a7981 */ /* 0x0020a2000c1e1500 */
[----:B---3--:R-:W-:-:S03]  /*13cc0*/  IMAD.WIDE R6, R18, 0x2, R16 ;  /* 0x0000000212067825 */ /* 0x008fc600078e0210 */
[----:B------:R1:W3:Y:S04]  /*13cd0*/  LDG.E.U16 R2, [R2.64] ;  /* 0x0000000602027981 */ /* 0x0002e8000c1e1500 */
[----:B----4-:R-:W4:Y:S01]  /*13ce0*/  LDL.64 R24, [R1+0xb40] ;  /* 0x000b400001187983 */ /* 0x010f220000100a00 */
[----:B0-----:R-:W-:-:S03]  /*13cf0*/  IMAD.WIDE R4, R18, 0x2, R10 ;  /* 0x0000000212047825 */ /* 0x001fc600078e020a */
[----:B------:R4:W2:Y:S04]  /*13d00*/  LDG.E.U16 R0, [R6.64] ;  /* 0x0000000606007981 */ /* 0x0008a8000c1e1500 */
[----:B-1----:R0:W2:Y:S04]  /*13d10*/  LDG.E.U16 R3, [R4.64] ;  /* 0x0000000604037981 */ /* 0x0020a8000c1e1500 */
[----:B------:R-:W2:Y:S04]  /*13d20*/  LDL.64 R12, [R1+0xbf8] ;  /* 0x000bf800010c7983 */ /* 0x000ea80000100a00 */
[----:B------:R-:W2:Y:S01]  /*13d30*/  LDL.64 R10, [R1+0xc28] ;  /* 0x000c2800010a7983 */ /* 0x000ea20000100a00 */
[----:B0-----:R-:W-:-:S06]  /*13d40*/  IMAD.WIDE R4, R18, 0x2, R14 ;  /* 0x0000000212047825 */ /* 0x001fcc00078e020e */
[----:B------:R0:W2:Y:S01]  /*13d50*/  LDG.E.U16 R4, [R4.64] ;  /* 0x0000000604047981 */ /* 0x0000a2000c1e1500 */
[----:B----4-:R-:W-:-:S05]  /*13d60*/  IMAD.WIDE R6, R18, 0x2, R24 ;  /* 0x0000000212067825 */ /* 0x010fca00078e0218 */
[----:B0-----:R-:W4:Y:S04]  /*13d70*/  LDG.E.U16 R5, [R6.64] ;  /* 0x0000000606057981 */ /* 0x001f28000c1e1500 */
[----:B------:R-:W-:Y:S04]  /*13d80*/  STL [R1+0x30], R22 ;  /* 0x0000301601007387 */ /* 0x000fe80000100800 */
[----:B------:R0:W-:Y:S01]  /*13d90*/  STL [R1+0x2c], R23 ;  /* 0x00002c1701007387 */ /* 0x0001e20000100800 */
[----:B------:R-:W-:-:S05]  /*13da0*/  IMAD.WIDE R8, R18, 0x2, R8 ;  /* 0x0000000212087825 */ /* 0x000fca00078e0208 */
[----:B------:R1:W4:Y:S04]  /*13db0*/  LDG.E.U16 R24, [R8.64] ;  /* 0x0000000608187981 */ /* 0x000328000c1e1500 */
[----:B0-----:R-:W4:Y:S04]  /*13dc0*/  LDL.64 R22, [R1+0xbf0] ;  /* 0x000bf00001167983 */ /* 0x001f280000100a00 */
[----:B---3--:R-:W-:Y:S04]  /*13dd0*/  STL [R1+0x530c], R2 ;  /* 0x00530c0201007387 */ /* 0x008fe80000100800 */
[----:B------:R-:W-:Y:S04]  /*13de0*/  STL [R1+0x28], R29 ;  /* 0x0000281d01007387 */ /* 0x000fe80000100800 */
[----:B--2---:R0:W-:Y:S04]  /*13df0*/  STL [R1+0x5310], R3 ;  /* 0x0053100301007387 */ /* 0x0041e80000100800 */
[----:B------:R-:W2:Y:S04]  /*13e00*/  LDL.64 R16, [R1+0xb78] ;  /* 0x000b780001107983 */ /* 0x000ea80000100a00 */
[----:B------:R-:W3:Y:S04]  /*13e10*/  LDL.64 R14, [R1+0xb38] ;  /* 0x000b3800010e7983 */ /* 0x000ee80000100a00 */
[----:B------:R-:W2:Y:S01]  /*13e20*/  LDL.64 R20, [R1+0xbb8] ;  /* 0x000bb80001147983 */ /* 0x000ea20000100a00 */
[----:B-1----:R-:W-:-:S03]  /*13e30*/  IMAD.WIDE R8, R18, 0x2, R12 ;  /* 0x0000000212087825 */ /* 0x002fc600078e020c */
[----:B------:R-:W-:Y:S04]  /*13e40*/  STL [R1+0x24], R28 ;  /* 0x0000241c01007387 */ /* 0x000fe80000100800 */
[----:B------:R-:W-:Y:S04]  /*13e50*/  STL [R1+0xc], R27 ;  /* 0x00000c1b01007387 */ /* 0x000fe80000100800 */
[----:B------:R-:W-:Y:S04]  /*13e60*/  STL [R1+0x52f4], R4 ;  /* 0x0052f40401007387 */ /* 0x000fe80000100800 */
[----:B----4-:R1:W-:Y:S04]  /*13e70*/  STL [R1+0x52f8], R5 ;  /* 0x0052f80501007387 */ /* 0x0103e80000100800 */
[----:B------:R-:W4:Y:S04]  /*13e80*/  LDL.64 R12, [R1+0xbb0] ;  /* 0x000bb000010c7983 */ /* 0x000f280000100a00 */
[----:B0-----:R-:W4:Y:S04]  /*13e90*/  LDL.64 R2, [R1+0xb30] ;  /* 0x000b300001027983 */ /* 0x001f280000100a00 */
[----:B-1----:R-:W4:Y:S01]  /*13ea0*/  LDL.64 R4, [R1+0xb70] ;  /* 0x000b700001047983 */ /* 0x002f220000100a00 */
[----:B------:R-:W-:-:S04]  /*13eb0*/  IMAD.WIDE R10, R18, 0x2, R10 ;  /* 0x00000002120a7825 */ /* 0x000fc800078e020a */
[C---:B------:R-:W-:Y:S01]  /*13ec0*/  IMAD.WIDE R6, R18.reuse, 0x2, R22 ;  /* 0x0000000212067825 */ /* 0x040fe200078e0216 */
[----:B------:R-:W-:Y:S04]  /*13ed0*/  STL [R1+0x20], R26 ;  /* 0x0000201a01007387 */ /* 0x000fe80000100800 */
[----:B------:R0:W-:Y:S04]  /*13ee0*/  STL [R1+0x18], R19 ;  /* 0x0000181301007387 */ /* 0x0001e80000100800 */
[----:B------:R3:W4:Y:S04]  /*13ef0*/  LDG.E.U16 R22, [R8.64] ;  /* 0x0000000608167981 */ /* 0x000728000c1e1500 */
[----:B------:R1:W4:Y:S04]  /*13f00*/  LDG.E.U16 R23, [R10.64] ;  /* 0x000000060a177981 */ /* 0x000328000c1e1500 */
[----:B0-----:R2:W4:Y:S01]  /*13f10*/  LDG.E.U16 R19, [R6.64] ;  /* 0x0000000606137981 */ /* 0x001522000c1e1500 */
[----:B---3--:R-:W-:-:S03]  /*13f20*/  IMAD.WIDE R8, R18, 0x2, R14 ;  /* 0x0000000212087825 */ /* 0x008fc600078e020e */
[----:B------:R-:W3:Y:S01]  /*13f30*/  LDL.64 R14, [R1+0xc20] ;  /* 0x000c2000010e7983 */ /* 0x000ee20000100a00 */
[----:B--2---:R-:W-:-:S04]  /*13f40*/  IMAD.WIDE R6, R18, 0x2, R16 ;  /* 0x0000000212067825 */ /* 0x004fc800078e0210 */
[C---:B-1----:R-:W-:Y:S02]  /*13f50*/  IMAD.WIDE R10, R18.reuse, 0x2, R20 ;  /* 0x00000002120a7825 */ /* 0x042fe400078e0214 */
[----:B------:R0:W2:Y:S04]  /*13f60*/  LDG.E.U16 R6, [R6.64] ;  /* 0x0000000606067981 */ /* 0x0000a8000c1e1500 */
[----:B------:R1:W-:Y:S04]  /*13f70*/  STL [R1+0x8], R0 ;  /* 0x0000080001007387 */ /* 0x0003e80000100800 */
[----:B------:R-:W2:Y:S04]  /*13f80*/  LDL.64 R20, [R1+0xbe8] ;  /* 0x000be80001147983 */ /* 0x000ea80000100a00 */
[----:B0-----:R0:W2:Y:S04]  /*13f90*/  LDG.E.U16 R7, [R8.64] ;  /* 0x0000000608077981 */ /* 0x0010a8000c1e1500 */
[----:B-1----:R1:W2:Y:S04]  /*13fa0*/  LDG.E.U16 R0, [R10.64] ;  /* 0x000000060a007981 */ /* 0x0022a8000c1e1500 */
[----:B------:R-:W2:Y:S01]  /*13fb0*/  LDL.64 R16, [R1+0xbe0] ;  /* 0x000be00001107983 */ /* 0x000ea20000100a00 */
[----:B----4-:R-:W-:-:S04]  /*13fc0*/  IMAD.WIDE R12, R18, 0x2, R12 ;  /* 0x00000002120c7825 */ /* 0x010fc800078e020c */
[C---:B-1----:R-:W-:Y:S01]  /*13fd0*/  IMAD.WIDE R10, R18.reuse, 0x2, R2 ;  /* 0x00000002120a7825 */ /* 0x042fe200078e0202 */
[----:B------:R1:W4:Y:S03]  /*13fe0*/  LDG.E.U16 R29, [R12.64] ;  /* 0x000000060c1d7981 */ /* 0x000326000c1e1500 */
[----:B0-----:R-:W-:-:S06]  /*13ff0*/  IMAD.WIDE R8, R18, 0x2, R4 ;  /* 0x0000000212087825 */ /* 0x001fcc00078e0204 */
[----:B------:R0:W4:Y:S04]  /*14000*/  LDG.E.U16 R8, [R8.64] ;  /* 0x0000000608087981 */ /* 0x000128000c1e1500 */
[----:B0-----:R0:W4:Y:S01]  /*14010*/  LDG.E.U16 R9, [R10.64] ;  /* 0x000000060a097981 */ /* 0x001122000c1e1500 */
[----:B---3--:R-:W-:-:S05]  /*14020*/  IMAD.WIDE R14, R18, 0x2, R14 ;  /* 0x00000002120e7825 */ /* 0x008fca00078e020e */
[----:B------:R3:W3:Y:S04]  /*14030*/  LDG.E.U16 R27, [R14.64] ;  /* 0x000000060e1b7981 */ /* 0x0006e8000c1e1500 */
[----:B--2---:R-:W-:Y:S04]  /*14040*/  STL [R1+0x52fc], R6 ;  /* 0x0052fc0601007387 */ /* 0x004fe80000100800 */
[----:B------:R2:W-:Y:S04]  /*14050*/  STL [R1+0x5300], R7 ;  /* 0x0053000701007387 */ /* 0x0005e80000100800 */
[----:B------:R-:W3:Y:S04]  /*14060*/  LDL.64 R2, [R1+0xb68] ;  /* 0x000b680001027983 */ /* 0x000ee80000100a00 */
[----:B------:R-:W3:Y:S04]  /*14070*/  LDL.64 R4, [R1+0xb28] ;  /* 0x000b280001047983 */ /* 0x000ee80000100a00 */
[----:B--2---:R-:W3:Y:S04]  /*14080*/  LDL.64 R6, [R1+0xba8] ;  /* 0x000ba80001067983 */ /* 0x004ee80000100a00 */
[----:B------:R0:W-:Y:S01]  /*14090*/  STL [R1+0x4], R24 ;  /* 0x0000041801007387 */ /* 0x0001e20000100800 */
[----:B-1----:R-:W-:-:S04]  /*140a0*/  IMAD.WIDE R12, R18, 0x2, R20 ;  /* 0x00000002120c7825 */ /* 0x002fc800078e0214 */
[C---:B0-----:R-:W-:Y:S01]  /*140b0*/  IMAD.WIDE R10, R18.reuse, 0x2, R16 ;  /* 0x00000002120a7825 */ /* 0x041fe200078e0210 */
[----:B------:R0:W3:Y:S04]  /*140c0*/  LDG.E.U16 R24, [R12.64] ;  /* 0x000000060c187981 */ /* 0x0000e8000c1e1500 */
[----:B----4-:R1:W-:Y:S04]  /*140d0*/  STL [R1+0x52d8], R29 ;  /* 0x0052d81d01007387 */ /* 0x0103e80000100800 */
[----:B------:R-:W-:Y:S04]  /*140e0*/  STL [R1+0x52dc], R8 ;  /* 0x0052dc0801007387 */ /* 0x000fe80000100800 */
[----:B------:R4:W-:Y:S04]  /*140f0*/  STL [R1+0x52e0], R9 ;  /* 0x0052e00901007387 */ /* 0x0009e80000100800 */
[----:B-1----:R-:W2:Y:S04]  /*14100*/  LDL.64 R28, [R1+0xba0] ;  /* 0x000ba000011c7983 */ /* 0x002ea80000100a00 */
[----:B------:R-:W2:Y:S04]  /*14110*/  LDL.64 R16, [R1+0xb60] ;  /* 0x000b600001107983 */ /* 0x000ea80000100a00 */
[----:B------:R-:W-:Y:S04]  /*14120*/  STL [R1+0x1c], R23 ;  /* 0x00001c1701007387 */ /* 0x000fe80000100800 */
[----:B----4-:R-:W4:Y:S04]  /*14130*/  LDL.64 R8, [R1+0xb20] ;  /* 0x000b200001087983 */ /* 0x010f280000100a00 */
[----:B------:R1:W-:Y:S04]  /*14140*/  STL [R1+0x14], R22 ;  /* 0x0000141601007387 */ /* 0x0003e80000100800 */
[----:B-1----:R3:W4:Y:S02]  /*14150*/  LDG.E.U16 R22, [R10.64] ;  /* 0x000000060a167981 */ /* 0x002724000c1e1500 */
[----:B---3--:R-:W-:-:S04]  /*14160*/  IMAD.WIDE R10, R18, 0x2, R2 ;  /* 0x00000002120a7825 */ /* 0x008fc800078e0202 */
[C---:B0-----:R-:W-:Y:S02]  /*14170*/  IMAD.WIDE R12, R18.reuse, 0x2, R4 ;  /* 0x00000002120c7825 */ /* 0x041fe400078e0204 */
[----:B------:R0:W3:Y:S02]  /*14180*/  LDG.E.U16 R10, [R10.64] ;  /* 0x000000060a0a7981 */ /* 0x0000e4000c1e1500 */
[C---:B------:R-:W-:Y:S02]  /*14190*/  IMAD.WIDE R14, R18.reuse, 0x2, R6 ;  /* 0x00000002120e7825 */ /* 0x040fe400078e0206 */
[----:B------:R1:W-:Y:S04]  /*141a0*/  STL [R1+0x10], R19 ;  /* 0x0000101301007387 */ /* 0x0003e80000100800 */
[----:B------:R1:W3:Y:S04]  /*141b0*/  LDG.E.U16 R20, [R14.64] ;  /* 0x000000060e147981 */ /* 0x0002e8000c1e1500 */
[----:B0-----:R2:W3:Y:S04]  /*141c0*/  LDG.E.U16 R11, [R12.64] ;  /* 0x000000060c0b7981 */ /* 0x0014e8000c1e1500 */
[----:B------:R-:W-:Y:S04]  /*141d0*/  STL [R1+0x52c0], R27 ;  /* 0x0052c01b01007387 */ /* 0x000fe80000100800 */
[----:B------:R-:W-:Y:S01]  /*141e0*/  STL [R1+0x52e4], R24 ;  /* 0x0052e41801007387 */ /* 0x000fe20000100800 */
[----:B--2---:R-:W-:-:S04]  /*141f0*/  IMAD.WIDE R12, R18, 0x2, R28 ;  /* 0x00000002120c7825 */ /* 0x004fc800078e021c */
[C---:B-1----:R-:W-:Y:S01]  /*14200*/  IMAD.WIDE R14, R18.reuse, 0x2, R16 ;  /* 0x00000002120e7825 */ /* 0x042fe200078e0210 */
[----:B------:R-:W2:Y:S04]  /*14210*/  LDG.E.U16 R19, [R12.64] ;  /* 0x000000060c137981 */ /* 0x000ea8000c1e1500 */
[----:B------:R-:W2:Y:S01]  /*14220*/  LDG.E.U16 R21, [R14.64] ;  /* 0x000000060e157981 */ /* 0x000ea2000c1e1500 */
[----:B----4-:R-:W-:-:S05]  /*14230*/  IMAD.WIDE R16, R18, 0x2, R8 ;  /* 0x0000000212107825 */ /* 0x010fca00078e0208 */
[----:B------:R-:W4:Y:S04]  /*14240*/  LDG.E.U16 R23, [R16.64] ;  /* 0x0000000610177981 */ /* 0x000f28000c1e1500 */
[----:B------:R-:W-:Y:S04]  /*14250*/  STL [R1+0x52c4], R22 ;  /* 0x0052c41601007387 */ /* 0x000fe80000100800 */
[----:B------:R-:W-:Y:S04]  /*14260*/  STL [R1], R0 ;  /* 0x0000000001007387 */ /* 0x000fe80000100800 */
[----:B------:R-:W4:Y:S04]  /*14270*/  LDL.64 R2, [R1+0xc58] ;  /* 0x000c580001027983 */ /* 0x000f280000100a00 */
[----:B------:R-:W4:Y:S04]  /*14280*/  LDL.64 R6, [R1+0xc18] ;  /* 0x000c180001067983 */ /* 0x000f280000100a00 */
[----:B------:R-:W4:Y:S04]  /*14290*/  LDL.64 R4, [R1+0xbd8] ;  /* 0x000bd80001047983 */ /* 0x000f280000100a00 */
[----:B---3--:R-:W-:Y:S04]  /*142a0*/  STL [R1+0x52e8], R20 ;  /* 0x0052e81401007387 */ /* 0x008fe80000100800 */
[----:B------:R-:W-:Y:S04]  /*142b0*/  STL [R1+0x52ec], R10 ;  /* 0x0052ec0a01007387 */ /* 0x000fe80000100800 */
[----:B------:R-:W-:Y:S04]  /*142c0*/  STL [R1+0x52f0], R11 ;  /* 0x0052f00b01007387 */ /* 0x000fe80000100800 */
[----:B--2---:R-:W-:Y:S04]  /*142d0*/  STL [R1+0x52c8], R19 ;  /* 0x0052c81301007387 */ /* 0x004fe80000100800 */
[----:B------:R0:W-:Y:S04]  /*142e0*/  STL [R1+0x52cc], R21 ;  /* 0x0052cc1501007387 */ /* 0x0001e80000100800 */
[----:B0-----:R-:W2:Y:S04]  /*142f0*/  LDL.64 R20, [R1+0xb98] ;  /* 0x000b980001147983 */ /* 0x001ea80000100a00 */
[----:B----4-:R-:W-:Y:S04]  /*14300*/  STL [R1+0x52d0], R23 ;  /* 0x0052d01701007387 */ /* 0x010fe80000100800 */
[----:B------:R-:W3:Y:S01]  /*14310*/  LDL.64 R8, [R1+0xb58] ;  /* 0x000b580001087983 */ /* 0x000ee20000100a00 */
[----:B------:R-:W-:-:S03]  /*14320*/  IMAD.WIDE R12, R18, 0x2, R2 ;  /* 0x00000002120c7825 */ /* 0x000fc600078e0202 */
[----:B------:R-:W4:Y:S04]  /*14330*/  LDL.64 R2, [R1+0xb10] ;  /* 0x000b100001027983 */ /* 0x000f280000100a00 */
[----:B------:R-:W2:Y:S04]  /*14340*/  LDL.LU R27, [R1+0x174] ;  /* 0x00017400011b7983 */ /* 0x000ea80000300800 */
[----:B------:R0:W3:Y:S01]  /*14350*/  LDG.E.U16 R25, [R12.64] ;  /* 0x000000060c197981 */ /* 0x0000e2000c1e1500 */
[----:B------:R-:W-:-:S04]  /*14360*/  IMAD.WIDE R14, R18, 0x2, R6 ;  /* 0x00000002120e7825 */ /* 0x000fc800078e0206 */
[C---:B------:R-:W-:Y:S01]  /*14370*/  IMAD.WIDE R16, R18.reuse, 0x2, R4 ;  /* 0x0000000212107825 */ /* 0x040fe200078e0204 */
[----:B------:R-:W1:Y:S04]  /*14380*/  S2R R10, SR_TID.X ;  /* 0x00000000000a7919 */ /* 0x000e680000002100 */
[----:B------:R3:W3:Y:S04]  /*14390*/  LDG.E.U16 R26, [R14.64] ;  /* 0x000000060e1a7981 */ /* 0x0006e8000c1e1500 */
[----:B------:R4:W4:Y:S04]  /*143a0*/  LDG.E.U16 R28, [R16.64] ;  /* 0x00000006101c7981 */ /* 0x000928000c1e1500 */
[----:B--2---:R2:W-:Y:S04]  /*143b0*/  STL [R1+0x5314], R27 ;  /* 0x0053141b01007387 */ /* 0x0045e80000100800 */
[----:B--2---:R-:W2:Y:S01]  /*143c0*/  LDL.LU R27, [R1+0x194] ;  /* 0x00019400011b7983 */ /* 0x004ea20000300800 */
[----:B0-----:R-:W-:-:S03]  /*143d0*/  IMAD.WIDE R12, R18, 0x2, R20 ;  /* 0x00000002120c7825 */ /* 0x001fc600078e0214 */
[----:B------:R-:W2:Y:S01]  /*143e0*/  LDL.LU R6, [R1+0x154] ;  /* 0x0001540001067983 */ /* 0x000ea20000300800 */
[----:B---3--:R-:W-:-:S03]  /*143f0*/  IMAD.WIDE R14, R18, 0x2, R8 ;  /* 0x00000002120e7825 */ /* 0x008fc600078e0208 */
[----:B------:R0:W3:Y:S01]  /*14400*/  LDG.E.U16 R12, [R12.64] ;  /* 0x000000060c0c7981 */ /* 0x0000e2000c1e1500 */
[----:B----4-:R-:W-:-:S03]  /*14410*/  IMAD.WIDE R16, R18, 0x2, R2 ;  /* 0x0000000212107825 */ /* 0x010fc600078e0202 */
[----:B------:R4:W3:Y:S04]  /*14420*/  LDG.E.U16 R14, [R14.64] ;  /* 0x000000060e0e7981 */ /* 0x0008e8000c1e1500 */
[----:B------:R-:W3:Y:S04]  /*14430*/  LDL.LU R5, [R1+0x134] ;  /* 0x0001340001057983 */ /* 0x000ee80000300800 */
[----:B0-----:R0:W3:Y:S04]  /*14440*/  LDG.E.U16 R13, [R16.64] ;  /* 0x00000006100d7981 */ /* 0x0010e8000c1e1500 */
[----:B------:R-:W3:Y:S04]  /*14450*/  LDL.LU R4, [R1+0x114] ;  /* 0x0001140001047983 */ /* 0x000ee80000300800 */
[----:B------:R0:W-:Y:S04]  /*14460*/  STL [R1+0x52d4], R25 ;  /* 0x0052d41901007387 */ /* 0x0001e80000100800 */
[----:B------:R-:W3:Y:S04]  /*14470*/  LDL.LU R3, [R1+0xf4] ;  /* 0x0000f40001037983 */ /* 0x000ee80000300800 */
[----:B------:R-:W3:Y:S04]  /*14480*/  LDL.LU R2, [R1+0xd4] ;  /* 0x0000d40001027983 */ /* 0x000ee80000300800 */
[----:B------:R-:W3:Y:S01]  /*14490*/  LDL.LU R0, [R1+0xb4] ;  /* 0x0000b40001007983 */ /* 0x000ee20000300800 */
[----:B-1----:R-:W-:-:S03]  /*144a0*/  LOP3.LUT R20, R10, 0x1ff, RZ, 0xc0, !PT ;  /* 0x000001ff0a147812 */ /* 0x002fc600078ec0ff */
[----:B------:R-:W3:Y:S04]  /*144b0*/  LDL.LU R18, [R1+0x94] ;  /* 0x0000940001127983 */ /* 0x000ee80000300800 */
[----:B------:R-:W3:Y:S04]  /*144c0*/  LDL.LU R21, [R1+0x74] ;  /* 0x0000740001157983 */ /* 0x000ee80000300800 */
[----:B------:R-:W3:Y:S04]  /*144d0*/  LDL.LU R11, [R1+0x54] ;  /* 0x00005400010b7983 */ /* 0x000ee80000300800 */
[----:B------:R-:W3:Y:S04]  /*144e0*/  LDL.LU R23, [R1+0x190] ;  /* 0x0001900001177983 */ /* 0x000ee80000300800 */
[----:B------:R-:W3:Y:S01]  /*144f0*/  LDL.LU R19, [R1+0x170] ;  /* 0x0001700001137983 */ /* 0x000ee20000300800 */
[----:B0-----:R-:W-:-:S03]  /*14500*/  IMAD.SHL.U32 R25, R20, 0x2, RZ ;  /* 0x0000000214197824 */ /* 0x001fc600078e00ff */
[----:B------:R-:W-:Y:S06]  /*14510*/  BAR.SYNC.DEFER_BLOCKING 0x0 ;  /* 0x0000000000007b1d */ /* 0x000fec0000010000 */
[----:B------:R-:W3:Y:S04]  /*14520*/  LDL.LU R22, [R1+0x150] ;  /* 0x0001500001167983 */ /* 0x000ee80000300800 */
[----:B------:R-:W3:Y:S04]  /*14530*/  LDL.LU R24, [R1+0x130] ;  /* 0x0001300001187983 */ /* 0x000ee80000300800 */
[----:B------:R-:W3:Y:S04]  /*14540*/  LDL.LU R9, [R1+0x110] ;  /* 0x0001100001097983 */ /* 0x000ee80000300800 */
[----:B------:R-:W3:Y:S04]  /*14550*/  LDL.LU R8, [R1+0xf0] ;  /* 0x0000f00001087983 */ /* 0x000ee80000300800 */
[----:B------:R-:W3:Y:S04]  /*14560*/  LDL.LU R29, [R1+0xd0] ;  /* 0x0000d000011d7983 */ /* 0x000ee80000300800 */
[----:B------:R-:W3:Y:S04]  /*14570*/  LDL.LU R7, [R1+0xb0] ;  /* 0x0000b00001077983 */ /* 0x000ee80000300800 */
[----:B----4-:R-:W4:Y:S04]  /*14580*/  LDL.LU R15, [R1+0xc] ;  /* 0x00000c00010f7983 */ /* 0x010f280000300800 */
[----:B------:R-:W3:Y:S04]  /*14590*/  LDL.LU R16, [R1+0x38] ;  /* 0x0000380001107983 */ /* 0x000ee80000300800 */
[----:B------:R-:W3:Y:S04]  /*145a0*/  LDL.LU R17, [R1+0x24] ;  /* 0x0000240001117983 */ /* 0x000ee80000300800 */
[----:B--2---:R0:W-:Y:S04]  /*145b0*/  STS.U16 [R25+0x40000], R27 ;  /* 0x0400001b19007388 */ /* 0x0041e80000000400 */
[----:B0-----:R-:W2:Y:S01]  /*145c0*/  LDL.LU R27, [R1+0x5314] ;  /* 0x00531400011b7983 */ /* 0x001ea20000300800 */
[----:B------:R-:W-:-:S03]  /*145d0*/  LOP3.LUT R10, R10, 0x1ff, RZ, 0xc0, !PT ;  /* 0x000001ff0a0a7812 */ /* 0x000fc600078ec0ff */
[----:B--2---:R0:W-:Y:S04]  /*145e0*/  STS.U16 [R25+0x42000], R27 ;  /* 0x0420001b19007388 */ /* 0x0041e80000000400 */
[----:B------:R1:W-:Y:S04]  /*145f0*/  STS.U16 [R25+0x44000], R6 ;  /* 0x0440000619007388 */ /* 0x0003e80000000400 */
[----:B---3--:R2:W-:Y:S04]  /*14600*/  STS.U16 [R25+0x46000], R5 ;  /* 0x0460000519007388 */ /* 0x0085e80000000400 */
[----:B0-----:R-:W3:Y:S04]  /*14610*/  LDL.LU R27, [R1+0x90] ;  /* 0x00009000011b7983 */ /* 0x001ee80000300800 */
[----:B-1----:R-:W3:Y:S04]  /*14620*/  LDL.LU R6, [R1+0x70] ;  /* 0x0000700001067983 */ /* 0x002ee80000300800 */
[----:B------:R0:W-:Y:S04]  /*14630*/  STS.U16 [R25+0x48000], R4 ;  /* 0x0480000419007388 */ /* 0x0001e80000000400 */
[----:B--2---:R-:W2:Y:S04]  /*14640*/  LDL.LU R5, [R1+0x50] ;  /* 0x0000500001057983 */ /* 0x004ea80000300800 */
        /* <DEDUP_REMOVED lines=8> */
[----:B0-----:R-:W2:Y:S01]  /*146d0*/  LDL.LU R18, [R1+0x5304] ;  /* 0x0053040001127983 */ /* 0x001ea20000300800 */
[----:B------:R-:W-:-:S03]  /*146e0*/  SHF.L.U32 R10, R10, 0x1, RZ ;  /* 0x000000010a0a7819 */ /* 0x000fc600000006ff */
[----:B------:R0:W-:Y:S01]  /*146f0*/  STS.U16 [R25+0x52000], R21 ;  /* 0x0520001519007388 */ /* 0x0001e20000000400 */
[----:B------:R-:W-:-:S03]  /*14700*/  LOP3.LUT R10, R10, 0x10, RZ, 0x3c, !PT ;  /* 0x000000100a0a7812 */ /* 0x000fc600078e3cff */
[----:B------:R1:W-:Y:S04]  /*14710*/  STS.U16 [R25+0x54000], R11 ;  /* 0x0540000b19007388 */ /* 0x0003e80000000400 */
[----:B------:R-:W-:Y:S04]  /*14720*/  STS.U16 [R25+0x56000], R16 ;  /* 0x0560001019007388 */ /* 0x000fe80000000400 */
[----:B0-----:R-:W3:Y:S04]  /*14730*/  LDL.LU R21, [R1+0x20] ;  /* 0x0000200001157983 */ /* 0x001ee80000300800 */
[----:B------:R-:W-:Y:S04]  /*14740*/  STS.U16 [R25+0x58000], R17 ;  /* 0x0580001119007388 */ /* 0x000fe80000000400 */
[----:B-1----:R-:W3:Y:S04]  /*14750*/  LDL.LU R11, [R1+0x8] ;  /* 0x00000800010b7983 */ /* 0x002ee80000300800 */
[----:B----4-:R-:W-:Y:S04]  /*14760*/  STS.U16 [R25+0x5a000], R15 ;  /* 0x05a0000f19007388 */ /* 0x010fe80000000400 */
[----:B--2---:R-:W-:Y:S04]  /*14770*/  STS.U16 [R25+0x5c000], R18 ;  /* 0x05c0001219007388 */ /* 0x004fe80000000400 */
        /* <DEDUP_REMOVED lines=9> */
[----:B---3--:R-:W-:Y:S04]  /*14810*/  STS.U16 [R10+0x50400], R27 ;  /* 0x0504001b0a007388 */ /* 0x008fe80000000400 */
[----:B0-----:R-:W2:Y:S04]  /*14820*/  LDL.LU R7, [R1+0x18c] ;  /* 0x00018c0001077983 */ /* 0x001ea80000300800 */
[----:B------:R-:W3:Y:S04]  /*14830*/  LDL.LU R24, [R1+0x16c] ;  /* 0x00016c0001187983 */ /* 0x000ee80000300800 */
[----:B------:R-:W4:Y:S04]  /*14840*/  LDL.LU R9, [R1+0x14c] ;  /* 0x00014c0001097983 */ /* 0x000f280000300800 */
[----:B------:R-:W4:Y:S04]  /*14850*/  LDL.LU R8, [R1+0x12c] ;  /* 0x00012c0001087983 */ /* 0x000f280000300800 */
[----:B------:R-:W4:Y:S04]  /*14860*/  LDL.LU R29, [R1+0x10c] ;  /* 0x00010c00011d7983 */ /* 0x000f280000300800 */
[----:B------:R0:W-:Y:S04]  /*14870*/  STS.U16 [R10+0x52400], R6 ;  /* 0x052400060a007388 */ /* 0x0001e80000000400 */
[----:B------:R1:W-:Y:S04]  /*14880*/  STS.U16 [R10+0x54400], R5 ;  /* 0x054400050a007388 */ /* 0x0003e80000000400 */
[----:B------:R1:W-:Y:S04]  /*14890*/  STS.U16 [R10+0x56400], R4 ;  /* 0x056400040a007388 */ /* 0x0003e80000000400 */
[----:B0-----:R-:W4:Y:S04]  /*148a0*/  LDL.LU R6, [R1+0xec] ;  /* 0x0000ec0001067983 */ /* 0x001f280000300800 */
[----:B-1----:R-:W4:Y:S04]  /*148b0*/  LDL.LU R5, [R1+0xcc] ;  /* 0x0000cc0001057983 */ /* 0x002f280000300800 */
[----:B------:R-:W4:Y:S04]  /*148c0*/  LDL.LU R4, [R1+0xac] ;  /* 0x0000ac0001047983 */ /* 0x000f280000300800 */
[----:B------:R-:W4:Y:S04]  /*148d0*/  LDL.LU R19, [R1+0x8c] ;  /* 0x00008c0001137983 */ /* 0x000f280000300800 */
[----:B------:R-:W-:Y:S04]  /*148e0*/  STS.U16 [R10+0x58400], R21 ;  /* 0x058400150a007388 */ /* 0x000fe80000000400 */
[----:B------:R-:W4:Y:S04]  /*148f0*/  LDL.LU R22, [R1+0x6c] ;  /* 0x00006c0001167983 */ /* 0x000f280000300800 */
[----:B------:R0:W-:Y:S04]  /*14900*/  STS.U16 [R10+0x5a400], R11 ;  /* 0x05a4000b0a007388 */ /* 0x0001e80000000400 */
[----:B------:R-:W4:Y:S04]  /*14910*/  LDL.LU R27, [R1+0x4c] ;  /* 0x00004c00011b7983 */ /* 0x000f280000300800 */
[----:B------:R-:W4:Y:S01]  /*14920*/  LDL.LU R18, [R1+0x4] ;  /* 0x0000040001127983 */ /* 0x000f220000300800 */
[----:B0-----:R-:W-:-:S03]  /*14930*/  IMAD.SHL.U32 R11, R20, 0x2, RZ ;  /* 0x00000002140b7824 */ /* 0x001fc600078e00ff */
[----:B------:R0:W-:Y:S04]  /*14940*/  STS.U16 [R10+0x5c400], R2 ;  /* 0x05c400020a007388 */ /* 0x0001e80000000400 */
[----:B------:R1:W-:Y:S01]  /*14950*/  STS.U16 [R10+0x5e400], R3 ;  /* 0x05e400030a007388 */ /* 0x0003e20000000400 */
[----:B------:R-:W-:-:S03]  /*14960*/  LOP3.LUT R0, R11, 0x20, RZ, 0x3c, !PT ;  /* 0x000000200b007812 */ /* 0x000fc600078e3cff */
[----:B0-----:R-:W4:Y:S04]  /*14970*/  LDL.LU R2, [R1+0x18] ;  /* 0x0000180001027983 */ /* 0x001f280000300800 */
[----:B-1----:R-:W4:Y:S04]  /*14980*/  LDL.LU R3, [R1+0x30] ;  /* 0x0000300001037983 */ /* 0x002f280000300800 */
[----:B------:R-:W4:Y:S04]  /*14990*/  LDL.LU R16, [R1+0x188] ;  /* 0x0001880001107983 */ /* 0x000f280000300800 */
[----:B------:R-:W4:Y:S04]  /*149a0*/  LDL.LU R17, [R1+0x168] ;  /* 0x0001680001117983 */ /* 0x000f280000300800 */
[----:B------:R-:W4:Y:S04]  /*149b0*/  LDL.LU R15, [R1+0x148] ;  /* 0x00014800010f7983 */ /* 0x000f280000300800 */
[----:B------:R-:W4:Y:S04]  /*149c0*/  LDL.LU R23, [R1+0x128] ;  /* 0x0001280001177983 */ /* 0x000f280000300800 */
[----:B------:R-:W4:Y:S04]  /*149d0*/  LDL.LU R21, [R1+0x108] ;  /* 0x0001080001157983 */ /* 0x000f280000300800 */
[----:B------:R-:W4:Y:S04]  /*149e0*/  LDL.LU R10, [R1+0xe8] ;  /* 0x0000e800010a7983 */ /* 0x000f280000300800 */
[----:B------:R-:W4:Y:S04]  /*149f0*/  LDL.LU R20, [R1+0xc8] ;  /* 0x0000c80001147983 */ /* 0x000f280000300800 */
[----:B--2---:R0:W-:Y:S04]  /*14a00*/  STS.U16 [R0+0x40800], R7 ;  /* 0x0408000700007388 */ /* 0x0041e80000000400 */
[----:B---3--:R1:W-:Y:S04]  /*14a10*/  STS.U16 [R0+0x42800], R24 ;  /* 0x0428001800007388 */ /* 0x0083e80000000400 */
[----:B----4-:R2:W-:Y:S04]  /*14a20*/  STS.U16 [R0+0x44800], R9 ;  /* 0x0448000900007388 */ /* 0x0105e80000000400 */
[----:B0-----:R-:W3:Y:S04]  /*14a30*/  LDL.LU R7, [R1+0x5300] ;  /* 0x0053000001077983 */ /* 0x001ee80000300800 */
[----:B-1----:R-:W4:Y:S04]  /*14a40*/  LDL.LU R24, [R1+0xa8] ;  /* 0x0000a80001187983 */ /* 0x002f280000300800 */
        /* <DEDUP_REMOVED lines=11> */
[----:B------:R-:W-:-:S03]  /*14b00*/  LOP3.LUT R11, R11, 0x30, RZ, 0x3c, !PT ;  /* 0x000000300b0b7812 */ /* 0x000fc600078e3cff */
[----:B------:R0:W-:Y:S04]  /*14b10*/  STS.U16 [R0+0x50800], R19 ;  /* 0x0508001300007388 */ /* 0x0001e80000000400 */
[----:B------:R1:W-:Y:S04]  /*14b20*/  STS.U16 [R0+0x52800], R22 ;  /* 0x0528001600007388 */ /* 0x0003e80000000400 */
[----:B------:R1:W-:Y:S04]  /*14b30*/  STS.U16 [R0+0x54800], R27 ;  /* 0x0548001b00007388 */ /* 0x0003e80000000400 */
[----:B0-----:R-:W3:Y:S04]  /*14b40*/  LDL.LU R19, [R1+0x2c] ;  /* 0x00002c0001137983 */ /* 0x001ee80000300800 */
[----:B------:R-:W-:Y:S04]  /*14b50*/  STS.U16 [R0+0x56800], R3 ;  /* 0x0568000300007388 */ /* 0x000fe80000000400 */
[----:B------:R-:W-:Y:S04]  /*14b60*/  STS.U16 [R0+0x58800], R2 ;  /* 0x0588000200007388 */ /* 0x000fe80000000400 */
[----:B------:R-:W-:Y:S04]  /*14b70*/  STS.U16 [R0+0x5a800], R18 ;  /* 0x05a8001200007388 */ /* 0x000fe80000000400 */
[----:B-1----:R-:W3:Y:S04]  /*14b80*/  LDL.LU R22, [R1+0x14] ;  /* 0x0000140001167983 */ /* 0x002ee80000300800 */
[----:B------:R-:W3:Y:S04]  /*14b90*/  LDL.LU R27, [R1] ;  /* 0x00000000011b7983 */ /* 0x000ee80000300800 */
[----:B--2---:R-:W-:Y:S04]  /*14ba0*/  STS.U16 [R0+0x5c800], R4 ;  /* 0x05c8000400007388 */ /* 0x004fe80000000400 */
        /* <DEDUP_REMOVED lines=8> */
[----:B0-----:R-:W2:Y:S04]  /*14c30*/  LDL.LU R10, [R1+0x184] ;  /* 0x00018400010a7983 */ /* 0x001ea80000300800 */
[----:B------:R-:W2:Y:S04]  /*14c40*/  LDL.LU R18, [R1+0x164] ;  /* 0x0001640001127983 */ /* 0x000ea80000300800 */
[----:B------:R-:W2:Y:S04]  /*14c50*/  LDL.LU R16, [R1+0x144] ;  /* 0x0001440001107983 */ /* 0x000ea80000300800 */
[----:B------:R-:W2:Y:S04]  /*14c60*/  LDL.LU R17, [R1+0x124] ;  /* 0x0001240001117983 */ /* 0x000ea80000300800 */
[----:B------:R-:W2:Y:S04]  /*14c70*/  LDL.LU R15, [R1+0x104] ;  /* 0x00010400010f7983 */ /* 0x000ea80000300800 */
[----:B----4-:R0:W-:Y:S04]  /*14c80*/  STS.U16 [R11+0x4ec00], R24 ;  /* 0x04ec00180b007388 */ /* 0x0101e80000000400 */
[----:B-1----:R-:W4:Y:S04]  /*14c90*/  LDL.LU R20, [R1+0xe4] ;  /* 0x0000e40001147983 */ /* 0x002f280000300800 */
[----:B------:R1:W-:Y:S04]  /*14ca0*/  STS.U16 [R11+0x50c00], R9 ;  /* 0x050c00090b007388 */ /* 0x0003e80000000400 */
[----:B0-----:R-:W4:Y:S04]  /*14cb0*/  LDL.LU R24, [R1+0xc4] ;  /* 0x0000c40001187983 */ /* 0x001f280000300800 */
[----:B------:R0:W-:Y:S04]  /*14cc0*/  STS.U16 [R11+0x52c00], R8 ;  /* 0x052c00080b007388 */ /* 0x0001e80000000400 */
[----:B-1----:R-:W4:Y:S04]  /*14cd0*/  LDL.LU R9, [R1+0xa4] ;  /* 0x0000a40001097983 */ /* 0x002f280000300800 */
[----:B------:R1:W-:Y:S04]  /*14ce0*/  STS.U16 [R11+0x54c00], R29 ;  /* 0x054c001d0b007388 */ /* 0x0003e80000000400 */
[----:B0-----:R-:W4:Y:S04]  /*14cf0*/  LDL.LU R8, [R1+0x84] ;  /* 0x0000840001087983 */ /* 0x001f280000300800 */
[----:B-1----:R-:W4:Y:S04]  /*14d00*/  LDL.LU R29, [R1+0x64] ;  /* 0x00006400011d7983 */ /* 0x002f280000300800 */
[----:B------:R-:W4:Y:S04]  /*14d10*/  LDL.LU R5, [R1+0x10] ;  /* 0x0000100001057983 */ /* 0x000f280000300800 */
[----:B------:R-:W4:Y:S04]  /*14d20*/  LDL.LU R3, [R1+0x180] ;  /* 0x0001800001037983 */ /* 0x000f280000300800 */
[----:B------:R-:W4:Y:S01]  /*14d30*/  LDL.LU R2, [R1+0x160] ;  /* 0x0001600001027983 */ /* 0x000f220000300800 */
[----:B------:R-:W-:-:S03]  /*14d40*/  LOP3.LUT R4, R25, 0x40, RZ, 0x3c, !PT ;  /* 0x0000004019047812 */ /* 0x000fc600078e3cff */
[----:B------:R-:W4:Y:S04]  /*14d50*/  LDL.LU R0, [R1+0x140] ;  /* 0x0001400001007983 */ /* 0x000f280000300800 */
[----:B------:R-:W4:Y:S04]  /*14d60*/  LDL.LU R23, [R1+0x120] ;  /* 0x0001200001177983 */ /* 0x000f280000300800 */
[----:B---3--:R0:W-:Y:S04]  /*14d70*/  STS.U16 [R11+0x56c00], R19 ;  /* 0x056c00130b007388 */ /* 0x0081e80000000400 */
[----:B------:R-:W4:Y:S04]  /*14d80*/  LDL.LU R21, [R1+0x100] ;  /* 0x0001000001157983 */ /* 0x000f280000300800 */
[----:B------:R1:W-:Y:S04]  /*14d90*/  STS.U16 [R11+0x58c00], R22 ;  /* 0x058c00160b007388 */ /* 0x0003e80000000400 */
[----:B0-----:R-:W4:Y:S04]  /*14da0*/  LDL.LU R19, [R1+0xe0] ;  /* 0x0000e00001137983 */ /* 0x001f280000300800 */
[----:B------:R0:W-:Y:S04]  /*14db0*/  STS.U16 [R11+0x5ac00], R27 ;  /* 0x05ac001b0b007388 */ /* 0x0001e80000000400 */
[----:B-1----:R-:W4:Y:S04]  /*14dc0*/  LDL.LU R22, [R1+0xc0] ;  /* 0x0000c00001167983 */ /* 0x002f280000300800 */
[----:B------:R1:W-:Y:S04]  /*14dd0*/  STS.U16 [R11+0x5cc00], R6 ;  /* 0x05cc00060b007388 */ /* 0x0003e80000000400 */
[----:B0-----:R-:W4:Y:S04]  /*14de0*/  LDL.LU R27, [R1+0xa0] ;  /* 0x0000a000011b7983 */ /* 0x001f280000300800 */
[----:B------:R0:W-:Y:S04]  /*14df0*/  STS.U16 [R11+0x5ec00], R7 ;  /* 0x05ec00070b007388 */ /* 0x0001e80000000400 */
[----:B-1----:R-:W4:Y:S04]  /*14e00*/  LDL.LU R6, [R1+0x28] ;  /* 0x0000280001067983 */ /* 0x002f280000300800 */
[----:B0-----:R-:W4:Y:S04]  /*14e10*/  LDL.LU R11, [R1+0x52f0] ;  /* 0x0052f000010b7983 */ /* 0x001f280000300800 */
[----:B------:R-:W4:Y:S04]  /*14e20*/  LDL.LU R7, [R1+0x44] ;  /* 0x0000440001077983 */ /* 0x000f280000300800 */
[----:B--2---:R0:W-:Y:S04]  /*14e30*/  STS.U16 [R4+0x41000], R10 ;  /* 0x0410000a04007388 */ /* 0x0041e80000000400 */
[----:B------:R1:W-:Y:S04]  /*14e40*/  STS.U16 [R4+0x43000], R18 ;  /* 0x0430001204007388 */ /* 0x0003e80000000400 */
[----:B------:R2:W-:Y:S04]  /*14e50*/  STS.U16 [R4+0x45000], R16 ;  /* 0x0450001004007388 */ /* 0x0005e80000000400 */
[----:B0-----:R-:W3:Y:S04]  /*14e60*/  LDL.LU R10, [R1+0x52ec] ;  /* 0x0052ec00010a7983 */ /* 0x001ee80000300800 */
[----:B-1----:R-:W3:Y:S04]  /*14e70*/  LDL.LU R18, [R1+0x80] ;  /* 0x0000800001127983 */ /* 0x002ee80000300800 */
[----:B------:R0:W-:Y:S04]  /*14e80*/  STS.U16 [R4+0x47000], R17 ;  /* 0x0470001104007388 */ /* 0x0001e80000000400 */
[----:B--2---:R-:W2:Y:S04]  /*14e90*/  LDL.LU R16, [R1+0x60] ;  /* 0x0000600001107983 */ /* 0x004ea80000300800 */
[----:B------:R1:W-:Y:S04]  /*14ea0*/  STS.U16 [R4+0x49000], R15 ;  /* 0x0490000f04007388 */ /* 0x0003e80000000400 */
[----:B0-----:R-:W2:Y:S04]  /*14eb0*/  LDL.LU R17, [R1+0x40] ;  /* 0x0000400001117983 */ /* 0x001ea80000300800 */
[----:B----4-:R0:W-:Y:S04]  /*14ec0*/  STS.U16 [R4+0x4b000], R20 ;  /* 0x04b0001404007388 */ /* 0x0101e80000000400 */
        /* <DEDUP_REMOVED lines=11> */
[----:B------:R-:W-:Y:S04]  /*14f80*/  STS.U16 [R4+0x55000], R7 ;  /* 0x0550000704007388 */ /* 0x000fe80000000400 */
[----:B------:R-:W-:Y:S04]  /*14f90*/  STS.U16 [R4+0x57000], R6 ;  /* 0x0570000604007388 */ /* 0x000fe80000000400 */
[----:B------:R-:W-:Y:S04]  /*14fa0*/  STS.U16 [R4+0x59000], R5 ;  /* 0x0590000504007388 */ /* 0x000fe80000000400 */
[----:B--2---:R-:W-:Y:S04]  /*14fb0*/  STS.U16 [R4+0x5b000], R29 ;  /* 0x05b0001d04007388 */ /* 0x004fe80000000400 */
[----:B------:R-:W-:Y:S04]  /*14fc0*/  STS.U16 [R4+0x5d000], R8 ;  /* 0x05d0000804007388 */ /* 0x000fe80000000400 */
[----:B------:R-:W-:Y:S04]  /*14fd0*/  STS.U16 [R4+0x5f000], R9 ;  /* 0x05f0000904007388 */ /* 0x000fe80000000400 */
[----:B------:R-:W-:Y:S04]  /*14fe0*/  STS.U16 [R25+0x41400], R3 ;  /* 0x0414000319007388 */ /* 0x000fe80000000400 */
[----:B------:R-:W-:Y:S04]  /*14ff0*/  STS.U16 [R25+0x43400], R2 ;  /* 0x0434000219007388 */ /* 0x000fe80000000400 */
[----:B------:R-:W-:Y:S04]  /*15000*/  STS.U16 [R25+0x45400], R0 ;  /* 0x0454000019007388 */ /* 0x000fe80000000400 */
[----:B------:R0:W-:Y:S04]  /*15010*/  STS.U16 [R25+0x47400], R23 ;  /* 0x0474001719007388 */ /* 0x0001e80000000400 */
[----:B------:R1:W-:Y:S04]  /*15020*/  STS.U16 [R25+0x49400], R21 ;  /* 0x0494001519007388 */ /* 0x0003e80000000400 */
[----:B------:R2:W-:Y:S04]  /*15030*/  STS.U16 [R25+0x4b400], R19 ;  /* 0x04b4001319007388 */ /* 0x0005e80000000400 */
[----:B0-----:R-:W4:Y:S04]  /*15040*/  LDL.LU R23, [R1+0x17c] ;  /* 0x00017c0001177983 */ /* 0x001f280000300800 */
[----:B-1----:R-:W4:Y:S04]  /*15050*/  LDL.LU R21, [R1+0x15c] ;  /* 0x00015c0001157983 */ /* 0x002f280000300800 */
[----:B------:R0:W-:Y:S04]  /*15060*/  STS.U16 [R25+0x4d400], R22 ;  /* 0x04d4001619007388 */ /* 0x0001e80000000400 */
[----:B--2---:R-:W2:Y:S04]  /*15070*/  LDL.LU R19, [R1+0x13c] ;  /* 0x00013c0001137983 */ /* 0x004ea80000300800 */
[----:B------:R1:W-:Y:S04]  /*15080*/  STS.U16 [R25+0x4f400], R27 ;  /* 0x04f4001b19007388 */ /* 0x0003e80000000400 */
[----:B0-----:R-:W2:Y:S04]  /*15090*/  LDL.LU R22, [R1+0x11c] ;  /* 0x00011c0001167983 */ /* 0x001ea80000300800 */
[----:B-1----:R-:W2:Y:S04]  /*150a0*/  LDL.LU R27, [R1+0xfc] ;  /* 0x0000fc00011b7983 */ /* 0x002ea80000300800 */
[----:B---3--:R-:W-:Y:S04]  /*150b0*/  STS.U16 [R25+0x51400], R18 ;  /* 0x0514001219007388 */ /* 0x008fe80000000400 */
[----:B------:R-:W-:Y:S04]  /*150c0*/  STS.U16 [R25+0x53400], R16 ;  /* 0x0534001019007388 */ /* 0x000fe80000000400 */
[----:B------:R-:W-:Y:S04]  /*150d0*/  STS.U16 [R25+0x55400], R17 ;  /* 0x0554001119007388 */ /* 0x000fe80000000400 */
[----:B------:R0:W-:Y:S04]  /*150e0*/  STS.U16 [R25+0x57400], R15 ;  /* 0x0574000f19007388 */ /* 0x0001e80000000400 */
[----:B------:R-:W3:Y:S04]  /*150f0*/  LDL.LU R9, [R1+0x5c] ;  /* 0x00005c0001097983 */ /* 0x000ee80000300800 */
[----:B------:R-:W3:Y:S04]  /*15100*/  LDL.LU R29, [R1+0x3c] ;  /* 0x00003c00011d7983 */ /* 0x000ee80000300800 */
[----:B0-----:R-:W0:Y:S04]  /*15110*/  S2R R15, SR_TID.X ;  /* 0x00000000000f7919 */ /* 0x001e280000002100 */
[----:B------:R-:W3:Y:S04]  /*15120*/  LDL.LU R7, [R1+0x178] ;  /* 0x0001780001077983 */ /* 0x000ee80000300800 */
[----:B------:R-:W3:Y:S04]  /*15130*/  LDL.LU R6, [R1+0x158] ;  /* 0x0001580001067983 */ /* 0x000ee80000300800 */
[----:B------:R-:W3:Y:S04]  /*15140*/  LDL.LU R5, [R1+0x138] ;  /* 0x0001380001057983 */ /* 0x000ee80000300800 */
[----:B------:R-:W3:Y:S04]  /*15150*/  LDL.LU R4, [R1+0x118] ;  /* 0x0001180001047983 */ /* 0x000ee80000300800 */
[----:B------:R-:W3:Y:S01]  /*15160*/  LDL.LU R2, [R1+0xf8] ;  /* 0x0000f80001027983 */ /* 0x000ee20000300800 */
[----:B0-----:R-:W-:-:S03]  /*15170*/  LOP3.LUT R15, R15, 0x1ff, RZ, 0xc0, !PT ;  /* 0x000001ff0f0f7812 */ /* 0x001fc600078ec0ff */
[----:B------:R-:W3:Y:S02]  /*15180*/  LDL.LU R0, [R1+0xd8] ;  /* 0x0000d80001007983 */ /* 0x000ee40000300800 */
[----:B------:R-:W-:Y:S02]  /*15190*/  IMAD.SHL.U32 R3, R15, 0x2, RZ ;  /* 0x000000020f037824 */ /* 0x000fe400078e00ff */
[----:B------:R-:W3:Y:S04]  /*151a0*/  LDL.LU R18, [R1+0xb8] ;  /* 0x0000b80001127983 */ /* 0x000ee80000300800 */
[----:B------:R-:W3:Y:S01]  /*151b0*/  LDL.LU R16, [R1+0x98] ;  /* 0x0000980001107983 */ /* 0x000ee20000300800 */
[----:B------:R-:W-:-:S03]  /*151c0*/  LOP3.LUT R8, R3, 0x60, RZ, 0x3c, !PT ;  /* 0x0000006003087812 */ /* 0x000fc600078e3cff */
[----:B------:R-:W3:Y:S04]  /*151d0*/  LDL.LU R17, [R1+0x78] ;  /* 0x0000780001117983 */ /* 0x000ee80000300800 */
[----:B------:R-:W3:Y:S04]  /*151e0*/  LDL.LU R15, [R1+0x58] ;  /* 0x00005800010f7983 */ /* 0x000ee80000300800 */
[----:B------:R0:W-:Y:S04]  /*151f0*/  STS.U16 [R25+0x59400], R24 ;  /* 0x0594001819007388 */ /* 0x0001e80000000400 */
[----:B------:R1:W-:Y:S04]  /*15200*/  STS.U16 [R25+0x5b400], R20 ;  /* 0x05b4001419007388 */ /* 0x0003e80000000400 */
[----:B------:R1:W-:Y:S04]  /*15210*/  STS.U16 [R25+0x5d400], R10 ;  /* 0x05d4000a19007388 */ /* 0x0003e80000000400 */
[----:B0-----:R-:W3:Y:S04]  /*15220*/  LDL.LU R24, [R1+0x7c] ;  /* 0x00007c0001187983 */ /* 0x001ee80000300800 */
[----:B-1----:R-:W3:Y:S04]  /*15230*/  LDL.LU R20, [R1+0x9c] ;  /* 0x00009c0001147983 */ /* 0x002ee80000300800 */
[----:B------:R-:W3:Y:S04]  /*15240*/  LDL.LU R10, [R1+0xbc] ;  /* 0x0000bc00010a7983 */ /* 0x000ee80000300800 */
[----:B------:R0:W-:Y:S04]  /*15250*/  STS.U16 [R25+0x5f400], R11 ;  /* 0x05f4000b19007388 */ /* 0x0001e80000000400 */
[----:B0-----:R-:W3:Y:S04]  /*15260*/  LDL.LU R25, [R1+0x52d4] ;  /* 0x0052d40001197983 */ /* 0x001ee80000300800 */
[----:B------:R-:W3:Y:S04]  /*15270*/  LDL.LU R11, [R1+0xdc] ;  /* 0x0000dc00010b7983 */ /* 0x000ee80000300800 */
[----:B----4-:R0:W-:Y:S04]  /*15280*/  STS.U16 [R8+0x41800], R23 ;  /* 0x0418001708007388 */ /* 0x0101e80000000400 */
[----:B------:R1:W-:Y:S04]  /*15290*/  STS.U16 [R8+0x43800], R21 ;  /* 0x0438001508007388 */ /* 0x0003e80000000400 */
[----:B0-----:R-:W4:Y:S04]  /*152a0*/  LDL.LU R23, [R1+0x52d0] ;  /* 0x0052d00001177983 */ /* 0x001f280000300800 */
[----:B-1----:R-:W4:Y:S04]  /*152b0*/  LDL.LU R21, [R1+0x52cc] ;  /* 0x0052cc0001157983 */ /* 0x002f280000300800 */
[----:B--2---:R0:W-:Y:S04]  /*152c0*/  STS.U16 [R8+0x45800], R19 ;  /* 0x0458001308007388 */ /* 0x0041e80000000400 */
[----:B------:R1:W-:Y:S04]  /*152d0*/  STS.U16 [R8+0x47800], R22 ;  /* 0x0478001608007388 */ /* 0x0003e80000000400 */
[----:B------:R2:W-:Y:S04]  /*152e0*/  STS.U16 [R8+0x49800], R27 ;  /* 0x0498001b08007388 */ /* 0x0005e80000000400 */
[----:B0-----:R-:W4:Y:S04]  /*152f0*/  LDL.LU R19, [R1+0x52c8] ;  /* 0x0052c80001137983 */ /* 0x001f280000300800 */
[----:B-1----:R-:W4:Y:S04]  /*15300*/  LDL.LU R22, [R1+0x52c4] ;  /* 0x0052c40001167983 */ /* 0x002f280000300800 */
[----:B--2---:R-:W2:Y:S01]  /*15310*/  LDL.LU R27, [R1+0x52c0] ;  /* 0x0052c000011b7983 */ /* 0x004ea20000300800 */
[----:B------:R-:W-:-:S03]  /*15320*/  LOP3.LUT R3, R3, 0x70, RZ, 0x3c, !PT ;  /* 0x0000007003037812 */ /* 0x000fc600078e3cff */
[----:B---3--:R-:W-:Y:S04]  /*15330*/  STS.U16 [R8+0x4b800], R11 ;  /* 0x04b8000b08007388 */ /* 0x008fe80000000400 */
[----:B------:R-:W-:Y:S04]  /*15340*/  STS.U16 [R8+0x4d800], R10 ;  /* 0x04d8000a08007388 */ /* 0x000fe80000000400 */
[----:B------:R-:W-:Y:S04]  /*15350*/  STS.U16 [R8+0x4f800], R20 ;  /* 0x04f8001408007388 */ /* 0x000fe80000000400 */
[----:B------:R-:W-:Y:S04]  /*15360*/  STS.U16 [R8+0x51800], R24 ;  /* 0x0518001808007388 */ /* 0x000fe80000000400 */
[----:B------:R-:W-:Y:S04]  /*15370*/  STS.U16 [R8+0x53800], R9 ;  /* 0x0538000908007388 */ /* 0x000fe80000000400 */
[----:B------:R-:W-:Y:S04]  /*15380*/  STS.U16 [R8+0x55800], R29 ;  /* 0x0558001d08007388 */ /* 0x000fe80000000400 */
[----:B--2---:R-:W-:Y:S04]  /*15390*/  STS.U16 [R8+0x57800], R27 ;  /* 0x0578001b08007388 */ /* 0x004fe80000000400 */
[----:B----4-:R-:W-:Y:S04]  /*153a0*/  STS.U16 [R8+0x59800], R22 ;  /* 0x0598001608007388 */ /* 0x010fe80000000400 */
        /* <DEDUP_REMOVED lines=9> */
[----:B------:R-:W-:Y:S04]  /*15440*/  STS.U16 [R3+0x4dc00], R18 ;  /* 0x04dc001203007388 */ /* 0x000fe80000000400 */
[----:B------:R-:W-:Y:S04]  /*15450*/  STS.U16 [R3+0x4fc00], R16 ;  /* 0x04fc001003007388 */ /* 0x000fe80000000400 */
[----:B0-----:R-:W0:Y:S04]  /*15460*/  S2R R0, SR_TID.X ;  /* 0x0000000000007919 */ /* 0x001e280000002100 */
[----:B------:R1:W-:Y:S04]  /*15470*/  STS.U16 [R3+0x51c00], R17 ;  /* 0x051c001103007388 */ /* 0x0003e80000000400 */
[----:B------:R2:W-:Y:S04]  /*15480*/  STS.U16 [R3+0x53c00], R15 ;  /* 0x053c000f03007388 */ /* 0x0005e80000000400 */
[----:B-1----:R-:W1:Y:S04]  /*15490*/  S2R R17, SR_TID.X ;  /* 0x0000000000117919 */ /* 0x002e680000002100 */
[----:B--2---:R-:W2:Y:S04]  /*154a0*/  S2R R15, SR_TID.X ;  /* 0x00000000000f7919 */ /* 0x004ea80000002100 */
[----:B------:R-:W-:Y:S04]  /*154b0*/  STS.U16 [R3+0x55c00], R25 ;  /* 0x055c001903007388 */ /* 0x000fe80000000400 */
[----:B------:R-:W-:Y:S04]  /*154c0*/  STS.U16 [R3+0x57c00], R26 ;  /* 0x057c001a03007388 */ /* 0x000fe80000000400 */
[----:B------:R3:W-:Y:S04]  /*154d0*/  STS.U16 [R3+0x59c00], R28 ;  /* 0x059c001c03007388 */ /* 0x0007e80000000400 */
[----:B------:R-:W-:Y:S04]  /*154e0*/  STS.U16 [R3+0x5bc00], R12 ;  /* 0x05bc000c03007388 */ /* 0x000fe80000000400 */
[----:B------:R-:W-:Y:S01]  /*154f0*/  STS.U16 [R3+0x5dc00], R14 ;  /* 0x05dc000e03007388 */ /* 0x000fe20000000400 */
[----:B0-----:R-:W-:-:S03]  /*15500*/  LOP3.LUT R2, R0, 0x7, RZ, 0xc0, !PT ;  /* 0x0000000700027812 */ /* 0x001fc600078ec0ff */
[----:B------:R-:W-:Y:S01]  /*15510*/  STS.U16 [R3+0x5fc00], R13 ;  /* 0x05fc000d03007388 */ /* 0x000fe20000000400 */
[----:B-1----:R-:W-:Y:S01]  /*15520*/  LOP3.LUT R16, R17, 0x7, RZ, 0xc0, !PT ;  /* 0x0000000711107812 */ /* 0x002fe200078ec0ff */
[----:B------:R-:W-:Y:S01]  /*15530*/  IMAD.SHL.U32 R2, R2, 0x10, RZ ;  /* 0x0000001002027824 */ /* 0x000fe200078e00ff */
[C---:B--2---:R-:W-:Y:S01]  /*15540*/  LOP3.LUT R0, R15.reuse, 0x1e0, RZ, 0xc0, !PT ;  /* 0x000001e00f007812 */ /* 0x044fe200078ec0ff */
[----:B------:R-:W-:Y:S01]  /*15550*/  IMAD.SHL.U32 R18, R15, 0x2, RZ ;  /* 0x000000020f127824 */ /* 0x000fe200078e00ff */
[----:B------:R-:W-:Y:S01]  /*15560*/  LOP3.LUT R29, R17, 0x10, RZ, 0xc0, !PT ;  /* 0x00000010111d7812 */ /* 0x000fe200078ec0ff */
[----:B---3--:R-:W-:Y:S01]  /*15570*/  IMAD R28, R16, 0x210, RZ ;  /* 0x00000210101c7824 */ /* 0x008fe200078e02ff */
[----:B------:R-:W-:Y:S02]  /*15580*/  LEA R0, R0, R2, 0x8 ;  /* 0x0000000200007211 */ /* 0x000fe400078e40ff */
[----:B------:R-:W-:Y:S02]  /*15590*/  SHF.L.U32 R29, R29, 0x8, RZ ;  /* 0x000000081d1d7819 */ /* 0x000fe400000006ff */
[----:B------:R-:W-:-:S02]  /*155a0*/  LOP3.LUT R19, R28, 0x10, R18, 0x78, !PT ;  /* 0x000000101c137812 */ /* 0x000fc400078e7812 */
[----:B------:R-:W-:Y:S02]  /*155b0*/  LOP3.LUT R15, R15, 0x7, RZ, 0xc0, !PT ;  /* 0x000000070f0f7812 */ /* 0x000fe400078ec0ff */
[----:B------:R-:W-:Y:S02]  /*155c0*/  LOP3.LUT R0, R0, 0x30, R18, 0x78, !PT ;  /* 0x0000003000007812 */ /* 0x000fe400078e7812 */
[----:B------:R-:W-:Y:S01]  /*155d0*/  LOP3.LUT R19, R19, R29, RZ, 0xfc, !PT ;  /* 0x0000001d13137212 */ /* 0x000fe200078efcff */
[----:B------:R-:W-:Y:S02]  /*155e0*/  BAR.SYNC.DEFER_BLOCKING 0x0 ;  /* 0x0000000000007b1d */ /* 0x000fe40000010000 */
[----:B------:R-:W-:-:S04]  /*155f0*/  IMAD R0, R15, 0x400, R0 ;  /* 0x000004000f007824 */ /* 0x000fc800078e0200 */
[----:B------:R-:W0:Y:S04]  /*15600*/  LDSM.16.MT88.4 R8, [R19] ;  /* 0x000000001308783b */ /* 0x000e280000004200 */
[----:B------:R-:W1:Y:S04]  /*15610*/  LDSM.16.M88.4 R4, [R0+0x40000] ;  /* 0x040000000004783b */ /* 0x000e680000000200 */
[----:B------:R-:W2:Y:S01]  /*15620*/  S2R R18, SR_TID.X ;  /* 0x0000000000127919 */ /* 0x000ea20000002100 */
[----:B------:R-:W-:-:S03]  /*15630*/  IMAD R16, R16, 0x210, RZ ;  /* 0x0000021010107824 */ /* 0x000fc600078e02ff */
[----:B------:R-:W-:Y:S04]  /*15640*/  LDSM.16.MT88.4 R12, [R19+0x80] ;  /* 0x00008000130c783b */ /* 0x000fe80000004200 */
[----:B0-----:R-:W-:Y:S04]  /*15650*/  STL.64 [R1+0x52a8], R10 ;  /* 0x0052a80a01007387 */ /* 0x001fe80000100a00 */
[----:B------:R-:W-:Y:S04]  /*15660*/  STL.64 [R1+0x52a0], R8 ;  /* 0x0052a00801007387 */ /* 0x000fe80000100a00 */
[----:B-1----:R-:W-:Y:S04]  /*15670*/  STL.64 [R1+0x52b8], R6 ;  /* 0x0052b80601007387 */ /* 0x002fe80000100a00 */
[----:B------:R-:W-:Y:S04]  /*15680*/  STL.64 [R1+0x52b0], R4 ;  /* 0x0052b00401007387 */ /* 0x000fe80000100a00 */
[----:B------:R-:W0:Y:S04]  /*15690*/  LDSM.16.MT88.4 R4, [R19+0x2080] ;  /* 0x002080001304783b */ /* 0x000e280000004200 */
[----:B------:R-:W1:Y:S01]  /*156a0*/  LDSM.16.MT88.4 R8, [R19+0x2000] ;  /* 0x002000001308783b */ /* 0x000e620000004200 */
[----:B0-----:R-:W-:Y:S01]  /*156b0*/  IMAD.MOV.U32 R27, RZ, RZ, R4 ;  /* 0x000000ffff1b7224 */ /* 0x001fe200078e0004 */
[----:B------:R-:W-:Y:S01]  /*156c0*/  MOV R26, R5 ;  /* 0x00000005001a7202 */ /* 0x000fe20000000f00 */
[----:B------:R-:W-:-:S02]  /*156d0*/  IMAD.MOV.U32 R25, RZ, RZ, R6 ;  /* 0x000000ffff197224 */ /* 0x000fc400078e0006 */
[----:B------:R-:W-:Y:S02]  /*156e0*/  IMAD.MOV.U32 R24, RZ, RZ, R7 ;  /* 0x000000ffff187224 */ /* 0x000fe400078e0007 */
[----:B------:R-:W0:Y:S01]  /*156f0*/  LDSM.16.MT88.4 R4, [R19+0x100] ;  /* 0x000100001304783b */ /* 0x000e220000004200 */
[----:B-1----:R-:W-:Y:S01]  /*15700*/  IMAD.MOV.U32 R0, RZ, RZ, R11 ;  /* 0x000000ffff007224 */ /* 0x002fe200078e000b */
[----:B------:R-:W-:Y:S02]  /*15710*/  SHF.L.U32 R11, R17, 0x1, RZ ;  /* 0x00000001110b7819 */ /* 0x000fe400000006ff */
[----:B------:R1:W-:Y:S01]  /*15720*/  STL [R1+0xa0], R8 ;  /* 0x0000a00801007387 */ /* 0x0003e20000100800 */
[----:B0-----:R-:W-:Y:S01]  /*15730*/  IMAD.MOV.U32 R23, RZ, RZ, R4 ;  /* 0x000000ffff177224 */ /* 0x001fe200078e0004 */
[----:B------:R-:W-:Y:S01]  /*15740*/  MOV R21, R6 ;  /* 0x0000000600157202 */ /* 0x000fe20000000f00 */
[----:B------:R-:W-:Y:S02]  /*15750*/  IMAD.MOV.U32 R22, RZ, RZ, R5 ;  /* 0x000000ffff167224 */ /* 0x000fe400078e0005 */
[----:B------:R-:W-:-:S02]  /*15760*/  IMAD.MOV.U32 R20, RZ, RZ, R7 ;  /* 0x000000ffff147224 */ /* 0x000fc400078e0007 */
[----:B------:R-:W0:Y:S01]  /*15770*/  LDSM.16.MT88.4 R4, [R19+0x180] ;  /* 0x000180001304783b */ /* 0x000e220000004200 */
[----:B-1----:R-:W-:-:S04]  /*15780*/  LOP3.LUT R8, R28, 0x10, R11, 0x78, !PT ;  /* 0x000000101c087812 */ /* 0x002fc800078e780b */
[----:B------:R-:W-:-:S04]  /*15790*/  LOP3.LUT R8, R8, R29, RZ, 0xfc, !PT ;  /* 0x0000001d08087212 */ /* 0x000fc800078efcff */
[----:B------:R-:W-:Y:S01]  /*157a0*/  LOP3.LUT R8, R8, 0x20, RZ, 0x3c, !PT ;  /* 0x0000002008087812 */ /* 0x000fe200078e3cff */
[----:B0-----:R-:W-:Y:S04]  /*157b0*/  STL.64 [R1+0x70], R4 ;  /* 0x0000700401007387 */ /* 0x001fe80000100a00 */
[----:B------:R-:W-:Y:S04]  /*157c0*/  STL.64 [R1+0x78], R6 ;  /* 0x0000780601007387 */ /* 0x000fe80000100a00 */
[----:B------:R-:W0:Y:S04]  /*157d0*/  LDSM.16.MT88.4 R4, [R8] ;  /* 0x000000000804783b */ /* 0x000e280000004200 */
[----:B0-----:R-:W-:Y:S04]  /*157e0*/  STL.64 [R1+0x60], R4 ;  /* 0x0000600401007387 */ /* 0x001fe80000100a00 */
[----:B------:R-:W-:Y:S04]  /*157f0*/  STL.64 [R1+0x68], R6 ;  /* 0x0000680601007387 */ /* 0x000fe80000100a00 */
[----:B------:R-:W0:Y:S01]  /*15800*/  LDSM.16.MT88.4 R4, [R8+0x80] ;  /* 0x000080000804783b */ /* 0x000e220000004200 */
[----:B------:R-:W-:Y:S01]  /*15810*/  IMAD.MOV.U32 R3, RZ, RZ, R9 ;  /* 0x000000ffff037224 */ /* 0x000fe200078e0009 */
[----:B------:R-:W-:-:S02]  /*15820*/  MOV R2, R10 ;  /* 0x0000000a00027202 */ /* 0x000fc40000000f00 */
[C---:B--2---:R-:W-:Y:S01]  /*15830*/  LOP3.LUT R17, R18.reuse, 0x10, RZ, 0xc0, !PT ;  /* 0x0000001012117812 */ /* 0x044fe200078ec0ff */
[----:B------:R-:W-:Y:S01]  /*15840*/  IMAD.SHL.U32 R18, R18, 0x2, RZ ;  /* 0x0000000212127824 */ /* 0x000fe200078e00ff */
[----:B0-----:R-:W-:Y:S04]  /*15850*/  STL.64 [R1+0x50], R4 ;  /* 0x0000500401007387 */ /* 0x001fe80000100a00 */
[----:B------:R-:W-:Y:S04]  /*15860*/  STL.64 [R1+0x58], R6 ;  /* 0x0000580601007387 */ /* 0x000fe80000100a00 */
[----:B------:R-:W0:Y:S04]  /*15870*/  LDSM.16.MT88.4 R4, [R8+0x100] ;  /* 0x000100000804783b */ /* 0x000e280000004200 */
[----:B------:R-:W1:Y:S01]  /*15880*/  LDSM.16.MT88.4 R8, [R8+0x180] ;  /* 0x000180000808783b */ /* 0x000e620000004200 */
[----:B------:R-:W-:-:S02]  /*15890*/  SHF.L.U32 R17, R17, 0x8, RZ ;  /* 0x0000000811117819 */ /* 0x000fc400000006ff */
[----:B------:R-:W-:-:S04]  /*158a0*/  LOP3.LUT R29, R16, 0x10, R18, 0x78, !PT ;  /* 0x00000010101d7812 */ /* 0x000fc800078e7812 */
[----:B------:R-:W-:-:S04]  /*158b0*/  LOP3.LUT R29, R29, R17, RZ, 0xfc, !PT ;  /* 0x000000111d1d7212 */ /* 0x000fc800078efcff */
[----:B------:R-:W-:Y:S01]  /*158c0*/  LOP3.LUT R29, R29, 0x40, RZ, 0x3c, !PT ;  /* 0x000000401d1d7812 */ /* 0x000fe200078e3cff */
[----:B0-----:R-:W-:Y:S04]  /*158d0*/  STL.64 [R1+0x40], R4 ;  /* 0x0000400401007387 */ /* 0x001fe80000100a00 */
[----:B------:R0:W-:Y:S04]  /*158e0*/  STL.64 [R1+0x48], R6 ;  /* 0x0000480601007387 */ /* 0x0001e80000100a00 */
[----:B0-----:R-:W2:Y:S04]  /*158f0*/  LDL.LU.64 R6, [R1+0x52b8] ;  /* 0x0052b80001067983 */ /* 0x001ea80000300a00 */
[----:B------:R-:W3:Y:S04]  /*15900*/  LDL.LU.64 R4, [R1+0x52b0] ;  /* 0x0052b00001047983 */ /* 0x000ee80000300a00 */
[----:B-1----:R-:W-:Y:S04]  /*15910*/  STL.64 [R1+0x30], R8 ;  /* 0x0000300801007387 */ /* 0x002fe80000100a00 */
[----:B------:R-:W-:Y:S04]  /*15920*/  STL.64 [R1+0x38], R10 ;  /* 0x0000380a01007387 */ /* 0x000fe80000100a00 */
[----:B------:R-:W0:Y:S01]  /*15930*/  LDSM.16.MT88.4 R8, [R29] ;  /* 0x000000001d08783b */ /* 0x000e220000004200 */
[----:B------:R-:W-:-:S04]  /*15940*/  LOP3.LUT R28, R16, 0x10, R18, 0x78, !PT ;  /* 0x00000010101c7812 */ /* 0x000fc800078e7812 */
[----:B------:R-:W-:Y:S02]  /*15950*/  LOP3.LUT R28, R28, R17, RZ, 0xfc, !PT ;  /* 0x000000111c1c7212 */ /* 0x000fe400078efcff */
[----:B------:R-:W-:Y:S04]  /*15960*/  LDSM.16.MT88.4 R16, [R29+0x100] ;  /* 0x000100001d10783b */ /* 0x000fe80000004200 */
[----:B0-----:R-:W-:Y:S04]  /*15970*/  STL.64 [R1+0x20], R8 ;  /* 0x0000200801007387 */ /* 0x001fe80000100a00 */
[----:B------:R-:W-:Y:S04]  /*15980*/  STL.64 [R1+0x28], R10 ;  /* 0x0000280a01007387 */ /* 0x000fe80000100a00 */
[----:B------:R-:W0:Y:S04]  /*15990*/  LDSM.16.MT88.4 R8, [R29+0x80] ;  /* 0x000080001d08783b */ /* 0x000e280000004200 */
[----:B0-----:R-:W-:Y:S04]  /*159a0*/  STL.64 [R1+0x10], R8 ;  /* 0x0000100801007387 */ /* 0x001fe80000100a00 */
[----:B------:R0:W-:Y:S04]  /*159b0*/  STL.64 [R1+0x18], R10 ;  /* 0x0000180a01007387 */ /* 0x0001e80000100a00 */
[----:B0-----:R-:W2:Y:S04]  /*159c0*/  LDL.LU.64 R10, [R1+0x52a8] ;  /* 0x0052a800010a7983 */ /* 0x001ea80000300a00 */
[----:B------:R-:W2:Y:S04]  /*159d0*/  LDL.LU.64 R8, [R1+0x52a0] ;  /* 0x0052a00001087983 */ /* 0x000ea80000300a00 */
[----:B------:R-:W-:Y:S04]  /*159e0*/  STL.64 [R1], R16 ;  /* 0x0000001001007387 */ /* 0x000fe80000100a00 */
[----:B------:R-:W-:Y:S04]  /*159f0*/  STL.64 [R1+0x8], R18 ;  /* 0x0000081201007387 */ /* 0x000fe80000100a00 */
[----:B------:R-:W0:Y:S01]  /*15a00*/  LDSM.16.MT88.4 R16, [R29+0x180] ;  /* 0x000180001d10783b */ /* 0x000e220000004200 */
[----:B------:R-:W-:-:S03]  /*15a10*/  LOP3.LUT R28, R28, 0x60, RZ, 0x3c, !PT ;  /* 0x000000601c1c7812 */ /* 0x000fc600078e3cff */
[----:B0-----:R0:W-:Y:S04]  /*15a20*/  STL.64 [R1+0x5258], R18 ;  /* 0x0052581201007387 */ /* 0x0011e80000100a00 */
[----:B------:R1:W-:Y:S01]  /*15a30*/  STL.64 [R1+0x5250], R16 ;  /* 0x0052501001007387 */ /* 0x0003e20000100a00 */
[----:B0-----:R-:W-:Y:S01]  /*15a40*/  MOV R18, R21 ;  /* 0x0000001500127202 */ /* 0x001fe20000000f00 */
[----:B------:R-:W-:Y:S02]  /*15a50*/  IMAD.MOV.U32 R19, RZ, RZ, R20 ;  /* 0x000000ffff137224 */ /* 0x000fe400078e0014 */
[----:B-1----:R-:W-:Y:S02]  /*15a60*/  IMAD.MOV.U32 R16, RZ, RZ, R23 ;  /* 0x000000ffff107224 */ /* 0x002fe400078e0017 */
[----:B------:R-:W-:-:S02]  /*15a70*/  IMAD.MOV.U32 R17, RZ, RZ, R22 ;  /* 0x000000ffff117224 */ /* 0x000fc400078e0016 */
[----:B------:R-:W0:Y:S04]  /*15a80*/  LDSM.16.MT88.4 R20, [R28] ;  /* 0x000000001c14783b */ /* 0x000e280000004200 */
[----:B0-----:R0:W-:Y:S04]  /*15a90*/  STL.64 [R1+0x5268], R22 ;  /* 0x0052681601007387 */ /* 0x0011e80000100a00 */
[----:B------:R1:W-:Y:S01]  /*15aa0*/  STL.64 [R1+0x5260], R20 ;  /* 0x0052601401007387 */ /* 0x0003e20000100a00 */
[----:B0-----:R-:W-:Y:S02]  /*15ab0*/  IMAD.MOV.U32 R22, RZ, RZ, R25 ;  /* 0x000000ffff167224 */ /* 0x001fe400078e0019 */
[----:B------:R-:W-:-:S02]  /*15ac0*/  IMAD.MOV.U32 R23, RZ, RZ, R24 ;  /* 0x000000ffff177224 */ /* 0x000fc400078e0018 */
[----:B-1----:R-:W-:Y:S01]  /*15ad0*/  IMAD.MOV.U32 R20, RZ, RZ, R27 ;  /* 0x000000ffff147224 */ /* 0x002fe200078e001b */
[----:B------:R-:W-:Y:S02]  /*15ae0*/  MOV R21, R26 ;  /* 0x0000001a00157202 */ /* 0x000fe40000000f00 */
[----:B------:R-:W0:Y:S04]  /*15af0*/  LDSM.16.MT88.4 R24, [R28+0x80] ;  /* 0x000080001c18783b */ /* 0x000e280000004200 */
[----:B0-----:R-:W-:Y:S04]  /*15b00*/  STL.64 [R1+0x5278], R26 ;  /* 0x0052781a01007387 */ /* 0x001fe80000100a00 */
[----:B------:R0:W-:Y:S04]  /*15b10*/  STL.64 [R1+0x5270], R24 ;  /* 0x0052701801007387 */ /* 0x0001e80000100a00 */
[----:B0-----:R-:W4:Y:S01]  /*15b20*/  LDL.LU R24, [R1+0xa0] ;  /* 0x0000a00001187983 */ /* 0x001f220000300800 */
[----:B---3--:R-:W-:Y:S01]  /*15b30*/  HMMA.16816.F32 R12, R12, R4, RZ ;  /* 0x000000040c0c723c */ /* 0x008fe200000018ff */
[----:B------:R-:W-:Y:S01]  /*15b40*/  MOV R25, R3 ;  /* 0x0000000300197202 */ /* 0x000fe20000000f00 */
[----:B------:R-:W-:-:S02]  /*15b50*/  IMAD.MOV.U32 R26, RZ, RZ, R2 ;  /* 0x000000ffff1a7224 */ /* 0x000fc400078e0002 */
[----:B------:R-:W-:Y:S01]  /*15b60*/  IMAD.MOV.U32 R27, RZ, RZ, R0 ;  /* 0x000000ffff1b7224 */ /* 0x000fe200078e0000 */
[----:B--2---:R-:W-:Y:S03]  /*15b70*/  STL [R1+0x51ac], R6 ;  /* 0x0051ac0601007387 */ /* 0x004fe60000100800 */
[----:B------:R-:W-:Y:S11]  /*15b80*/  HMMA.16816.F32 R8, R8, R4, RZ ;  /* 0x000000040808723c */ /* 0x000ff600000018ff */
[----:B------:R-:W-:Y:S11]  /*15b90*/  @!UPT UIADD3 URZ, URZ, URZ, URZ ;  /* 0x0000003f3f3ff290 */ /* 0x000ff6000fffe03f */
[----:B------:R-:W-:Y:S02]  /*15ba0*/  @!UPT UIADD3 URZ, URZ, URZ, URZ ;  /* 0x0000003f3f3ff290 */ /* 0x000fe4000fffe03f */
[-C--:B----4-:R-:W-:Y:S08]  /*15bb0*/  HMMA.16816.F32 R24, R24, R6.reuse, R8 ;  /* 0x000000061818723c */ /* 0x090ff00000001808 */
[----:B------:R-:W-:Y:S11]  /*15bc0*/  HMMA.16816.F32 R8, R20, R6, R12 ;  /* 0x000000061408723c */ /* 0x000ff6000000180c */
[----:B------:R-:W-:Y:S04]  /*15bd0*/  @!UPT UIADD3 URZ, URZ, URZ, URZ ;  /* 0x0000003f3f3ff290 */ /* 0x000fe8000fffe03f */
[----:B------:R-:W-:Y:S04]  /*15be0*/  STL.64 [R1+0x1a0], R24 ;  /* 0x0001a01801007387 */ /* 0x000fe80000100a00 */
[----:B------:R-:W-:Y:S04]  /*15bf0*/  STL.64 [R1+0x1a8], R26 ;  /* 0x0001a81a01007387 */ /* 0x000fe80000100a00 */
[----:B------:R-:W-:Y:S04]  /*15c00*/  STL [R1+0x51a8], R7 ;  /* 0x0051a80701007387 */ /* 0x000fe80000100800 */
[----:B------:R-:W-:Y:S04]  /*15c10*/  STL.64 [R1+0x190], R8 ;  /* 0x0001900801007387 */ /* 0x000fe80000100a00 */
[----:B------:R0:W-:Y:S02]  /*15c20*/  STL.64 [R1+0x198], R10 ;  /* 0x0001980a01007387 */ /* 0x0001e40000100a00 */
[-C--:B0-----:R-:W-:Y:S11]  /*15c30*/  HMMA.16816.F32 R8, R16, R4.reuse, RZ ;  /* 0x000000041008723c */ /* 0x081ff600000018ff */
[----:B------:R-:W-:Y:S11]  /*15c40*/  @!UPT UIADD3 URZ, URZ, URZ, URZ ;  /* 0x0000003f3f3ff290 */ /* 0x000ff6000fffe03f */
[----:B------:R-:W-:Y:S01]  /*15c50*/  @!UPT UIADD3 URZ, URZ, URZ, URZ ;  /* 0x0000003f3f3ff290 */ /* 0x000fe2000fffe03f */
[----:B------:R0:W-:Y:S01]  /*15c60*/  STL [R1+0x180], R8 ;  /* 0x0001800801007387 */ /* 0x0001e20000100800 */
[----:B------:R-:W-:Y:S01]  /*15c70*/  MOV R3, R9 ;  /* 0x0000000900037202 */ /* 0x000fe20000000f00 */
[----:B------:R-:W-:Y:S02]  /*15c80*/  IMAD.MOV.U32 R2, RZ, RZ, R10 ;  /* 0x000000ffff027224 */ /* 0x000fe400078e000a */
[----:B------:R-:W-:Y:S01]  /*15c90*/  IMAD.MOV.U32 R0, RZ, RZ, R11 ;  /* 0x000000ffff007224 */ /* 0x000fe200078e000b */
[----:B0-----:R-:W2:Y:S04]  /*15ca0*/  LDL.LU R8, [R1+0x70] ;  /* 0x0000700001087983 */ /* 0x001ea80000300800 */
[----:B------:R-:W2:Y:S04]  /*15cb0*/  LDL.LU R9, [R1+0x74] ;  /* 0x0000740001097983 */ /* 0x000ea80000300800 */
[----:B------:R-:W2:Y:S04]  /*15cc0*/  LDL.LU R10, [R1+0x78] ;  /* 0x00007800010a7983 */ /* 0x000ea80000300800 */
[----:B------:R-:W2:Y:S04]  /*15cd0*/  LDL.LU R11, [R1+0x7c] ;  /* 0x00007c00010b7983 */ /* 0x000ea80000300800 */
[----:B------:R-:W3:Y:S04]  /*15ce0*/  LDL.LU R12, [R1+0x10] ;  /* 0x00001000010c7983 */ /* 0x000ee80000300800 */
[----:B------:R-:W3:Y:S04]  /*15cf0*/  LDL.LU R13, [R1+0x14] ;  /* 0x00001400010d7983 */ /* 0x000ee80000300800 */
[----:B------:R-:W4:Y:S04]  /*15d00*/  LDL.LU R14, [R1+0x18] ;  /* 0x00001800010e7983 */ /* 0x000f280000300800 */
[----:B------:R-:W4:Y:S04]  /*15d10*/  LDL.LU R15, [R1+0x1c] ;  /* 0x00001c00010f7983 */ /* 0x000f280000300800 */
[----:B----4-:R-:W-:Y:S04]  /*15d20*/  STL.64 [R1+0x5288], R14 ;  /* 0x0052880e01007387 */ /* 0x010fe80000100a00 */
[----:B---3--:R0:W-:Y:S04]  /*15d30*/  STL.64 [R1+0x5280], R12 ;  /* 0x0052800c01007387 */ /* 0x0081e80000100a00 */
[----:B0-----:R-:W3:Y:S04]  /*15d40*/  LDL.LU R12, [R1+0x50] ;  /* 0x00005000010c7983 */ /* 0x001ee80000300800 */
[----:B------:R-:W3:Y:S04]  /*15d50*/  LDL.LU R13, [R1+0x54] ;  /* 0x00005400010d7983 */ /* 0x000ee80000300800 */
[----:B------:R-:W4:Y:S04]  /*15d60*/  LDL.LU R14, [R1+0x58] ;  /* 0x00005800010e7983 */ /* 0x000f280000300800 */
[----:B------:R-:W4:Y:S01]  /*15d70*/  LDL.LU R15, [R1+0x5c] ;  /* 0x00005c00010f7983 */ /* 0x000f220000300800 */
[----:B--2---:R-:W-:Y:S03]  /*15d80*/  HMMA.16816.F32 R8, R8, R4, RZ ;  /* 0x000000040808723c */ /* 0x004fe600000018ff */
[----:B----4-:R-:W-:Y:S04]  /*15d90*/  STL.64 [R1+0x5298], R14 ;  /* 0x0052980e01007387 */ /* 0x010fe80000100a00 */
[----:B---3--:R0:W-:Y:S04]  /*15da0*/  STL.64 [R1+0x5290], R12 ;  /* 0x0052900c01007387 */ /* 0x0081e80000100a00 */
[----:B0-----:R-:W2:Y:S04]  /*15db0*/  LDL.LU R12, [R1+0x60] ;  /* 0x00006000010c7983 */ /* 0x001ea80000300800 */
[----:B------:R-:W2:Y:S04]  /*15dc0*/  LDL.LU R13, [R1+0x64] ;  /* 0x00006400010d7983 */ /* 0x000ea80000300800 */
[----:B------:R-:W2:Y:S04]  /*15dd0*/  LDL.LU R14, [R1+0x68] ;  /* 0x00006800010e7983 */ /* 0x000ea80000300800 */
[----:B------:R-:W2:Y:S04]  /*15de0*/  LDL.LU R15, [R1+0x6c] ;  /* 0x00006c00010f7983 */ /* 0x000ea80000300800 */
[----:B------:R-:W3:Y:S04]  /*15df0*/  LDL.LU R24, [R1+0x40] ;  /* 0x0000400001187983 */ /* 0x000ee80000300800 */
[----:B------:R-:W3:Y:S04]  /*15e00*/  LDL.LU R25, [R1+0x44] ;  /* 0x0000440001197983 */ /* 0x000ee80000300800 */
[----:B------:R-:W3:Y:S04]  /*15e10*/  LDL.LU R26, [R1+0x48] ;  /* 0x00004800011a7983 */ /* 0x000ee80000300800 */
[----:B------:R-:W3:Y:S04]  /*15e20*/  LDL.LU R27, [R1+0x4c] ;  /* 0x00004c00011b7983 */ /* 0x000ee80000300800 */
[----:B------:R-:W4:Y:S04]  /*15e30*/  LDL.LU R16, [R1+0x20] ;  /* 0x0000200001107983 */ /* 0x000f280000300800 */
[----:B------:R-:W4:Y:S04]  /*15e40*/  LDL.LU R17, [R1+0x24] ;  /* 0x0000240001117983 */ /* 0x000f280000300800 */
[----:B------:R-:W4:Y:S04]  /*15e50*/  LDL.LU R18, [R1+0x28] ;  /* 0x0000280001127983 */ /* 0x000f280000300800 */
[----:B------:R-:W4:Y:S04]  /*15e60*/  LDL.LU R19, [R1+0x2c] ;  /* 0x00002c0001137983 */ /* 0x000f280000300800 */
[----:B------:R-:W3:Y:S04]  /*15e70*/  LDL.LU R20, [R1+0x30] ;  /* 0x0000300001147983 */ /* 0x000ee80000300800 */
[----:B------:R-:W3:Y:S04]  /*15e80*/  LDL.LU R21, [R1+0x34] ;  /* 0x0000340001157983 */ /* 0x000ee80000300800 */
[----:B------:R-:W3:Y:S04]  /*15e90*/  LDL.LU R22, [R1+0x38] ;  /* 0x0000380001167983 */ /* 0x000ee80000300800 */
[----:B------:R-:W4:Y:S01]  /*15ea0*/  LDL.LU R23, [R1+0x3c] ;  /* 0x00003c0001177983 */ /* 0x000f220000300800 */
[----:B------:R-:W-:-:S03]  /*15eb0*/  IMAD.MOV.U32 R7, RZ, RZ, R11 ;  /* 0x000000ffff077224 */ /* 0x000fc600078e000b */
[----:B------:R-:W-:Y:S01]  /*15ec0*/  STL [R1+0x51b8], R0 ;  /* 0x0051b80001007387 */ /* 0x000fe20000100800 */
[----:B------:R-:W-:-:S03]  /*15ed0*/  MOV R6, R10 ;  /* 0x0000000a00067202 */ /* 0x000fc60000000f00 */
[----:B------:R-:W-:Y:S04]  /*15ee0*/  STL [R1+0x51b4], R2 ;  /* 0x0051b40201007387 */ /* 0x000fe80000100800 */
[----:B------:R-:W-:Y:S04]  /*15ef0*/  STL [R1+0x51b0], R3 ;  /* 0x0051b00301007387 */ /* 0x000fe80000100800 */
[----:B------:R0:W-:Y:S04]  /*15f00*/  STL.64 [R1+0x170], R8 ;  /* 0x0001700801007387 */ /* 0x0001e80000100a00 */
[----:B0-----:R-:W4:Y:S04]  /*15f10*/  LDL.LU R8, [R1] ;  /* 0x0000000001087983 */ /* 0x001f280000300800 */
[----:B------:R-:W4:Y:S04]  /*15f20*/  LDL.LU R9, [R1+0x4] ;  /* 0x0000040001097983 */ /* 0x000f280000300800 */
[----:B------:R-:W4:Y:S04]  /*15f30*/  LDL.LU R10, [R1+0x8] ;  /* 0x00000800010a7983 */ /* 0x000f280000300800 */
[----:B------:R-:W4:Y:S04]  /*15f40*/  LDL.LU R11, [R1+0xc] ;  /* 0x00000c00010b7983 */ /* 0x000f280000300800 */
[----:B------:R-:W-:Y:S04]  /*15f50*/  STL [R1+0x51c0], R7 ;  /* 0x0051c00701007387 */ /* 0x000fe80000100800 */
[----:B------:R-:W-:Y:S01]  /*15f60*/  STL [R1+0x51bc], R6 ;  /* 0x0051bc0601007387 */ /* 0x000fe20000100800 */
[-C--:B--2---:R-:W-:Y:S11]  /*15f70*/  HMMA.16816.F32 R12, R12, R4.reuse, RZ ;  /* 0x000000040c0c723c */ /* 0x084ff600000018ff */
[----:B------:R-:W-:Y:S11]  /*15f80*/  @!UPT UIADD3 URZ, URZ, URZ, URZ ;  /* 0x0000003f3f3ff290 */ /* 0x000ff6000fffe03f */
[----:B------:R-:W-:Y:S01]  /*15f90*/  @!UPT UIADD3 URZ, URZ, URZ, URZ ;  /* 0x0000003f3f3ff290 */ /* 0x000fe2000fffe03f */
[----:B------:R0:W-:Y:S01]  /*15fa0*/  STL [R1+0x160], R12 ;  /* 0x0001600c01007387 */ /* 0x0001e20000100800 */
[----:B------:R-:W-:Y:S01]  /*15fb0*/  MOV R2, R14 ;  /* 0x0000000e00027202 */ /* 0x000fe20000000f00 */
[----:B------:R-:W-:Y:S02]  /*15fc0*/  IMAD.MOV.U32 R3, RZ, RZ, R15 ;  /* 0x000000ffff037224 */ /* 0x000fe400078e000f */
[----:B------:R-:W-:Y:S01]  /*15fd0*/  IMAD.MOV.U32 R0, RZ, RZ, R13 ;  /* 0x000000ffff007224 */ /* 0x000fe200078e000d */
[----:B------:R-:W2:Y:S04]  /*15fe0*/  LDL.LU.64 R14, [R1+0x5298] ;  /* 0x00529800010e7983 */ /* 0x000ea80000300a00 */
[----:B0-----:R-:W2:Y:S04]  /*15ff0*/  LDL.LU.64 R12, [R1+0x5290] ;  /* 0x00529000010c7983 */ /* 0x001ea80000300a00 */
[----:B------:R-:W-:Y:S04]  /*16000*/  STL [R1+0x51cc], R3 ;  /* 0x0051cc0301007387 */ /* 0x000fe80000100800 */
[----:B------:R-:W-:Y:S04]  /*16010*/  STL [R1+0x51c8], R2 ;  /* 0x0051c80201007387 */ /* 0x000fe80000100800 */
[----:B------:R0:W-:Y:S01]  /*16020*/  STL [R1+0x51c4], R0 ;  /* 0x0051c40001007387 */ /* 0x0001e20000100800 */
[-C--:B---3--:R-:W-:Y:S08]  /*16030*/  HMMA.16816.F32 R24, R24, R4.reuse, RZ ;  /* 0x000000041818723c */ /* 0x088ff000000018ff */
[-C--:B----4-:R-:W-:Y:S08]  /*16040*/  HMMA.16816.F32 R20, R20, R4.reuse, RZ ;  /* 0x000000041414723c */ /* 0x090ff000000018ff */
[----:B------:R-:W-:Y:S08]  /*16050*/  HMMA.16816.F32 R16, R16, R4, RZ ;  /* 0x000000041010723c */ /* 0x000ff000000018ff */
[----:B0-----:R-:W-:Y:S01]  /*16060*/  MOV R0, R27 ;  /* 0x0000001b00007202 */ /* 0x001fe20000000f00 */
[----:B------:R-:W-:-:S02]  /*16070*/  IMAD.MOV.U32 R3, RZ, RZ, R25 ;  /* 0x000000ffff037224 */ /* 0x000fc400078e0019 */
[----:B------:R-:W-:Y:S01]  /*16080*/  IMAD.MOV.U32 R2, RZ, RZ, R26 ;  /* 0x000000ffff027224 */ /* 0x000fe200078e001a */
[-C--:B--2---:R-:W-:Y:S11]  /*16090*/  HMMA.16816.F32 R12, R12, R4.reuse, RZ ;  /* 0x000000040c0c723c */ /* 0x084ff600000018ff */
[----:B------:R-:W-:Y:S11]  /*160a0*/  @!UPT UIADD3 URZ, URZ, URZ, URZ ;  /* 0x0000003f3f3ff290 */ /* 0x000ff6000fffe03f */
[----:B------:R-:W-:Y:S01]  /*160b0*/  @!UPT UIADD3 URZ, URZ, URZ, URZ ;  /* 0x0000003f3f3ff290 */ /* 0x000fe2000fffe03f */
[----:B------:R0:W-:Y:S01]  /*160c0*/  STL.64 [R1+0x150], R12 ;  /* 0x0001500c01007387 */ /* 0x0001e20000100a00 */
[----:B------:R-:W-:Y:S01]  /*160d0*/  IMAD.MOV.U32 R7, RZ, RZ, R14 ;  /* 0x000000ffff077224 */ /* 0x000fe200078e000e */
[----:B------:R-:W-:Y:S02]  /*160e0*/  MOV R6, R15 ;  /* 0x0000000f00067202 */ /* 0x000fe40000000f00 */
[----:B------:R-:W2:Y:S04]  /*160f0*/  LDL.LU.64 R14, [R1+0x5288] ;  /* 0x00528800010e7983 */ /* 0x000ea80000300a00 */
[----:B0-----:R-:W2:Y:S04]  /*16100*/  LDL.LU.64 R12, [R1+0x5280] ;  /* 0x00528000010c7983 */ /* 0x001ea80000300a00 */
[----:B------:R-:W-:Y:S04]  /*16110*/  STL [R1+0x51d4], R6 ;  /* 0x0051d40601007387 */ /* 0x000fe80000100800 */
[----:B------:R-:W-:Y:S04]  /*16120*/  STL [R1+0x51d0], R7 ;  /* 0x0051d00701007387 */ /* 0x000fe80000100800 */
[----:B------:R0:W-:Y:S04]  /*16130*/  STL [R1+0x140], R24 ;  /* 0x0001401801007387 */ /* 0x0001e80000100800 */
[----:B------:R-:W3:Y:S04]  /*16140*/  LDL.LU.64 R26, [R1+0x5278] ;  /* 0x00527800011a7983 */ /* 0x000ee80000300a00 */
[----:B0-----:R-:W3:Y:S04]  /*16150*/  LDL.LU.64 R24, [R1+0x5270] ;  /* 0x0052700001187983 */ /* 0x001ee80000300a00 */
[----:B------:R-:W-:Y:S04]  /*16160*/  STL [R1+0x51e0], R0 ;  /* 0x0051e00001007387 */ /* 0x000fe80000100800 */
[----:B------:R-:W-:Y:S04]  /*16170*/  STL [R1+0x51dc], R3 ;  /* 0x0051dc0301007387 */ /* 0x000fe80000100800 */
[----:B------:R-:W-:Y:S04]  /*16180*/  STL [R1+0x51d8], R2 ;  /* 0x0051d80201007387 */ /* 0x000fe80000100800 */
[----:B------:R-:W-:Y:S04]  /*16190*/  STL.64 [R1+0x130], R20 ;  /* 0x0001301401007387 */ /* 0x000fe80000100a00 */
[----:B------:R0:W-:Y:S04]  /*161a0*/  STL.64 [R1+0x138], R22 ;  /* 0x0001381601007387 */ /* 0x0001e80000100a00 */
[----:B0-----:R-:W4:Y:S04]  /*161b0*/  LDL.LU.64 R22, [R1+0x5268] ;  /* 0x0052680001167983 */ /* 0x001f280000300a00 */
[----:B------:R-:W4:Y:S04]  /*161c0*/  LDL.LU.64 R20, [R1+0x5260] ;  /* 0x0052600001147983 */ /* 0x000f280000300a00 */
[----:B------:R-:W-:Y:S04]  /*161d0*/  STL.64 [R1+0x120], R16 ;  /* 0x0001201001007387 */ /* 0x000fe80000100a00 */
[----:B------:R0:W-:Y:S04]  /*161e0*/  STL.64 [R1+0x128], R18 ;  /* 0x0001281201007387 */ /* 0x0001e80000100a00 */
[----:B0-----:R-:W3:Y:S04]  /*161f0*/  LDL.LU.64 R18, [R1+0x5258] ;  /* 0x0052580001127983 */ /* 0x001ee80000300a00 */
[----:B------:R-:W3:Y:S01]  /*16200*/  LDL.LU.64 R16, [R1+0x5250] ;  /* 0x0052500001107983 */ /* 0x000ee20000300a00 */
[----:B--2---:R-:W-:Y:S11]  /*16210*/  HMMA.16816.F32 R12, R12, R4, RZ ;  /* 0x000000040c0c723c */ /* 0x004ff600000018ff */
[----:B------:R-:W-:Y:S11]  /*16220*/  @!UPT UIADD3 URZ, URZ, URZ, URZ ;  /* 0x0000003f3f3ff290 */ /* 0x000ff6000fffe03f */
[----:B------:R-:W-:Y:S01]  /*16230*/  @!UPT UIADD3 URZ, URZ, URZ, URZ ;  /* 0x0000003f3f3ff290 */ /* 0x000fe2000fffe03f */
[----:B------:R-:W-:Y:S04]  /*16240*/  STL.64 [R1+0x110], R12 ;  /* 0x0001100c01007387 */ /* 0x000fe80000100a00 */
[----:B------:R-:W-:Y:S04]  /*16250*/  STL.64 [R1+0x118], R14 ;  /* 0x0001180e01007387 */ /* 0x000fe80000100a00 */
[----:B------:R-:W0:Y:S02]  /*16260*/  LDSM.16.MT88.4 R12, [R28+0x100] ;  /* 0x000100001c0c783b */ /* 0x000e240000004200 */
[----:B0-----:R-:W-:Y:S01]  /*16270*/  IMAD.MOV.U32 R3, RZ, RZ, R12 ;  /* 0x000000ffff037224 */ /* 0x001fe200078e000c */
[----:B------:R-:W-:Y:S01]  /*16280*/  MOV R6, R14 ;  /* 0x0000000e00067202 */ /* 0x000fe20000000f00 */
[----:B------:R-:W-:-:S02]  /*16290*/  IMAD.MOV.U32 R2, RZ, RZ, R13 ;  /* 0x000000ffff027224 */ /* 0x000fc400078e000d */
[----:B------:R-:W-:Y:S02]  /*162a0*/  IMAD.MOV.U32 R7, RZ, RZ, R15 ;  /* 0x000000ffff077224 */ /* 0x000fe400078e000f */
[-C--:B------:R-:W-:Y:S01]  /*162b0*/  HMMA.16816.F32 R12, R8, R4.reuse, RZ ;  /* 0x00000004080c723c */ /* 0x080fe200000018ff */
[----:B------:R-:W0:Y:S04]  /*162c0*/  LDSM.16.MT88.4 R8, [R28+0x180] ;  /* 0x000180001c08783b */ /* 0x000e280000004200 */
[----:B------:R-:W-:Y:S04]  /*162d0*/  STL [R1+0x51f0], R2 ;  /* 0x0051f00201007387 */ /* 0x000fe80000100800 */
[----:B------:R-:W-:Y:S04]  /*162e0*/  STL [R1+0x51ec], R3 ;  /* 0x0051ec0301007387 */ /* 0x000fe80000100800 */
[----:B------:R-:W-:Y:S04]  /*162f0*/  STL [R1+0x51e8], R6 ;  /* 0x0051e80601007387 */ /* 0x000fe80000100800 */
[----:B------:R-:W-:Y:S06]  /*16300*/  STL [R1+0x51e4], R7 ;  /* 0x0051e40701007387 */ /* 0x000fec0000100800 */
[----:B------:R-:W-:Y:S04]  /*16310*/  STL.64 [R1+0x100], R12 ;  /* 0x0001000c01007387 */ /* 0x000fe80000100a00 */
[----:B------:R3:W-:Y:S04]  /*16320*/  STL.64 [R1+0x108], R14 ;  /* 0x0001080e01007387 */ /* 0x0007e80000100a00 */
[----:B0-----:R0:W-:Y:S01]  /*16330*/  STL [R1+0xe8], R10 ;  /* 0x0000e80a01007387 */ /* 0x0011e20000100800 */
[----:B------:R-:W-:Y:S01]  /*16340*/  IMAD.MOV.U32 R0, RZ, RZ, R11 ;  /* 0x000000ffff007224 */ /* 0x000fe200078e000b */
[-C--:B---3--:R-:W-:Y:S02]  /*16350*/  HMMA.16816.F32 R12, R16, R4.reuse, RZ ;  /* 0x00000004100c723c */ /* 0x088fe400000018ff */
[----:B------:R-:W1:Y:S04]  /*16360*/  S2R R11, SR_TID.X ;  /* 0x00000000000b7919 */ /* 0x000e680000002100 */
[----:B0-----:R-:W0:Y:S02]  /*16370*/  S2R R10, SR_TID.X ;  /* 0x00000000000a7919 */ /* 0x001e240000002100 */
[----:B----4-:R-:W-:Y:S01]  /*16380*/  HMMA.16816.F32 R16, R20, R4, RZ ;  /* 0x000000041410723c */ /* 0x010fe200000018ff */
[----:B------:R-:W-:Y:S01]  /*16390*/  MOV R7, R9 ;  /* 0x0000000900077202 */ /* 0x000fe20000000f00 */
[----:B------:R-:W-:Y:S01]  /*163a0*/  IMAD.MOV.U32 R6, RZ, RZ, R8 ;  /* 0x000000ffff067224 */ /* 0x000fe200078e0008 */
[----:B------:R-:W-:Y:S04]  /*163b0*/  STL [R1+0x51fc], R0 ;  /* 0x0051fc0001007387 */ /* 0x000fe80000100800 */
[----:B------:R-:W-:Y:S04]  /*163c0*/  STL [R1+0x51f8], R7 ;  /* 0x0051f80701007387 */ /* 0x000fe80000100800 */
[----:B------:R-:W-:Y:S04]  /*163d0*/  STL [R1+0x51f4], R6 ;  /* 0x0051f40601007387 */ /* 0x000fe80000100800 */
[----:B------:R1:W-:Y:S04]  /*163e0*/  STL.64 [R1+0xd0], R12 ;  /* 0x0000d00c01007387 */ /* 0x0003e80000100a00 */
[----:B------:R2:W-:Y:S01]  /*163f0*/  STL.64 [R1+0xd8], R14 ;  /* 0x0000d80e01007387 */ /* 0x0005e20000100a00 */
[----:B0-----:R-:W-:Y:S01]  /*16400*/  LOP3.LUT R10, R10, 0x7, RZ, 0xc0, !PT ;  /* 0x000000070a0a7812 */ /* 0x001fe200078ec0ff */
[C---:B-1----:R-:W-:Y:S01]  /*16410*/  IMAD.SHL.U32 R13, R11.reuse, 0x2, RZ ;  /* 0x000000020b0d7824 */ /* 0x042fe200078e00ff */
[----:B--2---:R-:W-:-:S03]  /*16420*/  LOP3.LUT R15, R11, 0x10, RZ, 0xc0, !PT ;  /* 0x000000100b0f7812 */ /* 0x004fc600078ec0ff */
[----:B------:R-:W-:Y:S01]  /*16430*/  IMAD R14, R10, 0x210, RZ ;  /* 0x000002100a0e7824 */ /* 0x000fe200078e02ff */
[----:B------:R-:W-:-:S04]  /*16440*/  SHF.L.U32 R15, R15, 0x8, RZ ;  /* 0x000000080f0f7819 */ /* 0x000fc800000006ff */
[----:B------:R-:W-:Y:S01]  /*16450*/  LOP3.LUT R12, R14, 0x10, R13, 0x78, !PT ;  /* 0x000000100e0c7812 */ /* 0x000fe200078e780d */
[----:B------:R-:W-:Y:S03]  /*16460*/  STL.64 [R1+0xc0], R16 ;  /* 0x0000c01001007387 */ /* 0x000fe60000100a00 */
[----:B------:R-:W-:Y:S02]  /*16470*/  LOP3.LUT R12, R12, R15, RZ, 0xfc, !PT ;  /* 0x0000000f0c0c7212 */ /* 0x000fe400078efcff */
[----:B------:R-:W0:Y:S01]  /*16480*/  S2R R15, SR_TID.X ;  /* 0x00000000000f7919 */ /* 0x000e220000002100 */
[----:B------:R-:W-:Y:S03]  /*16490*/  HMMA.16816.F32 R8, R24, R4, RZ ;  /* 0x000000041808723c */ /* 0x000fe600000018ff */
[----:B------:R-:W-:Y:S04]  /*164a0*/  STL.64 [R1+0xc8], R18 ;  /* 0x0000c81201007387 */ /* 0x000fe80000100a00 */
[----:B------:R-:W-:Y:S04]  /*164b0*/  STL [R1+0x5204], R4 ;  /* 0x0052040401007387 */ /* 0x000fe80000100800 */
[----:B------:R-:W1:Y:S04]  /*164c0*/  S2R R13, SR_TID.X ;  /* 0x00000000000d7919 */ /* 0x000e680000002100 */
[----:B------:R-:W-:Y:S04]  /*164d0*/  STL [R1+0x5200], R5 ;  /* 0x0052000501007387 */ /* 0x000fe80000100800 */
[----:B------:R-:W2:Y:S04]  /*164e0*/  LDSM.16.MT88.4 R20, [R12+0x2100] ;  /* 0x002100000c14783b */ /* 0x000ea80000004200 */
[----:B------:R-:W3:Y:S01]  /*164f0*/  LDSM.16.MT88.4 R4, [R12+0x2180] ;  /* 0x002180000c04783b */ /* 0x000ee20000004200 */
[----:B0-----:R-:W-:-:S05]  /*16500*/  LOP3.LUT R15, R15, 0x7, RZ, 0xc0, !PT ;  /* 0x000000070f0f7812 */ /* 0x001fca00078ec0ff */
[----:B------:R-:W-:Y:S01]  /*16510*/  IMAD R15, R15, 0x210, RZ ;  /* 0x000002100f0f7824 */ /* 0x000fe200078e02ff */
[C---:B-1----:R-:W-:Y:S02]  /*16520*/  LOP3.LUT R14, R13.reuse, 0x10, RZ, 0xc0, !PT ;  /* 0x000000100d0e7812 */ /* 0x042fe400078ec0ff */
[----:B------:R-:W-:-:S03]  /*16530*/  SHF.L.U32 R13, R13, 0x1, RZ ;  /* 0x000000010d0d7819 */ /* 0x000fc600000006ff */
[----:B------:R-:W-:Y:S01]  /*16540*/  IMAD.SHL.U32 R14, R14, 0x100, RZ ;  /* 0x000001000e0e7824 */ /* 0x000fe200078e00ff */
[----:B------:R-:W-:-:S04]  /*16550*/  LOP3.LUT R15, R15, 0x10, R13, 0x78, !PT ;  /* 0x000000100f0f7812 */ /* 0x000fc800078e780d */
[----:B------:R-:W-:-:S04]  /*16560*/  LOP3.LUT R15, R15, R14, RZ, 0xfc, !PT ;  /* 0x0000000e0f0f7212 */ /* 0x000fc800078efcff */
[----:B------:R-:W-:Y:S01]  /*16570*/  LOP3.LUT R15, R15, 0x20, RZ, 0x3c, !PT ;  /* 0x000000200f0f7812 */ /* 0x000fe200078e3cff */
[----:B------:R-:W-:Y:S04]  /*16580*/  STL.64 [R1+0x5050], R10 ;  /* 0x0050500a01007387 */ /* 0x000fe80000100a00 */
[----:B------:R-:W-:Y:S04]  /*16590*/  STL.64 [R1+0x5048], R8 ;  /* 0x0050480801007387 */ /* 0x000fe80000100a00 */
[----:B------:R-:W0:Y:S01]  /*165a0*/  LDSM.16.MT88.4 R8, [R15+0x2080] ;  /* 0x002080000f08783b */ /* 0x000e220000004200 */
[----:B--2---:R-:W-:Y:S01]  /*165b0*/  IMAD.MOV.U32 R19, RZ, RZ, R20 ;  /* 0x000000ffff137224 */ /* 0x004fe200078e0014 */
[----:B------:R-:W-:Y:S01]  /*165c0*/  MOV R17, R22 ;  /* 0x0000001600117202 */ /* 0x000fe20000000f00 */
[----:B------:R-:W-:-:S02]  /*165d0*/  IMAD.MOV.U32 R18, RZ, RZ, R21 ;  /* 0x000000ffff127224 */ /* 0x000fc400078e0015 */
[----:B------:R-:W-:Y:S01]  /*165e0*/  IMAD.MOV.U32 R16, RZ, RZ, R23 ;  /* 0x000000ffff107224 */ /* 0x000fe200078e0017 */
[----:B---3--:R-:W-:Y:S01]  /*165f0*/  MOV R21, R6 ;  /* 0x0000000600157202 */ /* 0x008fe20000000f00 */
[----:B------:R-:W-:Y:S02]  /*16600*/  IMAD.MOV.U32 R23, RZ, RZ, R4 ;  /* 0x000000ffff177224 */ /* 0x000fe400078e0004 */
[----:B------:R-:W-:Y:S02]  /*16610*/  IMAD.MOV.U32 R22, RZ, RZ, R5 ;  /* 0x000000ffff167224 */ /* 0x000fe400078e0005 */
[----:B------:R-:W-:Y:S02]  /*16620*/  IMAD.MOV.U32 R20, RZ, RZ, R7 ;  /* 0x000000ffff147224 */ /* 0x000fe400078e0007 */
[----:B------:R-:W1:Y:S01]  /*16630*/  LDSM.16.MT88.4 R4, [R15+0x2000] ;  /* 0x002000000f04783b */ /* 0x000e620000004200 */
[----:B0-----:R-:W-:Y:S01]  /*16640*/  IMAD.MOV.U32 R2, RZ, RZ, R10 ;  /* 0x000000ffff027224 */ /* 0x001fe200078e000a */
[----:B------:R-:W-:Y:S01]  /*16650*/  MOV R3, R11 ;  /* 0x0000000b00037202 */ /* 0x000fe20000000f00 */
[----:B-1----:R-:W-:-:S02]  /*16660*/  IMAD.MOV.U32 R25, RZ, RZ, R6 ;  /* 0x000000ffff197224 */ /* 0x002fc400078e0006 */
[----:B------:R-:W-:Y:S01]  /*16670*/  IMAD.MOV.U32 R24, RZ, RZ, R7 ;  /* 0x000000ffff187224 */ /* 0x000fe200078e0007 */
[----:B------:R-:W-:Y:S01]  /*16680*/  MOV R7, R8 ;  /* 0x0000000800077202 */ /* 0x000fe20000000f00 */
[----:B------:R-:W-:Y:S02]  /*16690*/  IMAD.MOV.U32 R6, RZ, RZ, R9 ;  /* 0x000000ffff067224 */ /* 0x000fe400078e0009 */
[----:B------:R-:W0:Y:S01]  /*166a0*/  LDSM.16.MT88.4 R8, [R15+0x2100] ;  /* 0x002100000f08783b */ /* 0x000e220000004200 */
[----:B------:R-:W-:-:S03]  /*166b0*/  IMAD.MOV.U32 R27, RZ, RZ, R4 ;  /* 0x000000ffff1b7224 */ /* 0x000fc600078e0004 */
[----:B------:R-:W-:Y:S01]  /*166c0*/  STL [R1+0x5214], R16 ;  /* 0x0052141001007387 */ /* 0x000fe20000100800 */
[----:B------:R-:W-:-:S03]  /*166d0*/  MOV R26, R5 ;  /* 0x00000005001a7202 */ /* 0x000fc60000000f00 */
[----:B------:R-:W-:Y:S04]  /*166e0*/  STL [R1+0x5210], R17 ;  /* 0x0052101101007387 */ /* 0x000fe80000100800 */
[----:B------:R-:W-:Y:S04]  /*166f0*/  STL [R1+0x520c], R18 ;  /* 0x00520c1201007387 */ /* 0x000fe80000100800 */
[----:B------:R0:W-:Y:S02]  /*16700*/  STL [R1+0x5208], R19 ;  /* 0x0052081301007387 */ /* 0x0001e40000100800 */
[----:B0-----:R-:W-:Y:S01]  /*16710*/  IMAD.MOV.U32 R19, RZ, RZ, R8 ;  /* 0x000000ffff137224 */ /* 0x001fe200078e0008 */
[----:B------:R-:W-:Y:S01]  /*16720*/  MOV R5, R10 ;  /* 0x0000000a00057202 */ /* 0x000fe20000000f00 */
[----:B------:R-:W-:-:S02]  /*16730*/  IMAD.MOV.U32 R4, RZ, RZ, R9 ;  /* 0x000000ffff047224 */ /* 0x000fc400078e0009 */
[----:B------:R-:W-:Y:S02]  /*16740*/  IMAD.MOV.U32 R0, RZ, RZ, R11 ;  /* 0x000000ffff007224 */ /* 0x000fe400078e000b */
[----:B------:R-:W0:Y:S04]  /*16750*/  LDSM.16.MT88.4 R8, [R15+0x2180] ;  /* 0x002180000f08783b */ /* 0x000e280000004200 */
[----:B------:R-:W-:Y:S04]  /*16760*/  STL [R1+0x5224], R20 ;  /* 0x0052241401007387 */ /* 0x000fe80000100800 */
[----:B------:R-:W-:Y:S04]  /*16770*/  STL [R1+0x5220], R21 ;  /* 0x0052201501007387 */ /* 0x000fe80000100800 */
[----:B------:R-:W-:Y:S04]  /*16780*/  STL [R1+0x521c], R22 ;  /* 0x00521c1601007387 */ /* 0x000fe80000100800 */
[----:B------:R0:W-:Y:S02]  /*16790*/  STL [R1+0x5218], R23 ;  /* 0x0052181701007387 */ /* 0x0001e40000100800 */
[----:B0-----:R-:W-:Y:S01]  /*167a0*/  IMAD.MOV.U32 R23, RZ, RZ, R8 ;  /* 0x000000ffff177224 */ /* 0x001fe200078e0008 */
[----:B------:R-:W-:Y:S01]  /*167b0*/  MOV R16, R9 ;  /* 0x0000000900107202 */ /* 0x000fe20000000f00 */
[----:B------:R-:W-:-:S02]  /*167c0*/  IMAD.MOV.U32 R17, RZ, RZ, R10 ;  /* 0x000000ffff117224 */ /* 0x000fc400078e000a */
[----:B------:R-:W-:Y:S02]  /*167d0*/  IMAD.MOV.U32 R18, RZ, RZ, R11 ;  /* 0x000000ffff127224 */ /* 0x000fe400078e000b */
[----:B------:R-:W0:Y:S02]  /*167e0*/  LDSM.16.MT88.4 R8, [R29+0x2000] ;  /* 0x002000001d08783b */ /* 0x000e240000004200 */
[----:B0-----:R-:W-:Y:S01]  /*167f0*/  MOV R14, R9 ;  /* 0x00000009000e7202 */ /* 0x001fe20000000f00 */
[----:B------:R-:W-:Y:S01]  /*16800*/  IMAD.MOV.U32 R13, RZ, RZ, R10 ;  /* 0x000000ffff0d7224 */ /* 0x000fe200078e000a */
[----:B------:R-:W-:Y:S01]  /*16810*/  MOV R22, R11 ;  /* 0x0000000b00167202 */ /* 0x000fe20000000f00 */
        /* <DEDUP_REMOVED lines=20> */
[----:B------:R0:W-:Y:S02]  /*16960*/  STL [R1+0x5248], R19 ;  /* 0x0052481301007387 */ /* 0x0001e40000100800 */
[----:B0-----:R-:W-:Y:S01]  /*16970*/  MOV R19, R8 ;  /* 0x0000000800137202 */ /* 0x001fe20000000f00 */
[----:B------:R-:W-:Y:S01]  /*16980*/  IMAD.MOV.U32 R3, RZ, RZ, R9 ;  /* 0x000000ffff037224 */ /* 0x000fe200078e0009 */
[----:B------:R-:W-:Y:S01]  /*16990*/  MOV R6, R11 ;  /* 0x0000000b00067202 */ /* 0x000fe20000000f00 */
[----:B------:R-:W-:-:S02]  /*169a0*/  IMAD.MOV.U32 R2, RZ, RZ, R10 ;  /* 0x000000ffff027224 */ /* 0x000fc400078e000a */
[----:B------:R-:W0:Y:S04]  /*169b0*/  LDSM.16.MT88.4 R8, [R28+0x2000] ;  /* 0x002000001c08783b */ /* 0x000e280000004200 */
[----:B0-----:R0:W-:Y:S04]  /*169c0*/  STL.64 [R1+0x5070], R10 ;  /* 0x0050700a01007387 */ /* 0x0011e80000100a00 */
[----:B------:R1:W-:Y:S01]  /*169d0*/  STL.64 [R1+0x5068], R8 ;  /* 0x0050680801007387 */ /* 0x0003e20000100a00 */
[----:B0-----:R-:W-:Y:S01]  /*169e0*/  MOV R10, R2 ;  /* 0x00000002000a7202 */ /* 0x001fe20000000f00 */
[----:B------:R-:W-:-:S02]  /*169f0*/  IMAD.MOV.U32 R11, RZ, RZ, R6 ;  /* 0x000000ffff0b7224 */ /* 0x000fc400078e0006 */
[----:B-1----:R-:W-:Y:S02]  /*16a00*/  IMAD.MOV.U32 R8, RZ, RZ, R19 ;  /* 0x000000ffff087224 */ /* 0x002fe400078e0013 */
[----:B------:R-:W2:Y:S01]  /*16a10*/  LDL.LU R19, [R1+0x5248] ;  /* 0x0052480001137983 */ /* 0x000ea20000300800 */
[----:B------:R-:W-:-:S03]  /*16a20*/  IMAD.MOV.U32 R9, RZ, RZ, R3 ;  /* 0x000000ffff097224 */ /* 0x000fc600078e0003 */
[----:B------:R-:W3:Y:S04]  /*16a30*/  LDL.LU R3, [R1+0x5244] ;  /* 0x0052440001037983 */ /* 0x000ee80000300800 */
[----:B------:R-:W4:Y:S04]  /*16a40*/  LDL.LU R2, [R1+0x5240] ;  /* 0x0052400001027983 */ /* 0x000f280000300800 */
[----:B------:R-:W2:Y:S04]  /*16a50*/  LDL.LU R6, [R1+0x523c] ;  /* 0x00523c0001067983 */ /* 0x000ea80000300800 */
[----:B------:R0:W-:Y:S04]  /*16a60*/  STL.64 [R1+0x5090], R10 ;  /* 0x0050900a01007387 */ /* 0x0001e80000100a00 */
[----:B------:R1:W-:Y:S01]  /*16a70*/  STL.64 [R1+0x5088], R8 ;  /* 0x0050880801007387 */ /* 0x0003e20000100a00 */
[----:B0-----:R-:W-:-:S02]  /*16a80*/  IMAD.MOV.U32 R10, RZ, RZ, R25 ;  /* 0x000000ffff0a7224 */ /* 0x001fc400078e0019 */
[----:B------:R-:W-:Y:S02]  /*16a90*/  IMAD.MOV.U32 R11, RZ, RZ, R26 ;  /* 0x000000ffff0b7224 */ /* 0x000fe400078e001a */
[----:B-1----:R-:W-:Y:S01]  /*16aa0*/  IMAD.MOV.U32 R8, RZ, RZ, R7 ;  /* 0x000000ffff087224 */ /* 0x002fe200078e0007 */
[----:B------:R-:W-:Y:S01]  /*16ab0*/  MOV R9, R24 ;  /* 0x0000001800097202 */ /* 0x000fe20000000f00 */
[----:B------:R-:W2:Y:S04]  /*16ac0*/  LDL.LU R7, [R1+0x5238] ;  /* 0x0052380001077983 */ /* 0x000ea80000300800 */
[----:B------:R-:W2:Y:S04]  /*16ad0*/  LDL.LU R24, [R1+0x5234] ;  /* 0x0052340001187983 */ /* 0x000ea80000300800 */
[----:B------:R-:W2:Y:S04]  /*16ae0*/  LDL.LU R25, [R1+0x5230] ;  /* 0x0052300001197983 */ /* 0x000ea80000300800 */
[----:B------:R-:W2:Y:S04]  /*16af0*/  LDL.LU R26, [R1+0x522c] ;  /* 0x00522c00011a7983 */ /* 0x000ea80000300800 */
[----:B------:R0:W-:Y:S04]  /*16b00*/  STL.64 [R1+0x50b0], R10 ;  /* 0x0050b00a01007387 */ /* 0x0001e80000100a00 */
[----:B------:R1:W-:Y:S01]  /*16b10*/  STL.64 [R1+0x50a8], R8 ;  /* 0x0050a80801007387 */ /* 0x0003e20000100a00 */
[----:B0-----:R-:W-:Y:S01]  /*16b20*/  IMAD.MOV.U32 R10, RZ, RZ, R20 ;  /* 0x000000ffff0a7224 */ /* 0x001fe200078e0014 */
[----:B------:R-:W-:-:S02]  /*16b30*/  MOV R11, R15 ;  /* 0x0000000f000b7202 */ /* 0x000fc40000000f00 */
[----:B-1----:R-:W-:Y:S01]  /*16b40*/  MOV R8, R27 ;  /* 0x0000001b00087202 */ /* 0x002fe20000000f00 */
[----:B------:R-:W-:Y:S02]  /*16b50*/  IMAD.MOV.U32 R9, RZ, RZ, R21 ;  /* 0x000000ffff097224 */ /* 0x000fe400078e0015 */
[----:B------:R0:W-:Y:S04]  /*16b60*/  STL.64 [R1+0x50d0], R10 ;  /* 0x0050d00a01007387 */ /* 0x0001e80000100a00 */
[----:B------:R1:W-:Y:S01]  /*16b70*/  STL.64 [R1+0x50c8], R8 ;  /* 0x0050c80801007387 */ /* 0x0003e20000100a00 */
[----:B0-----:R-:W-:Y:S02]  /*16b80*/  IMAD.MOV.U32 R10, RZ, RZ, R14 ;  /* 0x000000ffff0a7224 */ /* 0x001fe400078e000e */
[----:B------:R-:W-:Y:S01]  /*16b90*/  IMAD.MOV.U32 R11, RZ, RZ, R13 ;  /* 0x000000ffff0b7224 */ /* 0x000fe200078e000d */
[----:B-1----:R-:W-:-:S02]  /*16ba0*/  MOV R9, R12 ;  /* 0x0000000c00097202 */ /* 0x002fc40000000f00 */
[----:B------:R-:W0:Y:S02]  /*16bb0*/  LDSM.16.MT88.4 R12, [R28+0x2080] ;  /* 0x002080001c0c783b */ /* 0x000e240000004200 */
[----:B0-----:R-:W-:Y:S01]  /*16bc0*/  IMAD.MOV.U32 R27, RZ, RZ, R12 ;  /* 0x000000ffff1b7224 */ /* 0x001fe200078e000c */
[----:B------:R-:W-:Y:S01]  /*16bd0*/  MOV R21, R14 ;  /* 0x0000000e00157202 */ /* 0x000fe20000000f00 */
[----:B------:R-:W-:Y:S02]  /*16be0*/  IMAD.MOV.U32 R20, RZ, RZ, R13 ;  /* 0x000000ffff147224 */ /* 0x000fe400078e000d */
[----:B------:R-:W-:Y:S02]  /*16bf0*/  IMAD.MOV.U32 R8, RZ, RZ, R15 ;  /* 0x000000ffff087224 */ /* 0x000fe400078e000f */
[----:B------:R-:W0:Y:S04]  /*16c00*/  LDSM.16.MT88.4 R12, [R28+0x2100] ;  /* 0x002100001c0c783b */ /* 0x000e280000004200 */
[----:B0-----:R0:W-:Y:S04]  /*16c10*/  STL.64 [R1+0x5040], R14 ;  /* 0x0050400e01007387 */ /* 0x0011e80000100a00 */
[----:B------:R1:W-:Y:S01]  /*16c20*/  STL.64 [R1+0x5038], R12 ;  /* 0x0050380c01007387 */ /* 0x0003e20000100a00 */
[----:B0-----:R-:W-:Y:S01]  /*16c30*/  IMAD.MOV.U32 R15, RZ, RZ, R8 ;  /* 0x000000ffff0f7224 */ /* 0x001fe200078e0008 */
[----:B------:R-:W-:Y:S01]  /*16c40*/  MOV R8, R9 ;  /* 0x0000000900087202 */ /* 0x000fe20000000f00 */
[----:B------:R-:W-:-:S02]  /*16c50*/  IMAD.MOV.U32 R9, RZ, RZ, R10 ;  /* 0x000000ffff097224 */ /* 0x000fc400078e000a */
[----:B------:R-:W-:Y:S01]  /*16c60*/  IMAD.MOV.U32 R10, RZ, RZ, R11 ;  /* 0x000000ffff0a7224 */ /* 0x000fe200078e000b */
[----:B------:R-:W-:Y:S01]  /*16c70*/  MOV R11, R22 ;  /* 0x00000016000b7202 */ /* 0x000fe20000000f00 */
[----:B-1----:R-:W-:Y:S01]  /*16c80*/  IMAD.MOV.U32 R12, RZ, RZ, R27 ;  /* 0x000000ffff0c7224 */ /* 0x002fe200078e001b */
[----:B------:R-:W-:Y:S01]  /*16c90*/  MOV R13, R20 ;  /* 0x00000014000d7202 */ /* 0x000fe20000000f00 */
[----:B------:R-:W2:Y:S01]  /*16ca0*/  LDL.LU R27, [R1+0x5228] ;  /* 0x00522800011b7983 */ /* 0x000ea20000300800 */
[----:B------:R-:W-:-:S03]  /*16cb0*/  IMAD.MOV.U32 R14, RZ, RZ, R21 ;  /* 0x000000ffff0e7224 */ /* 0x000fc600078e0015 */
[----:B------:R-:W2:Y:S04]  /*16cc0*/  LDL.LU R20, [R1+0x5224] ;  /* 0x0052240001147983 */ /* 0x000ea80000300800 */
[----:B------:R-:W2:Y:S04]  /*16cd0*/  LDL.LU R21, [R1+0x5220] ;  /* 0x0052200001157983 */ /* 0x000ea80000300800 */
[----:B------:R-:W2:Y:S04]  /*16ce0*/  LDL.LU R22, [R1+0x521c] ;  /* 0x00521c0001167983 */ /* 0x000ea80000300800 */
[----:B------:R-:W-:Y:S04]  /*16cf0*/  STL.64 [R1+0x50f0], R10 ;  /* 0x0050f00a01007387 */ /* 0x000fe80000100a00 */
[----:B------:R-:W-:Y:S04]  /*16d00*/  STL.64 [R1+0x50e8], R8 ;  /* 0x0050e80801007387 */ /* 0x000fe80000100a00 */
[----:B------:R-:W-:Y:S04]  /*16d10*/  STL.64 [R1+0x5060], R14 ;  /* 0x0050600e01007387 */ /* 0x000fe80000100a00 */
[----:B------:R0:W-:Y:S04]  /*16d20*/  STL.64 [R1+0x5058], R12 ;  /* 0x0050580c01007387 */ /* 0x0001e80000100a00 */
[----:B0-----:R-:W2:Y:S04]  /*16d30*/  LDL.LU R12, [R1+0xc0] ;  /* 0x0000c000010c7983 */ /* 0x001ea80000300800 */
[----:B------:R-:W2:Y:S04]  /*16d40*/  LDL.LU R13, [R1+0xc4] ;  /* 0x0000c400010d7983 */ /* 0x000ea80000300800 */
[----:B------:R-:W2:Y:S04]  /*16d50*/  LDL.LU R14, [R1+0xc8] ;  /* 0x0000c800010e7983 */ /* 0x000ea80000300800 */
[----:B------:R-:W2:Y:S01]  /*16d60*/  LDL.LU R15, [R1+0xcc] ;  /* 0x0000cc00010f7983 */ /* 0x000ea20000300800 */
[----:B------:R-:W-:Y:S01]  /*16d70*/  IMAD.MOV.U32 R8, RZ, RZ, R23 ;  /* 0x000000ffff087224 */ /* 0x000fe200078e0017 */
[----:B------:R-:W-:Y:S01]  /*16d80*/  MOV R10, R17 ;  /* 0x00000011000a7202 */ /* 0x000fe20000000f00 */
[----:B------:R-:W-:Y:S01]  /*16d90*/  IMAD.MOV.U32 R11, RZ, RZ, R18 ;  /* 0x000000ffff0b7224 */ /* 0x000fe200078e0012 */
[----:B------:R-:W3:Y:S01]  /*16da0*/  LDL.LU R23, [R1+0x5218] ;  /* 0x0052180001177983 */ /* 0x000ee20000300800 */
[----:B------:R-:W-:-:S03]  /*16db0*/  IMAD.MOV.U32 R9, RZ, RZ, R16 ;  /* 0x000000ffff097224 */ /* 0x000fc600078e0010 */
[----:B------:R-:W3:Y:S04]  /*16dc0*/  LDL.LU R16, [R1+0x5214] ;  /* 0x0052140001107983 */ /* 0x000ee80000300800 */
[----:B------:R-:W3:Y:S04]  /*16dd0*/  LDL.LU R17, [R1+0x5210] ;  /* 0x0052100001117983 */ /* 0x000ee80000300800 */
[----:B------:R-:W3:Y:S04]  /*16de0*/  LDL.LU R18, [R1+0x520c] ;  /* 0x00520c0001127983 */ /* 0x000ee80000300800 */
[----:B------:R-:W-:Y:S04]  /*16df0*/  STL.64 [R1+0x5110], R10 ;  /* 0x0051100a01007387 */ /* 0x000fe80000100a00 */
[----:B------:R-:W-:Y:S04]  /*16e00*/  STL.64 [R1+0x5108], R8 ;  /* 0x0051080801007387 */ /* 0x000fe80000100a00 */
[----:B--2---:R-:W-:Y:S04]  /*16e10*/  STL.64 [R1+0x5080], R14 ;  /* 0x0050800e01007387 */ /* 0x004fe80000100a00 */
        /* <DEDUP_REMOVED lines=21> */
[----:B------:R-:W-:Y:S01]  /*16f70*/  MOV R8, R7 ;  /* 0x0000000700087202 */ /* 0x000fe20000000f00 */
[----:B----4-:R-:W-:Y:S01]  /*16f80*/  IMAD.MOV.U32 R10, RZ, RZ, R2 ;  /* 0x000000ffff0a7224 */ /* 0x010fe200078e0002 */
[----:B---3--:R-:W-:Y:S01]  /*16f90*/  MOV R11, R3 ;  /* 0x00000003000b7202 */ /* 0x008fe20000000f00 */
[----:B------:R-:W3:Y:S01]  /*16fa0*/  LDL.LU R7, [R1+0x51f8] ;  /* 0x0051f80001077983 */ /* 0x000ee20000300800 */
[----:B------:R-:W-:-:S03]  /*16fb0*/  IMAD.MOV.U32 R9, RZ, RZ, R6 ;  /* 0x000000ffff097224 */ /* 0x000fc600078e0006 */
[----:B------:R-:W4:Y:S04]  /*16fc0*/  LDL.LU R6, [R1+0x51f4] ;  /* 0x0051f40001067983 */ /* 0x000f280000300800 */
        /* <DEDUP_REMOVED lines=11> */
[----:B------:R-:W-:-:S02]  /*17080*/  IMAD.MOV.U32 R11, RZ, RZ, R24 ;  /* 0x000000ffff0b7224 */ /* 0x000fc400078e0018 */
[----:B------:R-:W-:Y:S02]  /*17090*/  IMAD.MOV.U32 R8, RZ, RZ, R27 ;  /* 0x000000ffff087224 */ /* 0x000fe400078e001b */
[----:B------:R-:W-:Y:S01]  /*170a0*/  IMAD.MOV.U32 R9, RZ, RZ, R26 ;  /* 0x000000ffff097224 */ /* 0x000fe200078e001a */
[----:B------:R0:W-:Y:S04]  /*170b0*/  STL.64 [R1+0x5170], R10 ;  /* 0x0051700a01007387 */ /* 0x0001e80000100a00 */
[----:B------:R1:W-:Y:S01]  /*170c0*/  STL.64 [R1+0x5168], R8 ;  /* 0x0051680801007387 */ /* 0x0003e20000100a00 */
[----:B0-----:R-:W-:Y:S02]  /*170d0*/  IMAD.MOV.U32 R10, RZ, RZ, R21 ;  /* 0x000000ffff0a7224 */ /* 0x001fe400078e0015 */
[----:B------:R-:W-:-:S02]  /*170e0*/  IMAD.MOV.U32 R11, RZ, RZ, R20 ;  /* 0x000000ffff0b7224 */ /* 0x000fc400078e0014 */
[----:B-1----:R-:W-:Y:S01]  /*170f0*/  IMAD.MOV.U32 R8, RZ, RZ, R23 ;  /* 0x000000ffff087224 */ /* 0x002fe200078e0017 */
[----:B------:R-:W-:Y:S02]  /*17100*/  MOV R9, R22 ;  /* 0x0000001600097202 */ /* 0x000fe40000000f00 */
        /* <DEDUP_REMOVED lines=8> */
[----:B----4-:R-:W-:-:S02]  /*17190*/  IMAD.MOV.U32 R24, RZ, RZ, R6 ;  /* 0x000000ffff187224 */ /* 0x010fc400078e0006 */
[----:B---3--:R-:W-:Y:S01]  /*171a0*/  IMAD.MOV.U32 R25, RZ, RZ, R7 ;  /* 0x000000ffff197224 */ /* 0x008fe200078e0007 */
[----:B--2---:R-:W-:Y:S04]  /*171b0*/  STL.64 [R1+0x5100], R14 ;  /* 0x0051000e01007387 */ /* 0x004fe80000100a00 */
[----:B------:R0:W-:Y:S04]  /*171c0*/  STL.64 [R1+0x50f8], R12 ;  /* 0x0050f80c01007387 */ /* 0x0001e80000100a00 */
[----:B0-----:R-:W2:Y:S04]  /*171d0*/  LDL.LU R12, [R1+0x130] ;  /* 0x00013000010c7983 */ /* 0x001ea80000300800 */
[----:B------:R-:W2:Y:S04]  /*171e0*/  LDL.LU R13, [R1+0x134] ;  /* 0x00013400010d7983 */ /* 0x000ea80000300800 */
[----:B------:R-:W3:Y:S04]  /*171f0*/  LDL.LU R14, [R1+0x138] ;  /* 0x00013800010e7983 */ /* 0x000ee80000300800 */
[----:B------:R-:W3:Y:S04]  /*17200*/  LDL.LU R15, [R1+0x13c] ;  /* 0x00013c00010f7983 */ /* 0x000ee80000300800 */
[----:B------:R-:W4:Y:S04]  /*17210*/  LDL.LU R6, [R1+0x51e8] ;  /* 0x0051e80001067983 */ /* 0x000f280000300800 */
[----:B------:R-:W2:Y:S01]  /*17220*/  LDL.LU R7, [R1+0x51e4] ;  /* 0x0051e40001077983 */ /* 0x000ea20000300800 */
[----:B------:R-:W-:Y:S01]  /*17230*/  MOV R27, R0 ;  /* 0x00000000001b7202 */ /* 0x000fe20000000f00 */
[----:B------:R-:W-:-:S02]  /*17240*/  IMAD.MOV.U32 R20, RZ, RZ, R3 ;  /* 0x000000ffff147224 */ /* 0x000fc400078e0003 */
[----:B------:R-:W3:Y:S01]  /*17250*/  LDL.LU R26, [R1+0xe8] ;  /* 0x0000e800011a7983 */ /* 0x000ee20000300800 */
[----:B------:R-:W-:-:S03]  /*17260*/  IMAD.MOV.U32 R21, RZ, RZ, R2 ;  /* 0x000000ffff157224 */ /* 0x000fc600078e0002 */
[----:B------:R-:W3:Y:S04]  /*17270*/  LDL.LU R0, [R1+0x51e0] ;  /* 0x0051e00001007983 */ /* 0x000ee80000300800 */
[----:B------:R-:W3:Y:S04]  /*17280*/  LDL.LU R3, [R1+0x51dc] ;  /* 0x0051dc0001037983 */ /* 0x000ee80000300800 */
[----:B------:R-:W3:Y:S01]  /*17290*/  LDL.LU R2, [R1+0x51d8] ;  /* 0x0051d80001027983 */ /* 0x000ee20000300800 */
[----:B----4-:R-:W-:-:S03]  /*172a0*/  MOV R22, R6 ;  /* 0x0000000600167202 */ /* 0x010fc60000000f00 */
[----:B------:R-:W4:Y:S01]  /*172b0*/  LDL.LU R6, [R1+0x51d4] ;  /* 0x0051d40001067983 */ /* 0x000f220000300800 */
[----:B--2---:R-:W-:-:S03]  /*172c0*/  IMAD.MOV.U32 R23, RZ, RZ, R7 ;  /* 0x000000ffff177224 */ /* 0x004fc600078e0007 */
[----:B------:R-:W2:Y:S04]  /*172d0*/  LDL.LU R7, [R1+0x51d0] ;  /* 0x0051d00001077983 */ /* 0x000ea80000300800 */
[----:B---3--:R-:W-:Y:S04]  /*172e0*/  STL.64 [R1+0x5120], R14 ;  /* 0x0051200e01007387 */ /* 0x008fe80000100a00 */
[----:B------:R0:W-:Y:S04]  /*172f0*/  STL.64 [R1+0x5118], R12 ;  /* 0x0051180c01007387 */ /* 0x0001e80000100a00 */
[----:B0-----:R-:W3:Y:S01]  /*17300*/  LDL.LU R12, [R1+0x140] ;  /* 0x00014000010c7983 */ /* 0x001ee20000300800 */
[----:B------:R-:W-:Y:S01]  /*17310*/  MOV R14, R2 ;  /* 0x00000002000e7202 */ /* 0x000fe20000000f00 */
[----:B------:R-:W-:-:S02]  /*17320*/  IMAD.MOV.U32 R15, RZ, RZ, R0 ;  /* 0x000000ffff0f7224 */ /* 0x000fc400078e0000 */
[----:B------:R-:W-:Y:S02]  /*17330*/  IMAD.MOV.U32 R13, RZ, RZ, R3 ;  /* 0x000000ffff0d7224 */ /* 0x000fe400078e0003 */
[----:B------:R-:W2:Y:S04]  /*17340*/  LDL.LU R3, [R1+0x51cc] ;  /* 0x0051cc0001037983 */ /* 0x000ea80000300800 */
[----:B------:R-:W2:Y:S04]  /*17350*/  LDL.LU R2, [R1+0x51c8] ;  /* 0x0051c80001027983 */ /* 0x000ea80000300800 */
[----:B------:R-:W2:Y:S04]  /*17360*/  LDL.LU R0, [R1+0x51c4] ;  /* 0x0051c40001007983 */ /* 0x000ea80000300800 */
[----:B------:R-:W-:Y:S04]  /*17370*/  STL.64 [R1+0x5140], R14 ;  /* 0x0051400e01007387 */ /* 0x000fe80000100a00 */
[----:B---3--:R0:W-:Y:S04]  /*17380*/  STL.64 [R1+0x5138], R12 ;  /* 0x0051380c01007387 */ /* 0x0081e80000100a00 */
[----:B0-----:R-:W3:Y:S04]  /*17390*/  LDL.LU R12, [R1+0x150] ;  /* 0x00015000010c7983 */ /* 0x001ee80000300800 */
[----:B------:R-:W3:Y:S01]  /*173a0*/  LDL.LU R13, [R1+0x154] ;  /* 0x00015400010d7983 */ /* 0x000ee20000300800 */
[----:B--2---:R-:W-:Y:S01]  /*173b0*/  IMAD.MOV.U32 R14, RZ, RZ, R7 ;  /* 0x000000ffff0e7224 */ /* 0x004fe200078e0007 */
[----:B----4-:R-:W-:-:S02]  /*173c0*/  MOV R15, R6 ;  /* 0x00000006000f7202 */ /* 0x010fc40000000f00 */
[----:B------:R-:W2:Y:S04]  /*173d0*/  LDL.LU R7, [R1+0x51c0] ;  /* 0x0051c00001077983 */ /* 0x000ea80000300800 */
[----:B------:R-:W4:Y:S04]  /*173e0*/  LDL.LU R6, [R1+0x51bc] ;  /* 0x0051bc0001067983 */ /* 0x000f280000300800 */
[----:B------:R-:W-:Y:S04]  /*173f0*/  STL.64 [R1+0x5160], R14 ;  /* 0x0051600e01007387 */ /* 0x000fe80000100a00 */
[----:B---3--:R0:W-:Y:S04]  /*17400*/  STL.64 [R1+0x5158], R12 ;  /* 0x0051580c01007387 */ /* 0x0081e80000100a00 */
[----:B0-----:R-:W3:Y:S01]  /*17410*/  LDL.LU R12, [R1+0x160] ;  /* 0x00016000010c7983 */ /* 0x001ee20000300800 */
[----:B------:R-:W-:Y:S01]  /*17420*/  IMAD.MOV.U32 R14, RZ, RZ, R2 ;  /* 0x000000ffff0e7224 */ /* 0x000fe200078e0002 */
[----:B------:R-:W-:Y:S01]  /*17430*/  MOV R15, R3 ;  /* 0x00000003000f7202 */ /* 0x000fe20000000f00 */
[----:B------:R-:W-:-:S02]  /*17440*/  IMAD.MOV.U32 R13, RZ, RZ, R0 ;  /* 0x000000ffff0d7224 */ /* 0x000fc400078e0000 */
[----:B------:R-:W2:Y:S04]  /*17450*/  LDL.LU R0, [R1+0x51b8] ;  /* 0x0051b80001007983 */ /* 0x000ea80000300800 */
[----:B------:R-:W2:Y:S04]  /*17460*/  LDL.LU R2, [R1+0x51b4] ;  /* 0x0051b40001027983 */ /* 0x000ea80000300800 */
[----:B------:R-:W2:Y:S04]  /*17470*/  LDL.LU R3, [R1+0x51b0] ;  /* 0x0051b00001037983 */ /* 0x000ea80000300800 */
[----:B------:R-:W-:Y:S04]  /*17480*/  STL.64 [R1+0x5180], R14 ;  /* 0x0051800e01007387 */ /* 0x000fe80000100a00 */
[----:B---3--:R0:W-:Y:S04]  /*17490*/  STL.64 [R1+0x5178], R12 ;  /* 0x0051780c01007387 */ /* 0x0081e80000100a00 */
[----:B0-----:R-:W3:Y:S04]  /*174a0*/  LDL.LU R12, [R1+0x170] ;  /* 0x00017000010c7983 */ /* 0x001ee80000300800 */
[----:B------:R-:W3:Y:S01]  /*174b0*/  LDL.LU R13, [R1+0x174] ;  /* 0x00017400010d7983 */ /* 0x000ee20000300800 */
[----:B----4-:R-:W-:-:S02]  /*174c0*/  IMAD.MOV.U32 R14, RZ, RZ, R6 ;  /* 0x000000ffff0e7224 */ /* 0x010fc400078e0006 */
[----:B--2---:R-:W-:Y:S01]  /*174d0*/  IMAD.MOV.U32 R15, RZ, RZ, R7 ;  /* 0x000000ffff0f7224 */ /* 0x004fe200078e0007 */
[----:B------:R-:W2:Y:S04]  /*174e0*/  LDL.LU R6, [R1+0x51ac] ;  /* 0x0051ac0001067983 */ /* 0x000ea80000300800 */
[----:B------:R-:W2:Y:S04]  /*174f0*/  LDL.LU R7, [R1+0x51a8] ;  /* 0x0051a80001077983 */ /* 0x000ea80000300800 */
[----:B------:R-:W-:Y:S04]  /*17500*/  STL.64 [R1+0x51a0], R14 ;  /* 0x0051a00e01007387 */ /* 0x000fe80000100a00 */
[----:B---3--:R0:W-:Y:S04]  /*17510*/  STL.64 [R1+0x5198], R12 ;  /* 0x0051980c01007387 */ /* 0x0081e80000100a00 */
[----:B0-----:R-:W2:Y:S01]  /*17520*/  LDL.LU R12, [R1+0x180] ;  /* 0x00018000010c7983 */ /* 0x001ea20000300800 */
[----:B------:R-:W-:Y:S01]  /*17530*/  MOV R8, R19 ;  /* 0x0000001300087202 */ /* 0x000fe20000000f00 */
[----:B------:R-:W-:Y:S01]  /*17540*/  IMAD.MOV.U32 R9, RZ, RZ, R18 ;  /* 0x000000ffff097224 */ /* 0x000fe200078e0012 */
[----:B------:R-:W-:Y:S01]  /*17550*/  MOV R11, R16 ;  /* 0x00000010000b7202 */ /* 0x000fe20000000f00 */
[----:B------:R-:W-:Y:S01]  /*17560*/  IMAD.MOV.U32 R10, RZ, RZ, R17 ;  /* 0x000000ffff0a7224 */ /* 0x000fe200078e0011 */
[----:B------:R-:W-:Y:S01]  /*17570*/  MOV R13, R3 ;  /* 0x00000003000d7202 */ /* 0x000fe20000000f00 */
[----:B------:R-:W-:Y:S01]  /*17580*/  IMAD.MOV.U32 R14, RZ, RZ, R2 ;  /* 0x000000ffff0e7224 */ /* 0x000fe200078e0002 */
[----:B------:R-:W-:Y:S01]  /*17590*/  HMMA.16816.F32 R20, R20, R4, RZ ;  /* 0x000000041414723c */ /* 0x000fe200000018ff */
[----:B------:R-:W-:Y:S01]  /*175a0*/  IMAD.MOV.U32 R15, RZ, RZ, R0 ;  /* 0x000000ffff0f7224 */ /* 0x000fe200078e0000 */
[----:B------:R-:W0:Y:S06]  /*175b0*/  LDSM.16.MT88.4 R16, [R28+0x2180] ;  /* 0x002180001c10783b */ /* 0x000e2c0000004200 */
[----:B--2---:R-:W-:Y:S01]  /*175c0*/  HMMA.16816.F32 R8, R8, R6, R12 ;  /* 0x000000060808723c */ /* 0x004fe2000000180c */
[----:B------:R-:W2:Y:S04]  /*175d0*/  LDL.LU.64 R14, [R1+0x51a0] ;  /* 0x0051a000010e7983 */ /* 0x000ea80000300a00 */
[----:B------:R-:W2:Y:S11]  /*175e0*/  LDL.LU.64 R12, [R1+0x5198] ;  /* 0x00519800010c7983 */ /* 0x000eb60000300a00 */
[----:B------:R-:W-:Y:S07]  /*175f0*/  @!UPT UIADD3 URZ, URZ, URZ, URZ ;  /* 0x0000003f3f3ff290 */ /* 0x000fee000fffe03f */
[----:B------:R-:W-:Y:S01]  /*17600*/  STL.64 [R1+0x180], R8 ;  /* 0x0001800801007387 */ /* 0x000fe20000100a00 */
[----:B------:R-:W-:-:S03]  /*17610*/  MOV R0, R11 ;  /* 0x0000000b00007202 */ /* 0x000fc60000000f00 */
[----:B------:R1:W-:Y:S04]  /*17620*/  STL [R1+0x188], R10 ;  /* 0x0001880a01007387 */ /* 0x0003e80000100800 */
[----:B-1----:R-:W2:Y:S04]  /*17630*/  LDL.LU.64 R10, [R1+0x5190] ;  /* 0x00519000010a7983 */ /* 0x002ea80000300a00 */
[----:B------:R-:W2:Y:S02]  /*17640*/  LDL.LU.64 R8, [R1+0x5188] ;  /* 0x0051880001087983 */ /* 0x000ea40000300a00 */
[-C--:B--2---:R-:W-:Y:S02]  /*17650*/  HMMA.16816.F32 R8, R8, R6.reuse, R12 ;  /* 0x000000060808723c */ /* 0x084fe4000000180c */
[----:B------:R-:W2:Y:S04]  /*17660*/  LDL.LU.64 R14, [R1+0x5180] ;  /* 0x00518000010e7983 */ /* 0x000ea80000300a00 */
[----:B------:R-:W2:Y:S11]  /*17670*/  LDL.LU.64 R12, [R1+0x5178] ;  /* 0x00517800010c7983 */ /* 0x000eb60000300a00 */
[----:B------:R-:W-:Y:S06]  /*17680*/  @!UPT UIADD3 URZ, URZ, URZ, URZ ;  /* 0x0000003f3f3ff290 */ /* 0x000fec000fffe03f */
[----:B------:R-:W-:Y:S04]  /*17690*/  STL.64 [R1+0x170], R8 ;  /* 0x0001700801007387 */ /* 0x000fe80000100a00 */
[----:B------:R1:W-:Y:S04]  /*176a0*/  STL.64 [R1+0x178], R10 ;  /* 0x0001780a01007387 */ /* 0x0003e80000100a00 */
        /* <DEDUP_REMOVED lines=66> */
[----:B--2---:R-:W-:Y:S02]  /*17ad0*/  HMMA.16816.F32 R8, R8, R6, R12 ;  /* 0x000000060808723c */ /* 0x004fe4000000180c */
[----:B------:R-:W2:Y:S04]  /*17ae0*/  LDL.LU.64 R14, [R1+0x5060] ;  /* 0x00506000010e7983 */ /* 0x000ea80000300a00 */
[----:B------:R-:W2:Y:S11]  /*17af0*/  LDL.LU.64 R12, [R1+0x5058] ;  /* 0x00505800010c7983 */ /* 0x000eb60000300a00 */
[----:B------:R-:W-:Y:S06]  /*17b00*/  @!UPT UIADD3 URZ, URZ, URZ, URZ ;  /* 0x0000003f3f3ff290 */ /* 0x000fec000fffe03f */
[----:B------:R-:W-:Y:S04]  /*17b10*/  STL.64 [R1+0xe0], R8 ;  /* 0x0000e00801007387 */ /* 0x000fe80000100a00 */
[----:B------:R1:W-:Y:S04]  /*17b20*/  STL.64 [R1+0xe8], R10 ;  /* 0x0000e80a01007387 */ /* 0x0003e80000100a00 */
[----:B-1----:R-:W2:Y:S04]  /*17b30*/  LDL.LU.64 R10, [R1+0x5050] ;  /* 0x00505000010a7983 */ /* 0x002ea80000300a00 */
[----:B------:R-:W2:Y:S01]  /*17b40*/  LDL.LU.64 R8, [R1+0x5048] ;  /* 0x0050480001087983 */ /* 0x000ea20000300a00 */
[----:B------:R-:W-:Y:S03]  /*17b50*/  HMMA.16816.F32 R24, R24, R4, RZ ;  /* 0x000000041818723c */ /* 0x000fe600000018ff */
[----:B------:R-:W1:Y:S05]  /*17b60*/  S2R R5, SR_TID.X ;  /* 0x0000000000057919 */ /* 0x000e6a0000002100 */
[----:B--2---:R-:W-:Y:S01]  /*17b70*/  HMMA.16816.F32 R8, R12, R6, R8 ;  /* 0x000000060c08723c */ /* 0x004fe20000001808 */
[----:B------:R-:W2:Y:S04]  /*17b80*/  LDL.LU.64 R14, [R1+0x5040] ;  /* 0x00504000010e7983 */ /* 0x000ea80000300a00 */
[----:B------:R-:W2:Y:S01]  /*17b90*/  LDL.LU.64 R12, [R1+0x5038] ;  /* 0x00503800010c7983 */ /* 0x000ea20000300a00 */
[----:B-1----:R-:W-:-:S05]  /*17ba0*/  LOP3.LUT R5, R5, 0x7, RZ, 0xc0, !PT ;  /* 0x0000000705057812 */ /* 0x002fca00078ec0ff */
[----:B------:R-:W-:Y:S02]  /*17bb0*/  IMAD R4, R5, 0x210, RZ ;  /* 0x0000021005047824 */ /* 0x000fe400078e02ff */
[----:B------:R-:W1:Y:S10]  /*17bc0*/  S2R R5, SR_TID.X ;  /* 0x0000000000057919 */ /* 0x000e740000002100 */
[----:B------:R-:W-:Y:S04]  /*17bd0*/  STL.64 [R1+0xd0], R8 ;  /* 0x0000d00801007387 */ /* 0x000fe80000100a00 */
[----:B------:R3:W-:Y:S04]  /*17be0*/  STL.64 [R1+0xd8], R10 ;  /* 0x0000d80a01007387 */ /* 0x0007e80000100a00 */
[----:B---3--:R-:W3:Y:S01]  /*17bf0*/  S2R R11, SR_TID.X ;  /* 0x00000000000b7919 */ /* 0x008ee20000002100 */
[----:B-1----:R-:W-:-:S02]  /*17c00*/  LOP3.LUT R8, R5, 0x7, RZ, 0xc0, !PT ;  /* 0x0000000705087812 */ /* 0x002fc400078ec0ff */
[----:B---3--:R-:W-:-:S03]  /*17c10*/  SHF.L.U32 R10, R11, 0x1, RZ ;  /* 0x000000010b0a7819 */ /* 0x008fc600000006ff */
[----:B------:R-:W-:Y:S01]  /*17c20*/  IMAD.SHL.U32 R8, R8, 0x10, RZ ;  /* 0x0000001008087824 */ /* 0x000fe200078e00ff */
[----:B------:R-:W-:-:S04]  /*17c30*/  LOP3.LUT R9, R11, 0x1e0, RZ, 0xc0, !PT ;  /* 0x000001e00b097812 */ /* 0x000fc800078ec0ff */
[----:B------:R-:W-:Y:S02]  /*17c40*/  LEA R8, R9, R8, 0x8 ;  /* 0x0000000809087211 */ /* 0x000fe400078e40ff */
[----:B------:R-:W-:Y:S02]  /*17c50*/  LOP3.LUT R11, R11, 0x7, RZ, 0xc0, !PT ;  /* 0x000000070b0b7812 */ /* 0x000fe400078ec0ff */
[----:B------:R-:W-:-:S05]  /*17c60*/  LOP3.LUT R8, R8, 0x30, R10, 0x78, !PT ;  /* 0x0000003008087812 */ /* 0x000fca00078e780a */
[----:B------:R-:W-:-:S05]  /*17c70*/  IMAD R8, R11, 0x400, R8 ;  /* 0x000004000b087824 */ /* 0x000fca00078e0208 */
[----:B------:R-:W-:Y:S01]  /*17c80*/  LOP3.LUT R8, R8, 0x40, RZ, 0x3c, !PT ;  /* 0x0000004008087812 */ /* 0x000fe200078e3cff */
[-C--:B--2---:R-:W-:Y:S01]  /*17c90*/  HMMA.16816.F32 R12, R12, R6.reuse, R20 ;  /* 0x000000060c0c723c */ /* 0x084fe20000001814 */
[----:B------:R-:W1:Y:S11]  /*17ca0*/  S2R R23, SR_TID.X ;  /* 0x0000000000177919 */ /* 0x000e760000002100 */
[----:B------:R-:W-:Y:S11]  /*17cb0*/  @!UPT UIADD3 URZ, URZ, URZ, URZ ;  /* 0x0000003f3f3ff290 */ /* 0x000ff6000fffe03f */
[----:B------:R-:W-:Y:S01]  /*17cc0*/  @!UPT UIADD3 URZ, URZ, URZ, URZ ;  /* 0x0000003f3f3ff290 */ /* 0x000fe2000fffe03f */
[----:B------:R-:W-:Y:S01]  /*17cd0*/  IMAD.MOV.U32 R2, RZ, RZ, R15 ;  /* 0x000000ffff027224 */ /* 0x000fe200078e000f */
[----:B------:R-:W-:Y:S04]  /*17ce0*/  STL.64 [R1+0xc0], R12 ;  /* 0x0000c00c01007387 */ /* 0x000fe80000100a00 */
[----:B------:R2:W-:Y:S01]  /*17cf0*/  STL [R1+0x4f9c], R2 ;  /* 0x004f9c0201007387 */ /* 0x0005e20000100800 */
[----:B------:R-:W-:Y:S01]  /*17d00*/  IMAD.MOV.U32 R3, RZ, RZ, R14 ;  /* 0x000000ffff037224 */ /* 0x000fe200078e000e */
[----:B--2---:R-:W-:Y:S02]  /*17d10*/  LOP3.LUT R2, R4, 0x10, R10, 0x78, !PT ;  /* 0x0000001004027812 */ /* 0x004fe400078e780a */
[----:B0-----:R-:W-:Y:S02]  /*17d20*/  HMMA.16816.F32 R4, R16, R6, R24 ;  /* 0x000000061004723c */ /* 0x001fe40000001818 */
[----:B------:R1:W-:Y:S04]  /*17d30*/  STL [R1+0x4f98], R3 ;  /* 0x004f980301007387 */ /* 0x0003e80000100800 */
[----:B------:R-:W-:Y:S01]  /*17d40*/  LDSM.16.M88.4 R8, [R8+0x40000] ;  /* 0x040000000808783b */ /* 0x000fe20000000200 */
[----:B-1----:R-:W-:-:S05]  /*17d50*/  LOP3.LUT R3, R23, 0x10, RZ, 0xc0, !PT ;  /* 0x0000001017037812 */ /* 0x002fca00078ec0ff */
[----:B------:R-:W-:-:S05]  /*17d60*/  IMAD.SHL.U32 R3, R3, 0x100, RZ ;  /* 0x0000010003037824 */ /* 0x000fca00078e00ff */
[----:B------:R-:W-:-:S06]  /*17d70*/  LOP3.LUT R2, R2, R3, RZ, 0xfc, !PT ;  /* 0x0000000302027212 */ /* 0x000fcc00078efcff */
[----:B------:R-:W-:Y:S04]  /*17d80*/  STL.64 [R1+0x4e70], R6 ;  /* 0x004e700601007387 */ /* 0x000fe80000100a00 */
[----:B------:R-:W-:Y:S04]  /*17d90*/  STL.64 [R1+0x4e68], R4 ;  /* 0x004e680401007387 */ /* 0x000fe80000100a00 */
[----:B------:R-:W0:Y:S02]  /*17da0*/  LDSM.16.MT88.4 R4, [R2+0x4000] ;  /* 0x004000000204783b */ /* 0x000e240000004200 */
[----:B0-----:R-:W-:Y:S01]  /*17db0*/  IMAD.MOV.U32 R15, RZ, RZ, R4 ;  /* 0x000000ffff0f7224 */ /* 0x001fe200078e0004 */
[----:B------:R-:W-:Y:S01]  /*17dc0*/  MOV R14, R5 ;  /* 0x00000005000e7202 */ /* 0x000fe20000000f00 */
[----:B------:R-:W-:-:S02]  /*17dd0*/  IMAD.MOV.U32 R13, RZ, RZ, R6 ;  /* 0x000000ffff0d7224 */ /* 0x000fc400078e0006 */
[----:B------:R-:W-:Y:S02]  /*17de0*/  IMAD.MOV.U32 R12, RZ, RZ, R7 ;  /* 0x000000ffff0c7224 */ /* 0x000fe400078e0007 */
[----:B------:R-:W0:Y:S01]  /*17df0*/  LDSM.16.MT88.4 R4, [R2+0x4080] ;  /* 0x004080000204783b */ /* 0x000e220000004200 */
[----:B------:R-:W-:-:S03]  /*17e00*/  LOP3.LUT R27, R23, 0x7, RZ, 0xc0, !PT ;  /* 0x00000007171b7812 */ /* 0x000fc600078ec0ff */
[----:B------:R-:W1:Y:S02]  /*17e10*/  S2R R26, SR_TID.X ;  /* 0x00000000001a7919 */ /* 0x000e640000002100 */
[----:B------:R-:W-:Y:S01]  /*17e20*/  IMAD R27, R27, 0x210, RZ ;  /* 0x000002101b1b7824 */ /* 0x000fe200078e02ff */
[----:B0-----:R-:W-:Y:S01]  /*17e30*/  MOV R23, R4 ;  /* 0x0000000400177202 */ /* 0x001fe20000000f00 */
[----:B------:R-:W-:Y:S01]  /*17e40*/  IMAD.MOV.U32 R22, RZ, RZ, R5 ;  /* 0x000000ffff167224 */ /* 0x000fe200078e0005 */
[----:B------:R-:W-:Y:S01]  /*17e50*/  MOV R20, R7 ;  /* 0x0000000700147202 */ /* 0x000fe20000000f00 */
[----:B------:R-:W-:Y:S02]  /*17e60*/  IMAD.MOV.U32 R21, RZ, RZ, R6 ;  /* 0x000000ffff157224 */ /* 0x000fe400078e0006 */
[----:B------:R-:W0:Y:S01]  /*17e70*/  LDSM.16.MT88.4 R4, [R2+0x4100] ;  /* 0x004100000204783b */ /* 0x000e220000004200 */
[----:B-1----:R-:W-:-:S05]  /*17e80*/  IMAD.SHL.U32 R26, R26, 0x2, RZ ;  /* 0x000000021a1a7824 */ /* 0x002fca00078e00ff */
[----:B------:R-:W-:Y:S01]  /*17e90*/  LOP3.LUT R27, R27, 0x10, R26, 0x78, !PT ;  /* 0x000000101b1b7812 */ /* 0x000fe200078e781a */
[----:B------:R-:W-:Y:S03]  /*17ea0*/  STL.64 [R1+0x5030], R14 ;  /* 0x0050300e01007387 */ /* 0x000fe60000100a00 */
[----:B------:R-:W-:Y:S01]  /*17eb0*/  LOP3.LUT R27, R27, R3, RZ, 0xfc, !PT ;  /* 0x000000031b1b7212 */ /* 0x000fe200078efcff */
[----:B------:R-:W-:Y:S03]  /*17ec0*/  STL.64 [R1+0x5028], R12 ;  /* 0x0050280c01007387 */ /* 0x000fe60000100a00 */
[----:B------:R-:W-:Y:S01]  /*17ed0*/  LOP3.LUT R27, R27, 0x20, RZ, 0x3c, !PT ;  /* 0x000000201b1b7812 */ /* 0x000fe200078e3cff */
[----:B------:R-:W-:Y:S04]  /*17ee0*/  STL [R1+0x4dd4], R10 ;  /* 0x004dd40a01007387 */ /* 0x000fe80000100800 */
[----:B------:R1:W-:Y:S04]  /*17ef0*/  STL [R1+0x4dd0], R11 ;  /* 0x004dd00b01007387 */ /* 0x0003e80000100800 */
[----:B------:R-:W-:Y:S01]  /*17f00*/  LDSM.16.MT88.4 R12, [R27+0x4000] ;  /* 0x004000001b0c783b */ /* 0x000fe20000004200 */
[----:B0-----:R-:W-:Y:S01]  /*17f10*/  IMAD.MOV.U32 R25, RZ, RZ, R4 ;  /* 0x000000ffff197224 */ /* 0x001fe200078e0004 */
[----:B------:R-:W-:Y:S01]  /*17f20*/  MOV R24, R5 ;  /* 0x0000000500187202 */ /* 0x000fe20000000f00 */
[----:B-1----:R-:W-:-:S02]  /*17f30*/  IMAD.MOV.U32 R11, RZ, RZ, R6 ;  /* 0x000000ffff0b7224 */ /* 0x002fc400078e0006 */
[----:B------:R-:W-:Y:S02]  /*17f40*/  IMAD.MOV.U32 R10, RZ, RZ, R7 ;  /* 0x000000ffff0a7224 */ /* 0x000fe400078e0007 */
[----:B------:R-:W0:Y:S02]  /*17f50*/  LDSM.16.MT88.4 R4, [R2+0x4180] ;  /* 0x004180000204783b */ /* 0x000e240000004200 */
[----:B0-----:R-:W-:Y:S01]  /*17f60*/  MOV R19, R4 ;  /* 0x0000000400137202 */ /* 0x001fe20000000f00 */
[----:B------:R-:W-:Y:S01]  /*17f70*/  IMAD.MOV.U32 R18, RZ, RZ, R5 ;  /* 0x000000ffff127224 */ /* 0x000fe200078e0005 */
[----:B------:R-:W-:Y:S01]  /*17f80*/  MOV R16, R7 ;  /* 0x0000000700107202 */ /* 0x000fe20000000f00 */
[----:B------:R-:W-:Y:S01]  /*17f90*/  IMAD.MOV.U32 R17, RZ, RZ, R6 ;  /* 0x000000ffff117224 */ /* 0x000fe200078e0006 */
[----:B------:R-:W-:Y:S01]  /*17fa0*/  MOV R5, R14 ;  /* 0x0000000e00057202 */ /* 0x000fe20000000f00 */
[----:B------:R-:W-:Y:S02]  /*17fb0*/  IMAD.MOV.U32 R7, RZ, RZ, R12 ;  /* 0x000000ffff077224 */ /* 0x000fe400078e000c */
[----:B------:R-:W-:-:S02]  /*17fc0*/  IMAD.MOV.U32 R6, RZ, RZ, R13 ;  /* 0x000000ffff067224 */ /* 0x000fc400078e000d */
[----:B------:R-:W-:Y:S02]  /*17fd0*/  IMAD.MOV.U32 R4, RZ, RZ, R15 ;  /* 0x000000ffff047224 */ /* 0x000fe400078e000f */
[----:B------:R-:W0:Y:S04]  /*17fe0*/  LDSM.16.MT88.4 R12, [R27+0x4080] ;  /* 0x004080001b0c783b */ /* 0x000e280000004200 */
[----:B------:R-:W-:Y:S04]  /*17ff0*/  STL [R1+0x4fac], R4 ;  /* 0x004fac0401007387 */ /* 0x000fe80000100800 */
[----:B------:R-:W-:Y:S04]  /*18000*/  STL [R1+0x4fa8], R5 ;  /* 0x004fa80501007387 */ /* 0x000fe80000100800 */
[----:B------:R-:W-:Y:S04]  /*18010*/  STL [R1+0x4fa4], R6 ;  /* 0x004fa40601007387 */ /* 0x000fe80000100800 */
[----:B------:R-:W-:Y:S01]  /*18020*/  STL [R1+0x4fa0], R7 ;  /* 0x004fa00701007387 */ /* 0x000fe20000100800 */
[----:B0-----:R-:W-:-:S03]  /*18030*/  IMAD.MOV.U32 R2, RZ, RZ, R14 ;  /* 0x000000ffff027224 */ /* 0x001fc600078e000e */
[----:B------:R-:W-:Y:S01]  /*18040*/  STL.64 [R1+0x60], R12 ;  /* 0x0000600c01007387 */ /* 0x000fe20000100a00 */
[----:B------:R-:W-:-:S03]  /*18050*/  MOV R3, R15 ;  /* 0x0000000f00037202 */ /* 0x000fc60000000f00 */
[----:B------:R-:W0:Y:S04]  /*18060*/  LDSM.16.MT88.4 R12, [R27+0x4100] ;  /* 0x004100001b0c783b */ /* 0x000e280000004200 */
[----:B------:R-:W-:Y:S01]  /*18070*/  STL [R1+0x4fb4], R3 ;  /* 0x004fb40301007387 */ /* 0x000fe20000100800 */
[----:B0-----:R-:W-:Y:S01]  /*18080*/  IMAD.MOV.U32 R4, RZ, RZ, R12 ;  /* 0x000000ffff047224 */ /* 0x001fe200078e000c */
[----:B------:R-:W-:Y:S01]  /*18090*/  MOV R6, R14 ;  /* 0x0000000e00067202 */ /* 0x000fe20000000f00 */
[----:B------:R-:W-:Y:S02]  /*180a0*/  IMAD.MOV.U32 R5, RZ, RZ, R13 ;  /* 0x000000ffff057224 */ /* 0x000fe400078e000d */
[----:B------:R-:W-:Y:S02]  /*180b0*/  IMAD.MOV.U32 R7, RZ, RZ, R15 ;  /* 0x000000ffff077224 */ /* 0x000fe400078e000f */
[----:B------:R-:W0:Y:S04]  /*180c0*/  LDSM.16.MT88.4 R12, [R27+0x4180] ;  /* 0x004180001b0c783b */ /* 0x000e280000004200 */
[----:B------:R1:W-:Y:S04]  /*180d0*/  STL [R1+0x4fb0], R2 ;  /* 0x004fb00201007387 */ /* 0x0003e80000100800 */
[----:B------:R-:W-:Y:S04]  /*180e0*/  STL [R1+0x4fc4], R7 ;  /* 0x004fc40701007387 */ /* 0x000fe80000100800 */
[----:B------:R-:W-:Y:S04]  /*180f0*/  STL [R1+0x4fc0], R6 ;  /* 0x004fc00601007387 */ /* 0x000fe80000100800 */
[----:B------:R-:W-:Y:S04]  /*18100*/  STL [R1+0x4fbc], R5 ;  /* 0x004fbc0501007387 */ /* 0x000fe80000100800 */
[----:B------:R-:W-:Y:S01]  /*18110*/  STL [R1+0x4fb8], R4 ;  /* 0x004fb80401007387 */ /* 0x000fe20000100800 */
[----:B0-----:R-:W-:-:S03]  /*18120*/  IMAD.MOV.U32 R3, RZ, RZ, R14 ;  /* 0x000000ffff037224 */ /* 0x001fc600078e000e */
[----:B------:R-:W-:Y:S01]  /*18130*/  STL.64 [R1+0x40], R12 ;  /* 0x0000400c01007387 */ /* 0x000fe20000100a00 */
[----:B-1----:R-:W-:-:S03]  /*18140*/  MOV R2, R15 ;  /* 0x0000000f00027202 */ /* 0x002fc60000000f00 */
        /* <DEDUP_REMOVED lines=16> */
[----:B------:R-:W-:Y:S04]  /*18250*/  STL [R1+0x4fe4], R3 ;  /* 0x004fe40301007387 */ /* 0x000fe80000100800 */
[----:B------:R-:W-:Y:S01]  /*18260*/  STL [R1+0x4fe0], R2 ;  /* 0x004fe00201007387 */ /* 0x000fe20000100800 */
[----:B0-----:R-:W-:Y:S01]  /*18270*/  MOV R6, R14 ;  /* 0x0000000e00067202 */ /* 0x001fe20000000f00 */
[----:B------:R-:W-:-:S02]  /*18280*/  IMAD.MOV.U32 R7, RZ, RZ, R15 ;  /* 0x000000ffff077224 */ /* 0x000fc400078e000f */
[----:B------:R-:W-:Y:S01]  /*18290*/  IMAD.MOV.U32 R4, RZ, RZ, R12 ;  /* 0x000000ffff047224 */ /* 0x000fe200078e000c */
[----:B------:R-:W2:Y:S01]  /*182a0*/  LDL.LU.64 R14, [R1+0x5030] ;  /* 0x00503000010e7983 */ /* 0x000ea20000300a00 */
[----:B------:R-:W-:-:S03]  /*182b0*/  IMAD.MOV.U32 R5, RZ, RZ, R13 ;  /* 0x000000ffff057224 */ /* 0x000fc600078e000d */
[----:B------:R-:W3:Y:S04]  /*182c0*/  LDL.LU.64 R12, [R1+0x5028] ;  /* 0x00502800010c7983 */ /* 0x000ee80000300a00 */
[----:B------:R-:W-:Y:S04]  /*182d0*/  STL.64 [R1+0x4ff0], R6 ;  /* 0x004ff00601007387 */ /* 0x000fe80000100a00 */
[----:B------:R-:W-:Y:S04]  /*182e0*/  STL.64 [R1+0x4fe8], R4 ;  /* 0x004fe80401007387 */ /* 0x000fe80000100a00 */
[----:B------:R-:W0:Y:S02]  /*182f0*/  LDSM.16.MT88.4 R4, [R29+0x4180] ;  /* 0x004180001d04783b */ /* 0x000e240000004200 */
[----:B0-----:R-:W-:Y:S01]  /*18300*/  IMAD.MOV.U32 R3, RZ, RZ, R6 ;  /* 0x000000ffff037224 */ /* 0x001fe200078e0006 */
[----:B------:R-:W-:Y:S01]  /*18310*/  MOV R2, R7 ;  /* 0x0000000700027202 */ /* 0x000fe20000000f00 */
[----:B------:R0:W-:Y:S01]  /*18320*/  STL.64 [R1], R4 ;  /* 0x0000000401007387 */ /* 0x0001e20000100a00 */
[----:B------:R-:W-:Y:S01]  /*18330*/  MOV R6, R21 ;  /* 0x0000001500067202 */ /* 0x000fe20000000f00 */
[----:B------:R-:W-:-:S05]  /*18340*/  IMAD.MOV.U32 R7, RZ, RZ, R20 ;  /* 0x000000ffff077224 */ /* 0x000fca00078e0014 */
[----:B------:R-:W-:Y:S01]  /*18350*/  STL.64 [R1+0x5010], R6 ;  /* 0x0050100601007387 */ /* 0x000fe20000100a00 */
[----:B0-----:R-:W-:Y:S02]  /*18360*/  IMAD.MOV.U32 R4, RZ, RZ, R23 ;  /* 0x000000ffff047224 */ /* 0x001fe400078e0017 */
[----:B------:R-:W-:Y:S02]  /*18370*/  IMAD.MOV.U32 R5, RZ, RZ, R22 ;  /* 0x000000ffff057224 */ /* 0x000fe400078e0016 */
[----:B------:R-:W-:Y:S04]  /*18380*/  LDSM.16.MT88.4 R20, [R28+0x4100] ;  /* 0x004100001c14783b */ /* 0x000fe80000004200 */
[----:B------:R2:W-:Y:S02]  /*18390*/  STL.64 [R1+0x5008], R4 ;  /* 0x0050080401007387 */ /* 0x0005e40000100a00 */
[----:B--2---:R-:W-:Y:S01]  /*183a0*/  IMAD.MOV.U32 R4, RZ, RZ, R15 ;  /* 0x000000ffff047224 */ /* 0x004fe200078e000f */
[----:B------:R-:W-:Y:S01]  /*183b0*/  MOV R5, R14 ;  /* 0x0000000e00057202 */ /* 0x000fe20000000f00 */
[----:B---3--:R-:W-:-:S02]  /*183c0*/  IMAD.MOV.U32 R6, RZ, RZ, R13 ;  /* 0x000000ffff067224 */ /* 0x008fc400078e000d */
[----:B------:R-:W-:Y:S02]  /*183d0*/  IMAD.MOV.U32 R7, RZ, RZ, R12 ;  /* 0x000000ffff077224 */ /* 0x000fe400078e000c */
[----:B------:R-:W0:Y:S04]  /*183e0*/  LDSM.16.MT88.4 R12, [R28+0x4000] ;  /* 0x004000001c0c783b */ /* 0x000e280000004200 */
[----:B0-----:R0:W-:Y:S04]  /*183f0*/  STL.64 [R1+0x4ea0], R14 ;  /* 0x004ea00e01007387 */ /* 0x0011e80000100a00 */
[----:B------:R1:W-:Y:S01]  /*18400*/  STL.64 [R1+0x4e98], R12 ;  /* 0x004e980c01007387 */ /* 0x0003e20000100a00 */
[----:B0-----:R-:W-:Y:S01]  /*18410*/  IMAD.MOV.U32 R14, RZ, RZ, R17 ;  /* 0x000000ffff0e7224 */ /* 0x001fe200078e0011 */
[----:B------:R-:W-:-:S02]  /*18420*/  MOV R15, R16 ;  /* 0x00000010000f7202 */ /* 0x000fc40000000f00 */
[----:B-1----:R-:W-:Y:S01]  /*18430*/  MOV R12, R19 ;  /* 0x00000013000c7202 */ /* 0x002fe20000000f00 */
[----:B------:R-:W-:Y:S02]  /*18440*/  IMAD.MOV.U32 R13, RZ, RZ, R18 ;  /* 0x000000ffff0d7224 */ /* 0x000fe400078e0012 */
[----:B------:R-:W-:Y:S04]  /*18450*/  STL.64 [R1+0x5000], R14 ;  /* 0x0050000e01007387 */ /* 0x000fe80000100a00 */
[----:B------:R0:W-:Y:S04]  /*18460*/  STL.64 [R1+0x4ff8], R12 ;  /* 0x004ff80c01007387 */ /* 0x0001e80000100a00 */
[----:B------:R-:W1:Y:S04]  /*18470*/  LDSM.16.MT88.4 R16, [R28+0x4080] ;  /* 0x004080001c10783b */ /* 0x000e680000004200 */
[----:B0-----:R-:W2:Y:S04]  /*18480*/  LDL.LU R12, [R1+0x190] ;  /* 0x00019000010c7983 */ /* 0x001ea80000300800 */
[----:B------:R-:W2:Y:S04]  /*18490*/  LDL.LU R13, [R1+0x194] ;  /* 0x00019400010d7983 */ /* 0x000ea80000300800 */
[----:B------:R-:W3:Y:S04]  /*184a0*/  LDL.LU R14, [R1+0x198] ;  /* 0x00019800010e7983 */ /* 0x000ee80000300800 */
[----:B------:R-:W3:Y:S04]  /*184b0*/  LDL.LU R15, [R1+0x19c] ;  /* 0x00019c00010f7983 */ /* 0x000ee80000300800 */
[----:B---3--:R-:W-:Y:S04]  /*184c0*/  STL.64 [R1+0x5020], R14 ;  /* 0x0050200e01007387 */ /* 0x008fe80000100a00 */
[----:B--2---:R0:W-:Y:S04]  /*184d0*/  STL.64 [R1+0x5018], R12 ;  /* 0x0050180c01007387 */ /* 0x0041e80000100a00 */
[----:B0-----:R-:W2:Y:S04]  /*184e0*/  LDL.LU R12, [R1+0x1a0] ;  /* 0x0001a000010c7983 */ /* 0x001ea80000300800 */
[----:B------:R-:W2:Y:S04]  /*184f0*/  LDL.LU R13, [R1+0x1a4] ;  /* 0x0001a400010d7983 */ /* 0x000ea80000300800 */
[----:B------:R-:W2:Y:S04]  /*18500*/  LDL.LU R14, [R1+0x1a8] ;  /* 0x0001a800010e7983 */ /* 0x000ea80000300800 */
[----:B------:R-:W2:Y:S04]  /*18510*/  LDL.LU R15, [R1+0x1ac] ;  /* 0x0001ac00010f7983 */ /* 0x000ea80000300800 */
[----:B-1----:R-:W-:Y:S04]  /*18520*/  STL.64 [R1+0x4e90], R18 ;  /* 0x004e901201007387 */ /* 0x002fe80000100a00 */
[----:B------:R0:W-:Y:S04]  /*18530*/  STL.64 [R1+0x4e88], R16 ;  /* 0x004e881001007387 */ /* 0x0001e80000100a00 */
[----:B0-----:R-:W3:Y:S04]  /*18540*/  LDL.LU R16, [R1+0x170] ;  /* 0x0001700001107983 */ /* 0x001ee80000300800 */
[----:B------:R-:W3:Y:S04]  /*18550*/  LDL.LU R17, [R1+0x174] ;  /* 0x0001740001117983 */ /* 0x000ee80000300800 */
[----:B------:R-:W3:Y:S04]  /*18560*/  LDL.LU R18, [R1+0x178] ;  /* 0x0001780001127983 */ /* 0x000ee80000300800 */
[----:B------:R-:W3:Y:S04]  /*18570*/  LDL.LU R19, [R1+0x17c] ;  /* 0x00017c0001137983 */ /* 0x000ee80000300800 */
[----:B------:R-:W-:Y:S04]  /*18580*/  STL.64 [R1+0x4e80], R22 ;  /* 0x004e801601007387 */ /* 0x000fe80000100a00 */
[----:B------:R0:W-:Y:S02]  /*18590*/  STL.64 [R1+0x4e78], R20 ;  /* 0x004e781401007387 */ /* 0x0001e40000100a00 */
[----:B0-----:R-:W-:-:S02]  /*185a0*/  IMAD.MOV.U32 R20, RZ, RZ, R25 ;  /* 0x000000ffff147224 */ /* 0x001fc400078e0019 */
[----:B------:R-:W-:Y:S02]  /*185b0*/  IMAD.MOV.U32 R21, RZ, RZ, R24 ;  /* 0x000000ffff157224 */ /* 0x000fe400078e0018 */
[----:B------:R-:W0:Y:S04]  /*185c0*/  LDSM.16.MT88.4 R24, [R28+0x4180] ;  /* 0x004180001c18783b */ /* 0x000e280000004200 */
[----:B0-----:R-:W-:Y:S04]  /*185d0*/  STL.64 [R1+0x4eb0], R26 ;  /* 0x004eb01a01007387 */ /* 0x001fe80000100a00 */
[----:B------:R0:W-:Y:S04]  /*185e0*/  STL.64 [R1+0x4ea8], R24 ;  /* 0x004ea81801007387 */ /* 0x0001e80000100a00 */
[----:B0-----:R-:W4:Y:S04]  /*185f0*/  LDL.LU R24, [R1+0x180] ;  /* 0x0001800001187983 */ /* 0x001f280000300800 */
[----:B------:R-:W4:Y:S04]  /*18600*/  LDL.LU R25, [R1+0x184] ;  /* 0x0001840001197983 */ /* 0x000f280000300800 */
[----:B------:R-:W4:Y:S01]  /*18610*/  LDL.LU R26, [R1+0x188] ;  /* 0x00018800011a7983 */ /* 0x000f220000300800 */
[----:B------:R-:W-:-:S03]  /*18620*/  IMAD.MOV.U32 R27, RZ, RZ, R0 ;  /* 0x000000ffff1b7224 */ /* 0x000fc600078e0000 */
[----:B------:R-:W-:Y:S01]  /*18630*/  STL [R1+0x4e38], R28 ;  /* 0x004e381c01007387 */ /* 0x000fe20000100800 */
[----:B--2---:R-:W-:Y:S03]  /*18640*/  HMMA.16816.F32 R4, R4, R8, R12 ;  /* 0x000000080404723c */ /* 0x004fe6000000180c */
[----:B------:R-:W2:Y:S04]  /*18650*/  LDL.LU.64 R14, [R1+0x5020] ;  /* 0x00502000010e7983 */ /* 0x000ea80000300a00 */
[----:B------:R-:W2:Y:S11]  /*18660*/  LDL.LU.64 R12, [R1+0x5018] ;  /* 0x00501800010c7983 */ /* 0x000eb60000300a00 */
[----:B------:R-:W-:Y:S05]  /*18670*/  @!UPT UIADD3 URZ, URZ, URZ, URZ ;  /* 0x0000003f3f3ff290 */ /* 0x000fea000fffe03f */
[----:B------:R-:W-:Y:S01]  /*18680*/  STL.64 [R1+0x1a0], R4 ;  /* 0x0001a00401007387 */ /* 0x000fe20000100a00 */
[----:B------:R-:W-:-:S03]  /*18690*/  MOV R0, R7 ;  /* 0x0000000700007202 */ /* 0x000fc60000000f00 */
[----:B------:R0:W-:Y:S04]  /*186a0*/  STL [R1+0x1a8], R6 ;  /* 0x0001a80601007387 */ /* 0x0001e80000100800 */
[----:B0-----:R-:W2:Y:S04]  /*186b0*/  LDL.LU.64 R6, [R1+0x5010] ;  /* 0x0050100001067983 */ /* 0x001ea80000300a00 */
[----:B------:R-:W2:Y:S04]  /*186c0*/  LDL.LU.64 R4, [R1+0x5008] ;  /* 0x0050080001047983 */ /* 0x000ea80000300a00 */
[----:B------:R0:W-:Y:S01]  /*186d0*/  STL [R1+0x4dd8], R0 ;  /* 0x004dd80001007387 */ /* 0x0001e20000100800 */
[----:B------:R-:W-:Y:S01]  /*186e0*/  MOV R22, R11 ;  /* 0x0000000b00167202 */ /* 0x000fe20000000f00 */
[----:B------:R-:W-:Y:S01]  /*186f0*/  IMAD.MOV.U32 R23, RZ, RZ, R10 ;  /* 0x000000ffff177224 */ /* 0x000fe200078e000a */
[-C--:B--2---:R-:W-:Y:S01]  /*18700*/  HMMA.16816.F32 R4, R4, R8.reuse, R12 ;  /* 0x000000080404723c */ /* 0x084fe2000000180c */
[----:B------:R-:W3:Y:S04]  /*18710*/  LDL.LU.64 R14, [R1+0x5000] ;  /* 0x00500000010e7983 */ /* 0x000ee80000300a00 */
[----:B------:R-:W3:Y:S03]  /*18720*/  LDL.LU.64 R12, [R1+0x4ff8] ;  /* 0x004ff800010c7983 */ /* 0x000ee60000300a00 */
[----:B----4-:R-:W-:Y:S11]  /*18730*/  HMMA.16816.F32 R20, R20, R8, R24 ;  /* 0x000000081414723c */ /* 0x010ff60000001818 */
[----:B------:R-:W-:Y:S05]  /*18740*/  @!UPT UIADD3 URZ, URZ, URZ, URZ ;  /* 0x0000003f3f3ff290 */ /* 0x000fea000fffe03f */
[----:B------:R-:W-:Y:S01]  /*18750*/  IMAD.MOV.U32 R11, RZ, RZ, R7 ;  /* 0x000000ffff0b7224 */ /* 0x000fe200078e0007 */
[----:B------:R1:W-:Y:S01]  /*18760*/  STL.64 [R1+0x190], R4 ;  /* 0x0001900401007387 */ /* 0x0003e20000100a00 */
[----:B------:R-:W-:-:S03]  /*18770*/  IMAD.MOV.U32 R10, RZ, RZ, R6 ;  /* 0x000000ffff0a7224 */ /* 0x000fc600078e0006 */
[----:B------:R-:W2:Y:S03]  /*18780*/  LDL.LU.64 R6, [R1+0x4ff0] ;  /* 0x004ff00001067983 */ /* 0x000ea60000300a00 */
[----:B0-----:R-:W-:Y:S01]  /*18790*/  MOV R0, R23 ;  /* 0x0000001700007202 */ /* 0x001fe20000000f00 */
[----:B-1----:R-:W4:Y:S04]  /*187a0*/  LDL.LU.64 R4, [R1+0x4fe8] ;  /* 0x004fe80001047983 */ /* 0x002f280000300a00 */
[----:B------:R-:W-:Y:S04]  /*187b0*/  STL [R1+0x4de0], R11 ;  /* 0x004de00b01007387 */ /* 0x000fe80000100800 */
[----:B------:R-:W-:Y:S04]  /*187c0*/  STL [R1+0x4ddc], R10 ;  /* 0x004ddc0a01007387 */ /* 0x000fe80000100800 */
[----:B------:R-:W-:Y:S04]  /*187d0*/  STL.64 [R1+0x180], R20 ;  /* 0x0001801401007387 */ /* 0x000fe80000100a00 */
[----:B------:R-:W-:Y:S04]  /*187e0*/  STL [R1+0x188], R22 ;  /* 0x0001881601007387 */ /* 0x000fe80000100800 */
[----:B------:R-:W-:Y:S01]  /*187f0*/  STL [R1+0x4de4], R0 ;  /* 0x004de40001007387 */ /* 0x000fe20000100800 */
[----:B---3--:R-:W-:Y:S11]  /*18800*/  HMMA.16816.F32 R12, R12, R8, R16 ;  /* 0x000000080c0c723c */ /* 0x008ff60000001810 */
[----:B------:R-:W-:Y:S11]  /*18810*/  @!UPT UIADD3 URZ, URZ, URZ, URZ ;  /* 0x0000003f3f3ff290 */ /* 0x000ff6000fffe03f */
[----:B------:R-:W-:Y:S01]  /*18820*/  @!UPT UIADD3 URZ, URZ, URZ, URZ ;  /* 0x0000003f3f3ff290 */ /* 0x000fe2000fffe03f */
[----:B------:R0:W-:Y:S04]  /*18830*/  STL.64 [R1+0x170], R12 ;  /* 0x0001700c01007387 */ /* 0x0001e80000100a00 */
[----:B0-----:R-:W3:Y:S04]  /*18840*/  LDL.LU R12, [R1] ;  /* 0x00000000010c7983 */ /* 0x001ee80000300800 */
[----:B------:R-:W3:Y:S01]  /*18850*/  LDL.LU R13, [R1+0x4] ;  /* 0x00000400010d7983 */ /* 0x000ee20000300800 */
[----:B------:R-:W-:Y:S01]  /*18860*/  IMAD.MOV.U32 R11, RZ, RZ, R14 ;  /* 0x000000ffff0b7224 */ /* 0x000fe200078e000e */
[----:B------:R-:W-:Y:S01]  /*18870*/  MOV R14, R3 ;  /* 0x00000003000e7202 */ /* 0x000fe20000000f00 */
[----:B------:R-:W-:Y:S01]  /*18880*/  IMAD.MOV.U32 R10, RZ, RZ, R15 ;  /* 0x000000ffff0a7224 */ /* 0x000fe200078e000f */
[----:B------:R-:W2:Y:S01]  /*18890*/  LDL.LU R3, [R1+0x4fe4] ;  /* 0x004fe40001037983 */ /* 0x000ea20000300800 */
[----:B------:R-:W-:-:S03]  /*188a0*/  IMAD.MOV.U32 R15, RZ, RZ, R2 ;  /* 0x000000ffff0f7224 */ /* 0x000fc600078e0002 */
[----:B------:R-:W2:Y:S04]  /*188b0*/  LDL.LU R2, [R1+0x4fe0] ;  /* 0x004fe00001027983 */ /* 0x000ea80000300800 */
[----:B------:R-:W-:Y:S04]  /*188c0*/  STL.64 [R1+0x4ec0], R14 ;  /* 0x004ec00e01007387 */ /* 0x000fe80000100a00 */
[----:B---3--:R4:W-:Y:S04]  /*188d0*/  STL.64 [R1+0x4eb8], R12 ;  /* 0x004eb80c01007387 */ /* 0x0089e80000100a00 */
[----:B------:R-:W3:Y:S04]  /*188e0*/  LDL.LU R24, [R1+0xf0] ;  /* 0x0000f00001187983 */ /* 0x000ee80000300800 */
[----:B------:R-:W3:Y:S04]  /*188f0*/  LDL.LU R25, [R1+0xf4] ;  /* 0x0000f40001197983 */ /* 0x000ee80000300800 */
[----:B------:R-:W3:Y:S04]  /*18900*/  LDL.LU R26, [R1+0xf8] ;  /* 0x0000f800011a7983 */ /* 0x000ee80000300800 */
[----:B------:R-:W3:Y:S01]  /*18910*/  LDL.LU R27, [R1+0xfc] ;  /* 0x0000fc00011b7983 */ /* 0x000ee20000300800 */
[----:B----4-:R-:W-:Y:S01]  /*18920*/  IMAD.MOV.U32 R12, RZ, RZ, R4 ;  /* 0x000000ffff0c7224 */ /* 0x010fe200078e0004 */
[----:B------:R-:W-:Y:S01]  /*18930*/  MOV R13, R5 ;  /* 0x00000005000d7202 */ /* 0x000fe20000000f00 */
[----:B--2---:R-:W-:-:S02]  /*18940*/  IMAD.MOV.U32 R14, RZ, RZ, R6 ;  /* 0x000000ffff0e7224 */ /* 0x004fc400078e0006 */
[----:B------:R-:W-:Y:S01]  /*18950*/  IMAD.MOV.U32 R15, RZ, RZ, R7 ;  /* 0x000000ffff0f7224 */ /* 0x000fe200078e0007 */
[----:B---3--:R-:W-:Y:S04]  /*18960*/  STL.64 [R1+0x4ed0], R26 ;  /* 0x004ed01a01007387 */ /* 0x008fe80000100a00 */
[----:B------:R0:W-:Y:S04]  /*18970*/  STL.64 [R1+0x4ec8], R24 ;  /* 0x004ec81801007387 */ /* 0x0001e80000100a00 */
[----:B------:R-:W2:Y:S04]  /*18980*/  LDL.LU R4, [R1+0x4fdc] ;  /* 0x004fdc0001047983 */ /* 0x000ea80000300800 */
[----:B------:R-:W3:Y:S04]  /*18990*/  LDL.LU R5, [R1+0x4fd8] ;  /* 0x004fd80001057983 */ /* 0x000ee80000300800 */
[----:B------:R-:W4:Y:S04]  /*189a0*/  LDL.LU R6, [R1+0x4fd4] ;  /* 0x004fd40001067983 */ /* 0x000f280000300800 */
[----:B------:R-:W2:Y:S04]  /*189b0*/  LDL.LU R7, [R1+0x4fd0] ;  /* 0x004fd00001077983 */ /* 0x000ea80000300800 */
[----:B------:R1:W-:Y:S04]  /*189c0*/  STL.64 [R1+0x4ee0], R14 ;  /* 0x004ee00e01007387 */ /* 0x0003e80000100a00 */
[----:B------:R1:W-:Y:S04]  /*189d0*/  STL.64 [R1+0x4ed8], R12 ;  /* 0x004ed80c01007387 */ /* 0x0003e80000100a00 */
[----:B0-----:R-:W2:Y:S04]  /*189e0*/  LDL.LU R24, [R1+0x100] ;  /* 0x0001000001187983 */ /* 0x001ea80000300800 */
[----:B------:R-:W2:Y:S04]  /*189f0*/  LDL.LU R25, [R1+0x104] ;  /* 0x0001040001197983 */ /* 0x000ea80000300800 */
[----:B------:R-:W2:Y:S04]  /*18a00*/  LDL.LU R26, [R1+0x108] ;  /* 0x00010800011a7983 */ /* 0x000ea80000300800 */
[----:B------:R-:W2:Y:S01]  /*18a10*/  LDL.LU R27, [R1+0x10c] ;  /* 0x00010c00011b7983 */ /* 0x000ea20000300800 */
[----:B-1----:R-:W-:Y:S01]  /*18a20*/  MOV R14, R2 ;  /* 0x00000002000e7202 */ /* 0x002fe20000000f00 */
[----:B------:R-:W-:-:S02]  /*18a30*/  IMAD.MOV.U32 R15, RZ, RZ, R3 ;  /* 0x000000ffff0f7224 */ /* 0x000fc400078e0003 */
[----:B--2---:R-:W-:Y:S04]  /*18a40*/  STL.64 [R1+0x4ef0], R26 ;  /* 0x004ef01a01007387 */ /* 0x004fe80000100a00 */
[----:B------:R0:W-:Y:S04]  /*18a50*/  STL.64 [R1+0x4ee8], R24 ;  /* 0x004ee81801007387 */ /* 0x0001e80000100a00 */
[----:B------:R-:W2:Y:S04]  /*18a60*/  LDL.LU R12, [R1+0x20] ;  /* 0x00002000010c7983 */ /* 0x000ea80000300800 */
[----:B------:R-:W2:Y:S04]  /*18a70*/  LDL.LU R13, [R1+0x24] ;  /* 0x00002400010d7983 */ /* 0x000ea80000300800 */
[----:B------:R-:W3:Y:S04]  /*18a80*/  LDL.LU R2, [R1+0x4fcc] ;  /* 0x004fcc0001027983 */ /* 0x000ee80000300800 */
[----:B------:R-:W3:Y:S04]  /*18a90*/  LDL.LU R3, [R1+0x4fc8] ;  /* 0x004fc80001037983 */ /* 0x000ee80000300800 */
[----:B------:R-:W-:Y:S04]  /*18aa0*/  STL.64 [R1+0x4f00], R14 ;  /* 0x004f000e01007387 */ /* 0x000fe80000100a00 */
[----:B--2---:R1:W-:Y:S04]  /*18ab0*/  STL.64 [R1+0x4ef8], R12 ;  /* 0x004ef80c01007387 */ /* 0x0043e80000100a00 */
[----:B0-----:R-:W2:Y:S04]  /*18ac0*/  LDL.LU R24, [R1+0x110] ;  /* 0x0001100001187983 */ /* 0x001ea80000300800 */
[----:B------:R-:W2:Y:S04]  /*18ad0*/  LDL.LU R25, [R1+0x114] ;  /* 0x0001140001197983 */ /* 0x000ea80000300800 */
[----:B------:R-:W2:Y:S04]  /*18ae0*/  LDL.LU R26, [R1+0x118] ;  /* 0x00011800011a7983 */ /* 0x000ea80000300800 */
[----:B------:R-:W2:Y:S01]  /*18af0*/  LDL.LU R27, [R1+0x11c] ;  /* 0x00011c00011b7983 */ /* 0x000ea20000300800 */
[----:B-1----:R-:W-:Y:S01]  /*18b00*/  IMAD.MOV.U32 R12, RZ, RZ, R7 ;  /* 0x000000ffff0c7224 */ /* 0x002fe200078e0007 */
[----:B----4-:R-:W-:Y:S01]  /*18b10*/  MOV R13, R6 ;  /* 0x00000006000d7202 */ /* 0x010fe20000000f00 */
[----:B---3--:R-:W-:-:S02]  /*18b20*/  IMAD.MOV.U32 R14, RZ, RZ, R5 ;  /* 0x000000ffff0e7224 */ /* 0x008fc400078e0005 */
[----:B------:R-:W-:Y:S01]  /*18b30*/  IMAD.MOV.U32 R15, RZ, RZ, R4 ;  /* 0x000000ffff0f7224 */ /* 0x000fe200078e0004 */
[----:B--2---:R-:W-:Y:S04]  /*18b40*/  STL.64 [R1+0x4f10], R26 ;  /* 0x004f101a01007387 */ /* 0x004fe80000100a00 */
[----:B------:R-:W-:Y:S04]  /*18b50*/  STL.64 [R1+0x4f08], R24 ;  /* 0x004f081801007387 */ /* 0x000fe80000100a00 */
[----:B------:R-:W2:Y:S04]  /*18b60*/  LDL.LU R7, [R1+0x4fc4] ;  /* 0x004fc40001077983 */ /* 0x000ea80000300800 */
[----:B------:R-:W3:Y:S04]  /*18b70*/  LDL.LU R6, [R1+0x4fc0] ;  /* 0x004fc00001067983 */ /* 0x000ee80000300800 */
[----:B------:R-:W4:Y:S04]  /*18b80*/  LDL.LU R5, [R1+0x4fbc] ;  /* 0x004fbc0001057983 */ /* 0x000f280000300800 */
[----:B------:R-:W4:Y:S04]  /*18b90*/  LDL.LU R4, [R1+0x4fb8] ;  /* 0x004fb80001047983 */ /* 0x000f280000300800 */
[----:B------:R-:W-:Y:S04]  /*18ba0*/  STL.64 [R1+0x4f20], R14 ;  /* 0x004f200e01007387 */ /* 0x000fe80000100a00 */
[----:B------:R0:W-:Y:S04]  /*18bb0*/  STL.64 [R1+0x4f18], R12 ;  /* 0x004f180c01007387 */ /* 0x0001e80000100a00 */
[----:B0-----:R-:W4:Y:S04]  /*18bc0*/  LDL.LU R12, [R1+0x40] ;  /* 0x00004000010c7983 */ /* 0x001f280000300800 */
[----:B------:R-:W4:Y:S01]  /*18bd0*/  LDL.LU R13, [R1+0x44] ;  /* 0x00004400010d7983 */ /* 0x000f220000300800 */
[----:B------:R-:W-:Y:S01]  /*18be0*/  MOV R14, R3 ;  /* 0x00000003000e7202 */ /* 0x000fe20000000f00 */
[----:B------:R-:W-:-:S02]  /*18bf0*/  IMAD.MOV.U32 R15, RZ, RZ, R2 ;  /* 0x000000ffff0f7224 */ /* 0x000fc400078e0002 */
[----:B------:R-:W4:Y:S04]  /*18c00*/  LDL.LU R3, [R1+0x4fb4] ;  /* 0x004fb40001037983 */ /* 0x000f280000300800 */
[----:B------:R-:W4:Y:S04]  /*18c10*/  LDL.LU R2, [R1+0x4fb0] ;  /* 0x004fb00001027983 */ /* 0x000f280000300800 */
[----:B------:R2:W-:Y:S02]  /*18c20*/  STL.64 [R1+0x4f40], R14 ;  /* 0x004f400e01007387 */ /* 0x0005e40000100a00 */
[----:B--2---:R-:W-:-:S02]  /*18c30*/  IMAD.MOV.U32 R15, RZ, RZ, R7 ;  /* 0x000000ffff0f7224 */ /* 0x004fc400078e0007 */
[----:B---3--:R-:W-:Y:S01]  /*18c40*/  IMAD.MOV.U32 R14, RZ, RZ, R6 ;  /* 0x000000ffff0e7224 */ /* 0x008fe200078e0006 */
[----:B----4-:R0:W-:Y:S02]  /*18c50*/  STL.64 [R1+0x4f38], R12 ;  /* 0x004f380c01007387 */ /* 0x0101e40000100a00 */
[----:B0-----:R-:W-:Y:S01]  /*18c60*/  IMAD.MOV.U32 R12, RZ, RZ, R4 ;  /* 0x000000ffff0c7224 */ /* 0x001fe200078e0004 */
[----:B------:R-:W-:Y:S01]  /*18c70*/  MOV R13, R5 ;  /* 0x00000005000d7202 */ /* 0x000fe20000000f00 */
[----:B------:R-:W2:Y:S04]  /*18c80*/  LDL.LU R4, [R1+0x4fac] ;  /* 0x004fac0001047983 */ /* 0x000ea80000300800 */
[----:B------:R-:W3:Y:S04]  /*18c90*/  LDL.LU R5, [R1+0x4fa8] ;  /* 0x004fa80001057983 */ /* 0x000ee80000300800 */
[----:B------:R-:W4:Y:S04]  /*18ca0*/  LDL.LU R6, [R1+0x4fa4] ;  /* 0x004fa40001067983 */ /* 0x000f280000300800 */
[----:B------:R-:W2:Y:S04]  /*18cb0*/  LDL.LU R7, [R1+0x4fa0] ;  /* 0x004fa00001077983 */ /* 0x000ea80000300800 */
[----:B------:R-:W-:Y:S04]  /*18cc0*/  STL.64 [R1+0x4f60], R14 ;  /* 0x004f600e01007387 */ /* 0x000fe80000100a00 */
[----:B------:R0:W-:Y:S04]  /*18cd0*/  STL.64 [R1+0x4f58], R12 ;  /* 0x004f580c01007387 */ /* 0x0001e80000100a00 */
[----:B0-----:R-:W2:Y:S04]  /*18ce0*/  LDL.LU R12, [R1+0x60] ;  /* 0x00006000010c7983 */ /* 0x001ea80000300800 */
[----:B------:R-:W2:Y:S01]  /*18cf0*/  LDL.LU R13, [R1+0x64] ;  /* 0x00006400010d7983 */ /* 0x000ea20000300800 */
[----:B------:R-:W-:Y:S01]  /*18d00*/  MOV R14, R2 ;  /* 0x00000002000e7202 */ /* 0x000fe20000000f00 */
[----:B------:R-:W-:-:S02]  /*18d10*/  IMAD.MOV.U32 R15, RZ, RZ, R3 ;  /* 0x000000ffff0f7224 */ /* 0x000fc400078e0003 */
[----:B------:R-:W3:Y:S04]  /*18d20*/  LDL.LU R2, [R1+0x4f9c] ;  /* 0x004f9c0001027983 */ /* 0x000ee80000300800 */
[----:B------:R-:W3:Y:S04]  /*18d30*/  LDL.LU R3, [R1+0x4f98] ;  /* 0x004f980001037983 */ /* 0x000ee80000300800 */
[----:B------:R-:W-:Y:S04]  /*18d40*/  STL.64 [R1+0x4f80], R14 ;  /* 0x004f800e01007387 */ /* 0x000fe80000100a00 */
[----:B--2---:R-:W-:Y:S04]  /*18d50*/  STL.64 [R1+0x4f78], R12 ;  /* 0x004f780c01007387 */ /* 0x004fe80000100a00 */
[----:B------:R-:W2:Y:S04]  /*18d60*/  LDL.LU R24, [R1+0x120] ;  /* 0x0001200001187983 */ /* 0x000ea80000300800 */
[----:B------:R-:W2:Y:S04]  /*18d70*/  LDL.LU R25, [R1+0x124] ;  /* 0x0001240001197983 */ /* 0x000ea80000300800 */
[----:B------:R-:W2:Y:S04]  /*18d80*/  LDL.LU R26, [R1+0x128] ;  /* 0x00012800011a7983 */ /* 0x000ea80000300800 */
[----:B------:R-:W2:Y:S04]  /*18d90*/  LDL.LU R27, [R1+0x12c] ;  /* 0x00012c00011b7983 */ /* 0x000ea80000300800 */
[----:B--2---:R-:W-:Y:S04]  /*18da0*/  STL.64 [R1+0x4f30], R26 ;  /* 0x004f301a01007387 */ /* 0x004fe80000100a00 */
[----:B------:R0:W-:Y:S04]  /*18db0*/  STL.64 [R1+0x4f28], R24 ;  /* 0x004f281801007387 */ /* 0x0001e80000100a00 */
[----:B0-----:R-:W2:Y:S04]  /*18dc0*/  LDL.LU R24, [R1+0x130] ;  /* 0x0001300001187983 */ /* 0x001ea80000300800 */
        /* <DEDUP_REMOVED lines=14> */
[----:B------:R-:W2:Y:S01]  /*18eb0*/  LDL.LU R27, [R1+0x15c] ;  /* 0x00015c00011b7983 */ /* 0x000ea20000300800 */
[----:B------:R-:W-:Y:S01]  /*18ec0*/  IMAD.MOV.U32 R12, RZ, RZ, R7 ;  /* 0x000000ffff0c7224 */ /* 0x000fe200078e0007 */
[----:B----4-:R-:W-:-:S02]  /*18ed0*/  MOV R13, R6 ;  /* 0x00000006000d7202 */ /* 0x010fc40000000f00 */
[----:B--2---:R-:W-:Y:S04]  /*18ee0*/  STL.64 [R1+0x4f90], R26 ;  /* 0x004f901a01007387 */ /* 0x004fe80000100a00 */
[----:B------:R0:W-:Y:S04]  /*18ef0*/  STL.64 [R1+0x4f88], R24 ;  /* 0x004f881801007387 */ /* 0x0001e80000100a00 */
[----:B0-----:R-:W2:Y:S04]  /*18f00*/  LDL.LU R24, [R1+0x160] ;  /* 0x0001600001187983 */ /* 0x001ea80000300800 */
[----:B------:R-:W2:Y:S04]  /*18f10*/  LDL.LU R25, [R1+0x164] ;  /* 0x0001640001197983 */ /* 0x000ea80000300800 */
[----:B------:R-:W2:Y:S04]  /*18f20*/  LDL.LU R26, [R1+0x168] ;  /* 0x00016800011a7983 */ /* 0x000ea80000300800 */
[----:B------:R-:W2:Y:S01]  /*18f30*/  LDL.LU R27, [R1+0x16c] ;  /* 0x00016c00011b7983 */ /* 0x000ea20000300800 */
[----:B---3--:R-:W-:-:S02]  /*18f40*/  IMAD.MOV.U32 R14, RZ, RZ, R5 ;  /* 0x000000ffff0e7224 */ /* 0x008fc400078e0005 */
[----:B------:R-:W-:Y:S01]  /*18f50*/  IMAD.MOV.U32 R15, RZ, RZ, R4 ;  /* 0x000000ffff0f7224 */ /* 0x000fe200078e0004 */
        /* <DEDUP_REMOVED lines=10> */
[----:B------:R-:W-:Y:S04]  /*19000*/  STL [R1+0x4dec], R10 ;  /* 0x004dec0a01007387 */ /* 0x000fe80000100800 */
[----:B------:R-:W-:Y:S01]  /*19010*/  STL [R1+0x4de8], R11 ;  /* 0x004de80b01007387 */ /* 0x000fe20000100800 */
[----:B--2---:R-:W-:Y:S03]  /*19020*/  HMMA.16816.F32 R12, R12, R8, R24 ;  /* 0x000000080c0c723c */ /* 0x004fe60000001818 */
[----:B------:R-:W2:Y:S04]  /*19030*/  LDL.LU.64 R26, [R1+0x4f90] ;  /* 0x004f9000011a7983 */ /* 0x000ea80000300a00 */
[----:B------:R-:W2:Y:S11]  /*19040*/  LDL.LU.64 R24, [R1+0x4f88] ;  /* 0x004f880001187983 */ /* 0x000eb60000300a00 */
[----:B------:R-:W-:Y:S05]  /*19050*/  @!UPT UIADD3 URZ, URZ, URZ, URZ ;  /* 0x0000003f3f3ff290 */ /* 0x000fea000fffe03f */
[----:B------:R-:W-:Y:S01]  /*19060*/  STL.64 [R1+0x160], R12 ;  /* 0x0001600c01007387 */ /* 0x000fe20000100a00 */
[----:B------:R-:W-:-:S03]  /*19070*/  IMAD.MOV.U32 R0, RZ, RZ, R15 ;  /* 0x000000ffff007224 */ /* 0x000fc600078e000f */
[----:B------:R0:W-:Y:S04]  /*19080*/  STL [R1+0x168], R14 ;  /* 0x0001680e01007387 */ /* 0x0001e80000100800 */
[----:B0-----:R-:W2:Y:S04]  /*19090*/  LDL.LU.64 R14, [R1+0x4f80] ;  /* 0x004f8000010e7983 */ /* 0x001ea80000300a00 */
[----:B------:R-:W2:Y:S04]  /*190a0*/  LDL.LU.64 R12, [R1+0x4f78] ;  /* 0x004f7800010c7983 */ /* 0x000ea80000300a00 */
[----:B------:R-:W-:Y:S01]  /*190b0*/  STL [R1+0x4df0], R0 ;  /* 0x004df00001007387 */ /* 0x000fe20000100800 */
[-C--:B--2---:R-:W-:Y:S03]  /*190c0*/  HMMA.16816.F32 R12, R12, R8.reuse, R24 ;  /* 0x000000080c0c723c */ /* 0x084fe60000001818 */
[----:B------:R-:W2:Y:S04]  /*190d0*/  LDL.LU.64 R26, [R1+0x4f70] ;  /* 0x004f7000011a7983 */ /* 0x000ea80000300a00 */
[----:B------:R-:W2:Y:S11]  /*190e0*/  LDL.LU.64 R24, [R1+0x4f68] ;  /* 0x004f680001187983 */ /* 0x000eb60000300a00 */
[----:B------:R-:W-:Y:S05]  /*190f0*/  @!UPT UIADD3 URZ, URZ, URZ, URZ ;  /* 0x0000003f3f3ff290 */ /* 0x000fea000fffe03f */
[----:B------:R0:W-:Y:S01]  /*19100*/  STL.64 [R1+0x150], R12 ;  /* 0x0001500c01007387 */ /* 0x0001e20000100a00 */
[----:B------:R-:W-:Y:S01]  /*19110*/  MOV R10, R14 ;  /* 0x0000000e000a7202 */ /* 0x000fe20000000f00 */
[----:B------:R-:W-:Y:S02]  /*19120*/  IMAD.MOV.U32 R11, RZ, RZ, R15 ;  /* 0x000000ffff0b7224 */ /* 0x000fe400078e000f */
[----:B------:R-:W2:Y:S04]  /*19130*/  LDL.LU.64 R14, [R1+0x4f60] ;  /* 0x004f6000010e7983 */ /* 0x000ea80000300a00 */
[----:B0-----:R-:W2:Y:S04]  /*19140*/  LDL.LU.64 R12, [R1+0x4f58] ;  /* 0x004f5800010c7983 */ /* 0x001ea80000300a00 */
        /* <DEDUP_REMOVED lines=23> */
[-C--:B--2---:R-:W-:Y:S03]  /*192c0*/  HMMA.16816.F32 R12, R12, R8.reuse, R24 ;  /* 0x000000080c0c723c */ /* 0x084fe60000001818 */
[----:B------:R-:W2:Y:S04]  /*192d0*/  LDL.LU.64 R26, [R1+0x4f10] ;  /* 0x004f1000011a7983 */ /* 0x000ea80000300a00 */
[----:B------:R-:W2:Y:S11]  /*192e0*/  LDL.LU.64 R24, [R1+0x4f08] ;  /* 0x004f080001187983 */ /* 0x000eb60000300a00 */
[----:B------:R-:W-:Y:S05]  /*192f0*/  @!UPT UIADD3 URZ, URZ, URZ, URZ ;  /* 0x0000003f3f3ff290 */ /* 0x000fea000fffe03f */
[----:B------:R-:W-:Y:S04]  /*19300*/  STL.64 [R1+0x120], R12 ;  /* 0x0001200c01007387 */ /* 0x000fe80000100a00 */
[----:B------:R0:W-:Y:S04]  /*19310*/  STL.64 [R1+0x128], R14 ;  /* 0x0001280e01007387 */ /* 0x0001e80000100a00 */
[----:B0-----:R-:W2:Y:S04]  /*19320*/  LDL.LU.64 R14, [R1+0x4f00] ;  /* 0x004f0000010e7983 */ /* 0x001ea80000300a00 */
[----:B------:R-:W2:Y:S02]  /*19330*/  LDL.LU.64 R12, [R1+0x4ef8] ;  /* 0x004ef800010c7983 */ /* 0x000ea40000300a00 */
[-C--:B--2---:R-:W-:Y:S02]  /*19340*/  HMMA.16816.F32 R12, R12, R8.reuse, R24 ;  /* 0x000000080c0c723c */ /* 0x084fe40000001818 */
[----:B------:R-:W2:Y:S04]  /*19350*/  LDL.LU.64 R26, [R1+0x4ef0] ;  /* 0x004ef000011a7983 */ /* 0x000ea80000300a00 */
[----:B------:R-:W2:Y:S11]  /*19360*/  LDL.LU.64 R24, [R1+0x4ee8] ;  /* 0x004ee80001187983 */ /* 0x000eb60000300a00 */
[----:B------:R-:W-:Y:S06]  /*19370*/  @!UPT UIADD3 URZ, URZ, URZ, URZ ;  /* 0x0000003f3f3ff290 */ /* 0x000fec000fffe03f */
        /* <DEDUP_REMOVED lines=18> */
[----:B0-----:R-:W3:Y:S04]  /*194a0*/  LDL.LU.64 R14, [R1+0x4ea0] ;  /* 0x004ea000010e7983 */ /* 0x001ee80000300a00 */
[----:B------:R-:W3:Y:S02]  /*194b0*/  LDL.LU.64 R12, [R1+0x4e98] ;  /* 0x004e9800010c7983 */ /* 0x000ee40000300a00 */
[-C--:B---3--:R-:W-:Y:S11]  /*194c0*/  HMMA.16816.F32 R16, R12, R8.reuse, R16 ;  /* 0x000000080c10723c */ /* 0x088ff60000001810 */
[----:B------:R-:W-:Y:S11]  /*194d0*/  @!UPT UIADD3 URZ, URZ, URZ, URZ ;  /* 0x0000003f3f3ff290 */ /* 0x000ff6000fffe03f */
[----:B------:R-:W-:Y:S02]  /*194e0*/  @!UPT UIADD3 URZ, URZ, URZ, URZ ;  /* 0x0000003f3f3ff290 */ /* 0x000fe4000fffe03f */
[----:B------:R-:W-:Y:S01]  /*194f0*/  IMAD.MOV.U32 R12, RZ, RZ, R18 ;  /* 0x000000ffff0c7224 */ /* 0x000fe200078e0012 */
[----:B------:R-:W-:Y:S01]  /*19500*/  MOV R13, R17 ;  /* 0x00000011000d7202 */ /* 0x000fe20000000f00 */
[----:B------:R-:W-:Y:S02]  /*19510*/  IMAD.MOV.U32 R10, RZ, RZ, R19 ;  /* 0x000000ffff0a7224 */ /* 0x000fe400078e0013 */
[----:B------:R-:W-:Y:S01]  /*19520*/  IMAD.MOV.U32 R14, RZ, RZ, R16 ;  /* 0x000000ffff0e7224 */ /* 0x000fe200078e0010 */
[----:B------:R-:W4:Y:S04]  /*19530*/  LDL.LU.64 R18, [R1+0x4e90] ;  /* 0x004e900001127983 */ /* 0x000f280000300a00 */
[----:B------:R-:W4:Y:S02]  /*19540*/  LDL.LU.64 R16, [R1+0x4e88] ;  /* 0x004e880001107983 */ /* 0x000f240000300a00 */
[----:B----4-:R-:W-:Y:S11]  /*19550*/  HMMA.16816.F32 R20, R16, R8, R20 ;  /* 0x000000081014723c */ /* 0x010ff60000001814 */
[----:B------:R-:W-:Y:S11]  /*19560*/  @!UPT UIADD3 URZ, URZ, URZ, URZ ;  /* 0x0000003f3f3ff290 */ /* 0x000ff6000fffe03f */
[----:B------:R-:W-:Y:S02]  /*19570*/  @!UPT UIADD3 URZ, URZ, URZ, URZ ;  /* 0x0000003f3f3ff290 */ /* 0x000fe4000fffe03f */
[----:B------:R-:W-:Y:S01]  /*19580*/  IMAD.MOV.U32 R11, RZ, RZ, R22 ;  /* 0x000000ffff0b7224 */ /* 0x000fe200078e0016 */
[----:B------:R-:W-:Y:S01]  /*19590*/  MOV R0, R23 ;  /* 0x0000001700007202 */ /* 0x000fe20000000f00 */
[----:B------:R-:W-:Y:S01]  /*195a0*/  IMAD.MOV.U32 R15, RZ, RZ, R21 ;  /* 0x000000ffff0f7224 */ /* 0x000fe200078e0015 */
[----:B------:R-:W-:Y:S01]  /*195b0*/  MOV R16, R20 ;  /* 0x0000001400107202 */ /* 0x000fe20000000f00 */
[----:B------:R-:W3:Y:S04]  /*195c0*/  LDL.LU.64 R22, [R1+0x4e80] ;  /* 0x004e800001167983 */ /* 0x000ee80000300a00 */
[----:B------:R-:W3:Y:S01]  /*195d0*/  LDL.LU.64 R20, [R1+0x4e78] ;  /* 0x004e780001147983 */ /* 0x000ee20000300a00 */
[----:B------:R-:W-:Y:S01]  /*195e0*/  MOV R6, R3 ;  /* 0x0000000300067202 */ /* 0x000fe20000000f00 */
[----:B------:R-:W-:-:S07]  /*195f0*/  IMAD.MOV.U32 R7, RZ, RZ, R2 ;  /* 0x000000ffff077224 */ /* 0x000fce00078e0002 */
[-C--:B---3--:R-:W-:Y:S01]  /*19600*/  HMMA.16816.F32 R20, R20, R8.reuse, R4 ;  /* 0x000000081414723c */ /* 0x088fe20000001804 */
[----:B------:R-:W2:Y:S04]  /*19610*/  LDL.LU.64 R6, [R1+0x4e70] ;  /* 0x004e700001067983 */ /* 0x000ea80000300a00 */
[----:B------:R-:W2:Y:S04]  /*19620*/  LDL.LU.64 R4, [R1+0x4e68] ;  /* 0x004e680001047983 */ /* 0x000ea80000300a00 */
[----:B------:R-:W0:Y:S11]  /*19630*/  S2R R28, SR_TID.X ;  /* 0x00000000001c7919 */ /* 0x000e360000002100 */
[----:B------:R-:W-:Y:S04]  /*19640*/  @!UPT UIADD3 URZ, URZ, URZ, URZ ;  /* 0x0000003f3f3ff290 */ /* 0x000fe8000fffe03f */
[----:B------:R-:W-:Y:S02]  /*19650*/  IMAD.MOV.U32 R2, RZ, RZ, R23 ;  /* 0x000000ffff027224 */ /* 0x000fe400078e0017 */
[----:B------:R-:W-:Y:S01]  /*19660*/  IMAD.MOV.U32 R3, RZ, RZ, R22 ;  /* 0x000000ffff037224 */ /* 0x000fe200078e0016 */
[----:B------:R-:W-:Y:S04]  /*19670*/  STL.64 [R1+0xc0], R20 ;  /* 0x0000c01401007387 */ /* 0x000fe80000100a00 */
[----:B------:R-:W-:Y:S04]  /*19680*/  STL [R1+0x4e0c], R2 ;  /* 0x004e0c0201007387 */ /* 0x000fe80000100800 */
[----:B------:R-:W-:Y:S01]  /*19690*/  STL [R1+0x4e08], R3 ;  /* 0x004e080301007387 */ /* 0x000fe20000100800 */
[----:B--2---:R-:W-:Y:S11]  /*196a0*/  HMMA.16816.F32 R4, R24, R8, R4 ;  /* 0x000000081804723c */ /* 0x004ff60000001804 */
[----:B------:R-:W-:Y:S11]  /*196b0*/  @!UPT UIADD3 URZ, URZ, URZ, URZ ;  /* 0x0000003f3f3ff290 */ /* 0x000ff6000fffe03f */
[----:B------:R-:W-:Y:S01]  /*196c0*/  @!UPT UIADD3 URZ, URZ, URZ, URZ ;  /* 0x0000003f3f3ff290 */ /* 0x000fe2000fffe03f */
[----:B------:R1:W-:Y:S02]  /*196d0*/  STL.64 [R1+0x4c38], R6 ;  /* 0x004c380601007387 */ /* 0x0003e40000100a00 */
[----:B-1----:R-:W-:Y:S02]  /*196e0*/  IMAD.MOV.U32 R6, RZ, RZ, R11 ;  /* 0x000000ffff067224 */ /* 0x002fe400078e000b */
[----:B------:R-:W1:Y:S01]  /*196f0*/  S2R R11, SR_TID.X ;  /* 0x00000000000b7919 */ /* 0x000e620000002100 */
[----:B------:R-:W-:Y:S02]  /*19700*/  MOV R7, R0 ;  /* 0x0000000000077202 */ /* 0x000fe40000000f00 */
[----:B0-----:R-:W-:Y:S01]  /*19710*/  LOP3.LUT R0, R28, 0x7, RZ, 0xc0, !PT ;  /* 0x000000071c007812 */ /* 0x001fe200078ec0ff */
[----:B------:R0:W-:Y:S04]  /*19720*/  STL.64 [R1+0x4c30], R4 ;  /* 0x004c300401007387 */ /* 0x0001e80000100a00 */
[----:B------:R-:W-:Y:S01]  /*19730*/  IMAD R0, R0, 0x210, RZ ;  /* 0x0000021000007824 */ /* 0x000fe200078e02ff */
[----:B------:R2:W-:Y:S01]  /*19740*/  STL.64 [R1+0x4c48], R6 ;  /* 0x004c480601007387 */ /* 0x0005e20000100a00 */
[----:B0-----:R-:W-:Y:S01]  /*19750*/  MOV R4, R16 ;  /* 0x0000001000047202 */ /* 0x001fe20000000f00 */
[----:B------:R-:W-:Y:S01]  /*19760*/  IMAD.MOV.U32 R5, RZ, RZ, R15 ;  /* 0x000000ffff057224 */ /* 0x000fe200078e000f */
[C---:B-1----:R-:W-:Y:S01]  /*19770*/  LOP3.LUT R28, R11.reuse, 0x10, RZ, 0xc0, !PT ;  /* 0x000000100b1c7812 */ /* 0x042fe200078ec0ff */
[----:B------:R-:W-:-:S03]  /*19780*/  IMAD.SHL.U32 R11, R11, 0x2, RZ ;  /* 0x000000020b0b7824 */ /* 0x000fc600078e00ff */
[----:B------:R0:W-:Y:S01]  /*19790*/  STL.64 [R1+0x4c40], R4 ;  /* 0x004c400401007387 */ /* 0x0001e20000100a00 */
[----:B------:R-:W-:Y:S02]  /*197a0*/  SHF.L.U32 R28, R28, 0x8, RZ ;  /* 0x000000081c1c7819 */ /* 0x000fe400000006ff */
[----:B------:R-:W-:Y:S01]  /*197b0*/  LOP3.LUT R0, R0, 0x10, R11, 0x78, !PT ;  /* 0x0000001000007812 */ /* 0x000fe200078e780b */
[----:B--2---:R-:W-:Y:S01]  /*197c0*/  IMAD.MOV.U32 R6, RZ, RZ, R12 ;  /* 0x000000ffff067224 */ /* 0x004fe200078e000c */
[----:B------:R-:W-:Y:S02]  /*197d0*/  MOV R7, R10 ;  /* 0x0000000a00077202 */ /* 0x000fe40000000f00 */
[----:B------:R-:W-:Y:S01]  /*197e0*/  LOP3.LUT R0, R0, R28, RZ, 0xfc, !PT ;  /* 0x0000001c00007212 */ /* 0x000fe200078efcff */
[----:B0-----:R-:W-:Y:S02]  /*197f0*/  IMAD.MOV.U32 R4, RZ, RZ, R14 ;  /* 0x000000ffff047224 */ /* 0x001fe400078e000e */
[----:B------:R-:W-:Y:S01]  /*19800*/  IMAD.MOV.U32 R5, RZ, RZ, R13 ;  /* 0x000000ffff057224 */ /* 0x000fe200078e000d */
[----:B------:R-:W-:Y:S04]  /*19810*/  STL.64 [R1+0x4c58], R6 ;  /* 0x004c580601007387 */ /* 0x000fe80000100a00 */
[----:B------:R-:W-:Y:S04]  /*19820*/  STL.64 [R1+0x4c50], R4 ;  /* 0x004c500401007387 */ /* 0x000fe80000100a00 */
[----:B------:R-:W0:Y:S04]  /*19830*/  LDSM.16.MT88.4 R4, [R0+0x6080] ;  /* 0x006080000004783b */ /* 0x000e280000004200 */
[----:B------:R-:W1:Y:S01]  /*19840*/  LDSM.16.MT88.4 R12, [R0+0x6000] ;  /* 0x00600000000c783b */ /* 0x000e620000004200 */
[----:B0-----:R-:W-:Y:S01]  /*19850*/  IMAD.MOV.U32 R21, RZ, RZ, R4 ;  /* 0x000000ffff157224 */ /* 0x001fe200078e0004 */
[----:B------:R-:W-:Y:S01]  /*19860*/  MOV R20, R5 ;  /* 0x0000000500147202 */ /* 0x000fe20000000f00 */
[----:B------:R-:W-:-:S02]  /*19870*/  IMAD.MOV.U32 R19, RZ, RZ, R6 ;  /* 0x000000ffff137224 */ /* 0x000fc400078e0006 */
[----:B------:R-:W-:Y:S02]  /*19880*/  IMAD.MOV.U32 R18, RZ, RZ, R7 ;  /* 0x000000ffff127224 */ /* 0x000fe400078e0007 */
[----:B------:R-:W0:Y:S04]  /*19890*/  LDSM.16.MT88.4 R4, [R0+0x6100] ;  /* 0x006100000004783b */ /* 0x000e280000004200 */
[----:B------:R-:W2:Y:S04]  /*198a0*/  S2R R28, SR_TID.X ;  /* 0x00000000001c7919 */ /* 0x000ea80000002100 */
[----:B------:R-:W3:Y:S01]  /*198b0*/  S2R R11, SR_TID.X ;  /* 0x00000000000b7919 */ /* 0x000ee20000002100 */
[----:B-1----:R-:W-:Y:S01]  /*198c0*/  IMAD.MOV.U32 R8, RZ, RZ, R15 ;  /* 0x000000ffff087224 */ /* 0x002fe200078e000f */
[----:B0-----:R-:W-:Y:S01]  /*198d0*/  MOV R25, R4 ;  /* 0x0000000400197202 */ /* 0x001fe20000000f00 */
[----:B------:R-:W-:Y:S01]  /*198e0*/  IMAD.MOV.U32 R24, RZ, RZ, R5 ;  /* 0x000000ffff187224 */ /* 0x000fe200078e0005 */
[----:B------:R-:W-:Y:S01]  /*198f0*/  MOV R22, R7 ;  /* 0x0000000700167202 */ /* 0x000fe20000000f00 */
[----:B------:R-:W-:-:S02]  /*19900*/  IMAD.MOV.U32 R23, RZ, RZ, R6 ;  /* 0x000000ffff177224 */ /* 0x000fc400078e0006 */
[----:B------:R-:W0:Y:S01]  /*19910*/  LDSM.16.MT88.4 R4, [R0+0x6180] ;  /* 0x006180000004783b */ /* 0x000e220000004200 */
[----:B--2---:R-:W-:Y:S01]  /*19920*/  LOP3.LUT R28, R28, 0x7, RZ, 0xc0, !PT ;  /* 0x000000071c1c7812 */ /* 0x004fe200078ec0ff */
[C---:B---3--:R-:W-:Y:S01]  /*19930*/  IMAD.SHL.U32 R15, R11.reuse, 0x2, RZ ;  /* 0x000000020b0f7824 */ /* 0x048fe200078e00ff */
[----:B------:R-:W-:-:S03]  /*19940*/  LOP3.LUT R10, R11, 0x10, RZ, 0xc0, !PT ;  /* 0x000000100b0a7812 */ /* 0x000fc600078ec0ff */
[----:B------:R-:W-:Y:S02]  /*19950*/  IMAD R28, R28, 0x210, RZ ;  /* 0x000002101c1c7824 */ /* 0x000fe400078e02ff */
[----:B------:R-:W-:-:S03]  /*19960*/  IMAD.SHL.U32 R10, R10, 0x100, RZ ;  /* 0x000001000a0a7824 */ /* 0x000fc600078e00ff */
[----:B------:R-:W-:-:S04]  /*19970*/  LOP3.LUT R28, R28, 0x10, R15, 0x78, !PT ;  /* 0x000000101c1c7812 */ /* 0x000fc800078e780f */
[----:B------:R-:W-:-:S04]  /*19980*/  LOP3.LUT R28, R28, R10, RZ, 0xfc, !PT ;  /* 0x0000000a1c1c7212 */ /* 0x000fc800078efcff */
[----:B------:R-:W-:Y:S02]  /*19990*/  LOP3.LUT R28, R28, 0x20, RZ, 0x3c, !PT ;  /* 0x000000201c1c7812 */ /* 0x000fe400078e3cff */
[----:B0-----:R-:W-:Y:S01]  /*199a0*/  MOV R11, R4 ;  /* 0x00000004000b7202 */ /* 0x001fe20000000f00 */
[----:B------:R-:W-:Y:S01]  /*199b0*/  IMAD.MOV.U32 R0, RZ, RZ, R5 ;  /* 0x000000ffff007224 */ /* 0x000fe200078e0005 */
[----:B------:R-:W-:Y:S01]  /*199c0*/  MOV R26, R7 ;  /* 0x00000007001a7202 */ /* 0x000fe20000000f00 */
[----:B------:R-:W-:Y:S02]  /*199d0*/  IMAD.MOV.U32 R27, RZ, RZ, R6 ;  /* 0x000000ffff1b7224 */ /* 0x000fe400078e0006 */
[----:B------:R-:W0:Y:S01]  /*199e0*/  LDSM.16.MT88.4 R4, [R28+0x6000] ;  /* 0x006000001c04783b */ /* 0x000e220000004200 */
[----:B------:R-:W-:Y:S01]  /*199f0*/  MOV R9, R14 ;  /* 0x0000000e00097202 */ /* 0x000fe20000000f00 */
[----:B------:R-:W-:Y:S02]  /*19a00*/  IMAD.MOV.U32 R16, RZ, RZ, R13 ;  /* 0x000000ffff107224 */ /* 0x000fe400078e000d */
[----:B------:R-:W-:Y:S01]  /*19a10*/  IMAD.MOV.U32 R17, RZ, RZ, R12 ;  /* 0x000000ffff117224 */ /* 0x000fe200078e000c */
        /* <DEDUP_REMOVED lines=22> */
[----:B0-----:R-:W-:Y:S01]  /*19b80*/  MOV R25, R4 ;  /* 0x0000000400197202 */ /* 0x001fe20000000f00 */
[----:B------:R-:W-:Y:S01]  /*19b90*/  IMAD.MOV.U32 R18, RZ, RZ, R5 ;  /* 0x000000ffff127224 */ /* 0x000fe200078e0005 */
[----:B------:R-:W-:Y:S01]  /*19ba0*/  MOV R20, R7 ;  /* 0x0000000700147202 */ /* 0x000fe20000000f00 */
[----:B------:R-:W-:-:S02]  /*19bb0*/  IMAD.MOV.U32 R19, RZ, RZ, R6 ;  /* 0x000000ffff137224 */ /* 0x000fc400078e0006 */
[----:B------:R-:W0:Y:S02]  /*19bc0*/  LDSM.16.MT88.4 R4, [R28+0x6180] ;  /* 0x006180001c04783b */ /* 0x000e240000004200 */
[----:B0-----:R-:W-:Y:S01]  /*19bd0*/  IMAD.MOV.U32 R15, RZ, RZ, R4 ;  /* 0x000000ffff0f7224 */ /* 0x001fe200078e0004 */
[----:B------:R-:W-:Y:S01]  /*19be0*/  MOV R13, R6 ;  /* 0x00000006000d7202 */ /* 0x000fe20000000f00 */
[----:B------:R-:W-:Y:S02]  /*19bf0*/  IMAD.MOV.U32 R14, RZ, RZ, R5 ;  /* 0x000000ffff0e7224 */ /* 0x000fe400078e0005 */
[----:B------:R-:W-:Y:S02]  /*19c00*/  IMAD.MOV.U32 R12, RZ, RZ, R7 ;  /* 0x000000ffff0c7224 */ /* 0x000fe400078e0007 */
[----:B------:R-:W0:Y:S02]  /*19c10*/  LDSM.16.MT88.4 R4, [R29+0x6000] ;  /* 0x006000001d04783b */ /* 0x000e240000004200 */
[----:B0-----:R-:W-:Y:S01]  /*19c20*/  IMAD.MOV.U32 R22, RZ, RZ, R4 ;  /* 0x000000ffff167224 */ /* 0x001fe200078e0004 */
[----:B------:R-:W-:Y:S01]  /*19c30*/  MOV R23, R5 ;  /* 0x0000000500177202 */ /* 0x000fe20000000f00 */
[----:B------:R-:W-:-:S02]  /*19c40*/  IMAD.MOV.U32 R28, RZ, RZ, R6 ;  /* 0x000000ffff1c7224 */ /* 0x000fc400078e0006 */
[----:B------:R-:W-:Y:S02]  /*19c50*/  IMAD.MOV.U32 R24, RZ, RZ, R7 ;  /* 0x000000ffff187224 */ /* 0x000fe400078e0007 */
[----:B------:R-:W0:Y:S04]  /*19c60*/  LDSM.16.MT88.4 R4, [R29+0x6080] ;  /* 0x006080001d04783b */ /* 0x000e280000004200 */
[----:B------:R0:W-:Y:S04]  /*19c70*/  STL [R1+0x4e50], R26 ;  /* 0x004e501a01007387 */ /* 0x0001e80000100800 */
[----:B------:R1:W-:Y:S04]  /*19c80*/  STL [R1+0x4e4c], R27 ;  /* 0x004e4c1b01007387 */ /* 0x0003e80000100800 */
[----:B------:R-:W-:Y:S04]  /*19c90*/  STL [R1+0x4e48], R0 ;  /* 0x004e480001007387 */ /* 0x000fe80000100800 */
[----:B------:R2:W-:Y:S01]  /*19ca0*/  STL [R1+0x4e44], R11 ;  /* 0x004e440b01007387 */ /* 0x0005e20000100800 */
[----:B0-----:R-:W-:Y:S01]  /*19cb0*/  MOV R26, R4 ;  /* 0x00000004001a7202 */ /* 0x001fe20000000f00 */
[----:B-1----:R-:W-:Y:S01]  /*19cc0*/  IMAD.MOV.U32 R27, RZ, RZ, R5 ;  /* 0x000000ffff1b7224 */ /* 0x002fe200078e0005 */
[----:B--2---:R-:W-:Y:S01]  /*19cd0*/  MOV R11, R7 ;  /* 0x00000007000b7202 */ /* 0x004fe20000000f00 */
[----:B------:R-:W-:-:S02]  /*19ce0*/  IMAD.MOV.U32 R0, RZ, RZ, R6 ;  /* 0x000000ffff007224 */ /* 0x000fc400078e0006 */
[----:B------:R-:W0:Y:S04]  /*19cf0*/  LDSM.16.MT88.4 R4, [R29+0x6100] ;  /* 0x006100001d04783b */ /* 0x000e280000004200 */
[----:B------:R0:W-:Y:S04]  /*19d00*/  STL [R1+0x4e60], R10 ;  /* 0x004e600a01007387 */ /* 0x0001e80000100800 */
[----:B------:R-:W-:Y:S04]  /*19d10*/  STL [R1+0x4e5c], R3 ;  /* 0x004e5c0301007387 */ /* 0x000fe80000100800 */
[----:B------:R1:W-:Y:S04]  /*19d20*/  STL [R1+0x4e58], R2 ;  /* 0x004e580201007387 */ /* 0x0003e80000100800 */
[----:B------:R2:W-:Y:S01]  /*19d30*/  STL [R1+0x4e54], R17 ;  /* 0x004e541101007387 */ /* 0x0005e20000100800 */
[----:B0-----:R-:W-:Y:S01]  /*19d40*/  IMAD.MOV.U32 R10, RZ, RZ, R4 ;  /* 0x000000ffff0a7224 */ /* 0x001fe200078e0004 */
[----:B-1----:R-:W-:Y:S01]  /*19d50*/  MOV R2, R6 ;  /* 0x0000000600027202 */ /* 0x002fe20000000f00 */
[----:B------:R-:W-:-:S02]  /*19d60*/  IMAD.MOV.U32 R3, RZ, RZ, R5 ;  /* 0x000000ffff037224 */ /* 0x000fc400078e0005 */
[----:B--2---:R-:W-:Y:S02]  /*19d70*/  IMAD.MOV.U32 R17, RZ, RZ, R7 ;  /* 0x000000ffff117224 */ /* 0x004fe400078e0007 */
[----:B------:R-:W0:Y:S04]  /*19d80*/  LDSM.16.MT88.4 R4, [R29+0x6180] ;  /* 0x006180001d04783b */ /* 0x000e280000004200 */
[----:B0-----:R0:W-:Y:S04]  /*19d90*/  STL.64 [R1+0x4c78], R6 ;  /* 0x004c780601007387 */ /* 0x0011e80000100a00 */
[----:B------:R1:W-:Y:S01]  /*19da0*/  STL.64 [R1+0x4c70], R4 ;  /* 0x004c700401007387 */ /* 0x0003e20000100a00 */
[----:B0-----:R-:W-:-:S02]  /*19db0*/  IMAD.MOV.U32 R6, RZ, RZ, R2 ;  /* 0x000000ffff067224 */ /* 0x001fc400078e0002 */
[----:B------:R-:W-:Y:S02]  /*19dc0*/  IMAD.MOV.U32 R7, RZ, RZ, R17 ;  /* 0x000000ffff077224 */ /* 0x000fe400078e0011 */
[----:B-1----:R-:W-:Y:S01]  /*19dd0*/  IMAD.MOV.U32 R4, RZ, RZ, R10 ;  /* 0x000000ffff047224 */ /* 0x002fe200078e000a */
[----:B------:R-:W-:Y:S01]  /*19de0*/  MOV R5, R3 ;  /* 0x0000000300057202 */ /* 0x000fe20000000f00 */
[----:B------:R-:W2:Y:S04]  /*19df0*/  LDL.LU R10, [R1+0x4e60] ;  /* 0x004e6000010a7983 */ /* 0x000ea80000300800 */
[----:B------:R-:W3:Y:S04]  /*19e00*/  LDL.LU R3, [R1+0x4e5c] ;  /* 0x004e5c0001037983 */ /* 0x000ee80000300800 */
[----:B------:R-:W4:Y:S04]  /*19e10*/  LDL.LU R2, [R1+0x4e58] ;  /* 0x004e580001027983 */ /* 0x000f280000300800 */
[----:B------:R-:W2:Y:S04]  /*19e20*/  LDL.LU R17, [R1+0x4e54] ;  /* 0x004e540001117983 */ /* 0x000ea80000300800 */
[----:B------:R0:W-:Y:S04]  /*19e30*/  STL.64 [R1+0x4c98], R6 ;  /* 0x004c980601007387 */ /* 0x0001e80000100a00 */
[----:B------:R1:W-:Y:S01]  /*19e40*/  STL.64 [R1+0x4c90], R4 ;  /* 0x004c900401007387 */ /* 0x0003e20000100a00 */
[----:B0-----:R-:W-:Y:S01]  /*19e50*/  IMAD.MOV.U32 R6, RZ, RZ, R0 ;  /* 0x000000ffff067224 */ /* 0x001fe200078e0000 */
[----:B------:R-:W-:-:S02]  /*19e60*/  MOV R7, R11 ;  /* 0x0000000b00077202 */ /* 0x000fc40000000f00 */
[----:B-1----:R-:W-:Y:S01]  /*19e70*/  MOV R4, R26 ;  /* 0x0000001a00047202 */ /* 0x002fe20000000f00 */
[----:B------:R-:W-:Y:S01]  /*19e80*/  IMAD.MOV.U32 R5, RZ, RZ, R27 ;  /* 0x000000ffff057224 */ /* 0x000fe200078e001b */
[----:B------:R-:W2:Y:S04]  /*19e90*/  LDL.LU R26, [R1+0x4e50] ;  /* 0x004e5000011a7983 */ /* 0x000ea80000300800 */
[----:B------:R-:W2:Y:S04]  /*19ea0*/  LDL.LU R27, [R1+0x4e4c] ;  /* 0x004e4c00011b7983 */ /* 0x000ea80000300800 */
[----:B------:R-:W2:Y:S04]  /*19eb0*/  LDL.LU R0, [R1+0x4e48] ;  /* 0x004e480001007983 */ /* 0x000ea80000300800 */
[----:B------:R-:W2:Y:S04]  /*19ec0*/  LDL.LU R11, [R1+0x4e44] ;  /* 0x004e4400010b7983 */ /* 0x000ea80000300800 */
[----:B------:R0:W-:Y:S04]  /*19ed0*/  STL.64 [R1+0x4cb8], R6 ;  /* 0x004cb80601007387 */ /* 0x0001e80000100a00 */
[----:B------:R1:W-:Y:S01]  /*19ee0*/  STL.64 [R1+0x4cb0], R4 ;  /* 0x004cb00401007387 */ /* 0x0003e20000100a00 */
[----:B0-----:R-:W-:Y:S01]  /*19ef0*/  MOV R6, R28 ;  /* 0x0000001c00067202 */ /* 0x001fe20000000f00 */
[----:B-1----:R-:W-:-:S02]  /*19f00*/  IMAD.MOV.U32 R4, RZ, RZ, R22 ;  /* 0x000000ffff047224 */ /* 0x002fc400078e0016 */
[----:B------:R-:W2:Y:S01]  /*19f10*/  LDL.LU R22, [R1+0x4e40] ;  /* 0x004e400001167983 */ /* 0x000ea20000300800 */
[----:B------:R-:W-:-:S03]  /*19f20*/  IMAD.MOV.U32 R5, RZ, RZ, R23 ;  /* 0x000000ffff057224 */ /* 0x000fc600078e0017 */
[----:B------:R-:W2:Y:S04]  /*19f30*/  LDL.LU R23, [R1+0x4e3c] ;  /* 0x004e3c0001177983 */ /* 0x000ea80000300800 */
[----:B------:R-:W2:Y:S01]  /*19f40*/  LDL.LU R28, [R1+0x4e38] ;  /* 0x004e3800011c7983 */ /* 0x000ea20000300800 */
[----:B------:R-:W-:-:S03]  /*19f50*/  IMAD.MOV.U32 R7, RZ, RZ, R24 ;  /* 0x000000ffff077224 */ /* 0x000fc600078e0018 */
[----:B------:R-:W3:Y:S04]  /*19f60*/  LDL.LU R24, [R1+0x4e34] ;  /* 0x004e340001187983 */ /* 0x000ee80000300800 */
        /* <DEDUP_REMOVED lines=8> */
[----:B--2---:R-:W0:Y:S04]  /*19ff0*/  LDSM.16.MT88.4 R12, [R28+0x6000] ;  /* 0x006000001c0c783b */ /* 0x004e280000004200 */
[----:B0-----:R-:W-:Y:S04]  /*1a000*/  STL.64 [R1+0x4c68], R14 ;  /* 0x004c680e01007387 */ /* 0x001fe80000100a00 */
[----:B------:R0:W-:Y:S04]  /*1a010*/  STL.64 [R1+0x4c60], R12 ;  /* 0x004c600c01007387 */ /* 0x0001e80000100a00 */
[----:B0-----:R-:W2:Y:S04]  /*1a020*/  LDL.LU R12, [R1+0xf0] ;  /* 0x0000f000010c7983 */ /* 0x001ea80000300800 */
[----:B------:R-:W2:Y:S04]  /*1a030*/  LDL.LU R13, [R1+0xf4] ;  /* 0x0000f400010d7983 */ /* 0x000ea80000300800 */
[----:B------:R-:W2:Y:S04]  /*1a040*/  LDL.LU R14, [R1+0xf8] ;  /* 0x0000f800010e7983 */ /* 0x000ea80000300800 */
[----:B------:R-:W2:Y:S01]  /*1a050*/  LDL.LU R15, [R1+0xfc] ;  /* 0x0000fc00010f7983 */ /* 0x000ea20000300800 */
[----:B------:R-:W-:Y:S01]  /*1a060*/  MOV R4, R25 ;  /* 0x0000001900047202 */ /* 0x000fe20000000f00 */
[----:B------:R-:W-:Y:S01]  /*1a070*/  IMAD.MOV.U32 R6, RZ, RZ, R19 ;  /* 0x000000ffff067224 */ /* 0x000fe200078e0013 */
[----:B------:R-:W-:Y:S01]  /*1a080*/  MOV R7, R20 ;  /* 0x0000001400077202 */ /* 0x000fe20000000f00 */
        /* <DEDUP_REMOVED lines=30> */
[----:B----4-:R-:W-:Y:S01]  /*1a270*/  MOV R5, R2 ;  /* 0x0000000200057202 */ /* 0x010fe20000000f00 */
[----:B---3--:R-:W-:Y:S01]  /*1a280*/  IMAD.MOV.U32 R6, RZ, RZ, R3 ;  /* 0x000000ffff067224 */ /* 0x008fe200078e0003 */
        /* <DEDUP_REMOVED lines=16> */
[----:B------:R-:W-:-:S02]  /*1a390*/  MOV R4, R11 ;  /* 0x0000000b00047202 */ /* 0x000fc40000000f00 */
[----:B------:R-:W3:Y:S04]  /*1a3a0*/  LDL.LU R11, [R1+0x4e00] ;  /* 0x004e0000010b7983 */ /* 0x000ee80000300800 */
[----:B------:R-:W3:Y:S04]  /*1a3b0*/  LDL.LU R0, [R1+0x4dfc] ;  /* 0x004dfc0001007983 */ /* 0x000ee80000300800 */
[----:B------:R0:W-:Y:S04]  /*1a3c0*/  STL.64 [R1+0x4d78], R6 ;  /* 0x004d780601007387 */ /* 0x0001e80000100a00 */
[----:B------:R1:W-:Y:S01]  /*1a3d0*/  STL.64 [R1+0x4d70], R4 ;  /* 0x004d700401007387 */ /* 0x0003e20000100a00 */
[----:B0-----:R-:W-:Y:S01]  /*1a3e0*/  MOV R6, R23 ;  /* 0x0000001700067202 */ /* 0x001fe20000000f00 */
[----:B------:R-:W-:-:S02]  /*1a3f0*/  IMAD.MOV.U32 R7, RZ, RZ, R22 ;  /* 0x000000ffff077224 */ /* 0x000fc400078e0016 */
[----:B-1----:R-:W-:Y:S02]  /*1a400*/  IMAD.MOV.U32 R4, RZ, RZ, R25 ;  /* 0x000000ffff047224 */ /* 0x002fe400078e0019 */
[----:B------:R-:W-:Y:S01]  /*1a410*/  IMAD.MOV.U32 R5, RZ, RZ, R24 ;  /* 0x000000ffff057224 */ /* 0x000fe200078e0018 */
[----:B------:R-:W-:Y:S04]  /*1a420*/  STL.64 [R1+0x4d98], R6 ;  /* 0x004d980601007387 */ /* 0x000fe80000100a00 */
[----:B------:R-:W-:Y:S04]  /*1a430*/  STL.64 [R1+0x4d90], R4 ;  /* 0x004d900401007387 */ /* 0x000fe80000100a00 */
[----:B------:R-:W-:Y:S04]  /*1a440*/  LDSM.16.MT88.4 R24, [R28+0x6180] ;  /* 0x006180001c18783b */ /* 0x000fe80000004200 */
[----:B--2---:R-:W-:Y:S04]  /*1a450*/  STL.64 [R1+0x4ce8], R14 ;  /* 0x004ce80e01007387 */ /* 0x004fe80000100a00 */
[----:B------:R0:W-:Y:S04]  /*1a460*/  STL.64 [R1+0x4ce0], R12 ;  /* 0x004ce00c01007387 */ /* 0x0001e80000100a00 */
[----:B0-----:R-:W2:Y:S04]  /*1a470*/  LDL.LU R12, [R1+0x130] ;  /* 0x00013000010c7983 */ /* 0x001ea80000300800 */
[----:B------:R-:W2:Y:S01]  /*1a480*/  LDL.LU R13, [R1+0x134] ;  /* 0x00013400010d7983 */ /* 0x000ea20000300800 */
[----:B------:R-:W-:Y:S01]  /*1a490*/  MOV R6, R19 ;  /* 0x0000001300067202 */ /* 0x000fe20000000f00 */
[----:B------:R-:W-:Y:S01]  /*1a4a0*/  IMAD.MOV.U32 R7, RZ, RZ, R18 ;  /* 0x000000ffff077224 */ /* 0x000fe200078e0012 */
[----:B---3--:R-:W-:Y:S01]  /*1a4b0*/  MOV R15, R10 ;  /* 0x0000000a000f7202 */ /* 0x008fe20000000f00 */
[----:B------:R-:W-:-:S02]  /*1a4c0*/  IMAD.MOV.U32 R4, RZ, RZ, R21 ;  /* 0x000000ffff047224 */ /* 0x000fc400078e0015 */
[----:B------:R-:W-:Y:S02]  /*1a4d0*/  IMAD.MOV.U32 R5, RZ, RZ, R20 ;  /* 0x000000ffff057224 */ /* 0x000fe400078e0014 */
[----:B------:R-:W-:Y:S01]  /*1a4e0*/  IMAD.MOV.U32 R14, RZ, RZ, R11 ;  /* 0x000000ffff0e7224 */ /* 0x000fe200078e000b */
[----:B------:R-:W-:Y:S04]  /*1a4f0*/  LDSM.16.MT88.4 R20, [R28+0x6100] ;  /* 0x006100001c14783b */ /* 0x000fe80000004200 */
[----:B------:R-:W3:Y:S04]  /*1a500*/  LDL.LU R11, [R1+0x4df8] ;  /* 0x004df800010b7983 */ /* 0x000ee80000300800 */
[----:B------:R-:W3:Y:S04]  /*1a510*/  LDL.LU R10, [R1+0x4df4] ;  /* 0x004df400010a7983 */ /* 0x000ee80000300800 */
[----:B------:R-:W-:Y:S04]  /*1a520*/  STL.64 [R1+0x4db8], R6 ;  /* 0x004db80601007387 */ /* 0x000fe80000100a00 */
[----:B------:R-:W-:Y:S04]  /*1a530*/  STL.64 [R1+0x4db0], R4 ;  /* 0x004db00401007387 */ /* 0x000fe80000100a00 */
[----:B------:R-:W-:Y:S04]  /*1a540*/  STL.64 [R1+0x4d08], R14 ;  /* 0x004d080e01007387 */ /* 0x000fe80000100a00 */
[----:B--2---:R0:W-:Y:S04]  /*1a550*/  STL.64 [R1+0x4d00], R12 ;  /* 0x004d000c01007387 */ /* 0x0041e80000100a00 */
[----:B0-----:R-:W2:Y:S04]  /*1a560*/  LDL.LU R12, [R1+0x140] ;  /* 0x00014000010c7983 */ /* 0x001ea80000300800 */
[----:B------:R-:W2:Y:S04]  /*1a570*/  LDL.LU R13, [R1+0x144] ;  /* 0x00014400010d7983 */ /* 0x000ea80000300800 */
[----:B------:R-:W2:Y:S01]  /*1a580*/  LDL.LU R14, [R1+0x148] ;  /* 0x00014800010e7983 */ /* 0x000ea20000300800 */
[----:B------:R-:W-:-:S03]  /*1a590*/  IMAD.MOV.U32 R15, RZ, RZ, R0 ;  /* 0x000000ffff0f7224 */ /* 0x000fc600078e0000 */
[----:B------:R-:W3:Y:S04]  /*1a5a0*/  LDL.LU R0, [R1+0x4df0] ;  /* 0x004df00001007983 */ /* 0x000ee80000300800 */
[----:B--2---:R-:W-:Y:S04]  /*1a5b0*/  STL.64 [R1+0x4d28], R14 ;  /* 0x004d280e01007387 */ /* 0x004fe80000100a00 */
[----:B------:R0:W-:Y:S04]  /*1a5c0*/  STL.64 [R1+0x4d20], R12 ;  /* 0x004d200c01007387 */ /* 0x0001e80000100a00 */
[----:B0-----:R-:W2:Y:S04]  /*1a5d0*/  LDL.LU R12, [R1+0x150] ;  /* 0x00015000010c7983 */ /* 0x001ea80000300800 */
[----:B------:R-:W2:Y:S01]  /*1a5e0*/  LDL.LU R13, [R1+0x154] ;  /* 0x00015400010d7983 */ /* 0x000ea20000300800 */
[----:B---3--:R-:W-:-:S02]  /*1a5f0*/  IMAD.MOV.U32 R14, RZ, RZ, R10 ;  /* 0x000000ffff0e7224 */ /* 0x008fc400078e000a */
[----:B------:R-:W-:Y:S01]  /*1a600*/  IMAD.MOV.U32 R15, RZ, RZ, R11 ;  /* 0x000000ffff0f7224 */ /* 0x000fe200078e000b */
[----:B------:R-:W3:Y:S04]  /*1a610*/  LDL.LU R10, [R1+0x4dec] ;  /* 0x004dec00010a7983 */ /* 0x000ee80000300800 */
[----:B------:R-:W3:Y:S04]  /*1a620*/  LDL.LU R11, [R1+0x4de8] ;  /* 0x004de800010b7983 */ /* 0x000ee80000300800 */
[----:B------:R-:W-:Y:S04]  /*1a630*/  STL.64 [R1+0x4d48], R14 ;  /* 0x004d480e01007387 */ /* 0x000fe80000100a00 */
[----:B--2---:R0:W-:Y:S04]  /*1a640*/  STL.64 [R1+0x4d40], R12 ;  /* 0x004d400c01007387 */ /* 0x0041e80000100a00 */
[----:B0-----:R-:W2:Y:S04]  /*1a650*/  LDL.LU R12, [R1+0x160] ;  /* 0x00016000010c7983 */ /* 0x001ea80000300800 */
[----:B------:R-:W2:Y:S04]  /*1a660*/  LDL.LU R13, [R1+0x164] ;  /* 0x00016400010d7983 */ /* 0x000ea80000300800 */
[----:B------:R-:W2:Y:S01]  /*1a670*/  LDL.LU R14, [R1+0x168] ;  /* 0x00016800010e7983 */ /* 0x000ea20000300800 */
[----:B------:R-:W-:-:S03]  /*1a680*/  MOV R15, R0 ;  /* 0x00000000000f7202 */ /* 0x000fc60000000f00 */
        /* <DEDUP_REMOVED lines=26> */
[----:B0-----:R-:W3:Y:S04]  /*1a830*/  LDL.LU R12, [R1+0x1a0] ;  /* 0x0001a000010c7983 */ /* 0x001ee80000300800 */
[----:B------:R-:W3:Y:S04]  /*1a840*/  LDL.LU R13, [R1+0x1a4] ;  /* 0x0001a400010d7983 */ /* 0x000ee80000300800 */
[----:B------:R-:W3:Y:S01]  /*1a850*/  LDL.LU R14, [R1+0x1a8] ;  /* 0x0001a800010e7983 */ /* 0x000ee20000300800 */
[----:B------:R-:W-:Y:S01]  /*1a860*/  MOV R4, R17 ;  /* 0x0000001100047202 */ /* 0x000fe20000000f00 */
[----:B------:R-:W-:Y:S01]  /*1a870*/  IMAD.MOV.U32 R5, RZ, RZ, R16 ;  /* 0x000000ffff057224 */ /* 0x000fe200078e0010 */
[----:B------:R-:W-:Y:S01]  /*1a880*/  MOV R7, R8 ;  /* 0x0000000800077202 */ /* 0x000fe20000000f00 */
[----:B------:R-:W-:Y:S01]  /*1a890*/  IMAD.MOV.U32 R6, RZ, RZ, R9 ;  /* 0x000000ffff067224 */ /* 0x000fe200078e0009 */
[----:B------:R-:W-:Y:S01]  /*1a8a0*/  MOV R15, R0 ;  /* 0x00000000000f7202 */ /* 0x000fe20000000f00 */
[----:B------:R-:W0:Y:S06]  /*1a8b0*/  LDSM.16.MT88.4 R16, [R28+0x6080] ;  /* 0x006080001c10783b */ /* 0x000e2c0000004200 */
[-C--:B---3--:R-:W-:Y:S01]  /*1a8c0*/  HMMA.16816.F32 R4, R4, R10.reuse, R12 ;  /* 0x0000000a0404723c */ /* 0x088fe2000000180c */
[----:B------:R-:W2:Y:S04]  /*1a8d0*/  LDL.LU.64 R14, [R1+0x4dc8] ;  /* 0x004dc800010e7983 */ /* 0x000ea80000300a00 */
[----:B------:R-:W2:Y:S11]  /*1a8e0*/  LDL.LU.64 R12, [R1+0x4dc0] ;  /* 0x004dc000010c7983 */ /* 0x000eb60000300a00 */
[----:B------:R-:W-:Y:S07]  /*1a8f0*/  @!UPT UIADD3 URZ, URZ, URZ, URZ ;  /* 0x0000003f3f3ff290 */ /* 0x000fee000fffe03f */
        /* <DEDUP_REMOVED lines=16> */
[----:B------:R-:W-:Y:S01]  /*1aa00*/  STL.64 [R1+0x180], R4 ;  /* 0x0001800401007387 */ /* 0x000fe20000100a00 */
[----:B------:R-:W-:-:S03]  /*1aa10*/  IMAD.MOV.U32 R0, RZ, RZ, R7 ;  /* 0x000000ffff007224 */ /* 0x000fc600078e0007 */
        /* <DEDUP_REMOVED lines=76> */
[----:B------:R-:W0:Y:S04]  /*1aee0*/  LDL.LU.64 R6, [R1+0x4c48] ;  /* 0x004c480001067983 */ /* 0x000e280000300a00 */
[----:B------:R-:W0:Y:S11]  /*1aef0*/  LDL.LU.64 R4, [R1+0x4c40] ;  /* 0x004c400001047983 */ /* 0x000e360000300a00 */
[----:B------:R-:W-:Y:S06]  /*1af00*/  @!UPT UIADD3 URZ, URZ, URZ, URZ ;  /* 0x0000003f3f3ff290 */ /* 0x000fec000fffe03f */
[----:B------:R-:W-:Y:S04]  /*1af10*/  STL.64 [R1+0xe0], R12 ;  /* 0x0000e00c01007387 */ /* 0x000fe80000100a00 */
[----:B------:R-:W-:Y:S01]  /*1af20*/  STL.64 [R1+0xe8], R14 ;  /* 0x0000e80e01007387 */ /* 0x000fe20000100a00 */
[----:B0-----:R-:W-:Y:S03]  /*1af30*/  HMMA.16816.F32 R16, R16, R10, R4 ;  /* 0x0000000a1010723c */ /* 0x001fe60000001804 */
[----:B------:R-:W2:Y:S04]  /*1af40*/  LDL.LU.64 R6, [R1+0x4c38] ;  /* 0x004c380001067983 */ /* 0x000ea80000300a00 */
[----:B------:R-:W2:Y:S11]  /*1af50*/  LDL.LU.64 R4, [R1+0x4c30] ;  /* 0x004c300001047983 */ /* 0x000eb60000300a00 */
[----:B------:R-:W-:Y:S05]  /*1af60*/  @!UPT UIADD3 URZ, URZ, URZ, URZ ;  /* 0x0000003f3f3ff290 */ /* 0x000fea000fffe03f */
[----:B------:R0:W-:Y:S04]  /*1af70*/  STL.64 [R1+0xd0], R16 ;  /* 0x0000d01001007387 */ /* 0x0001e80000100a00 */
[----:B------:R1:W-:Y:S04]  /*1af80*/  STL.64 [R1+0xd8], R18 ;  /* 0x0000d81201007387 */ /* 0x0003e80000100a00 */
[----:B0-----:R-:W3:Y:S04]  /*1af90*/  LDL.LU R16, [R1+0xc0] ;  /* 0x0000c00001107983 */ /* 0x001ee80000300800 */
[----:B------:R-:W3:Y:S04]  /*1afa0*/  LDL.LU R17, [R1+0xc4] ;  /* 0x0000c40001117983 */ /* 0x000ee80000300800 */
[----:B------:R-:W0:Y:S04]  /*1afb0*/  S2R R9, SR_TID.X ;  /* 0x0000000000097919 */ /* 0x000e280000002100 */
[----:B------:R-:W0:Y:S01]  /*1afc0*/  S2R R14, SR_TID.X ;  /* 0x00000000000e7919 */ /* 0x000e220000002100 */
[----:B-1----:R-:W-:Y:S01]  /*1afd0*/  IMAD.MOV.U32 R18, RZ, RZ, R3 ;  /* 0x000000ffff127224 */ /* 0x002fe200078e0003 */
[----:B----4-:R-:W-:-:S02]  /*1afe0*/  MOV R19, R2 ;  /* 0x0000000200137202 */ /* 0x010fc40000000f00 */
[----:B0-----:R-:W-:Y:S02]  /*1aff0*/  LOP3.LUT R12, R9, 0x7, RZ, 0xc0, !PT ;  /* 0x00000007090c7812 */ /* 0x001fe400078ec0ff */
[----:B------:R-:W-:-:S03]  /*1b000*/  LOP3.LUT R15, R14, 0x7, RZ, 0xc0, !PT ;  /* 0x000000070e0f7812 */ /* 0x000fc600078ec0ff */
[----:B------:R-:W-:Y:S01]  /*1b010*/  IMAD.SHL.U32 R12, R12, 0x10, RZ ;  /* 0x000000100c0c7824 */ /* 0x000fe200078e00ff */
[C---:B------:R-:W-:Y:S01]  /*1b020*/  LOP3.LUT R13, R14.reuse, 0x1e0, RZ, 0xc0, !PT ;  /* 0x000001e00e0d7812 */ /* 0x040fe200078ec0ff */
[-C--:B---3--:R-:W-:Y:S08]  /*1b030*/  HMMA.16816.F32 R20, R20, R10.reuse, R16 ;  /* 0x0000000a1414723c */ /* 0x088ff00000001810 */
[----:B--2---:R-:W-:Y:S01]  /*1b040*/  HMMA.16816.F32 R8, R24, R10, R4 ;  /* 0x0000000a1808723c */ /* 0x004fe20000001804 */
[C---:B------:R-:W-:Y:S01]  /*1b050*/  LOP3.LUT R18, R14.reuse, 0x10, RZ, 0xc0, !PT ;  /* 0x000000100e127812 */ /* 0x040fe200078ec0ff */
[----:B------:R-:W-:Y:S01]  /*1b060*/  IMAD R17, R15, 0x210, RZ ;  /* 0x000002100f117824 */ /* 0x000fe200078e02ff */
[----:B------:R-:W-:-:S03]  /*1b070*/  SHF.L.U32 R16, R14, 0x1, RZ ;  /* 0x000000010e107819 */ /* 0x000fc600000006ff */
[----:B------:R-:W-:Y:S01]  /*1b080*/  IMAD.SHL.U32 R18, R18, 0x100, RZ ;  /* 0x0000010012127824 */ /* 0x000fe200078e00ff */
[----:B------:R-:W-:-:S04]  /*1b090*/  LOP3.LUT R19, R17, 0x10, R16, 0x78, !PT ;  /* 0x0000001011137812 */ /* 0x000fc800078e7810 */
[----:B------:R-:W-:-:S05]  /*1b0a0*/  LOP3.LUT R19, R19, R18, RZ, 0xfc, !PT ;  /* 0x0000001213137212 */ /* 0x000fca00078efcff */
[----:B------:R-:W-:Y:S01]  /*1b0b0*/  IMAD.MOV.U32 R2, RZ, RZ, R23 ;  /* 0x000000ffff027224 */ /* 0x000fe200078e0017 */
[----:B------:R-:W-:Y:S01]  /*1b0c0*/  STL.64 [R1+0xc0], R20 ;  /* 0x0000c01401007387 */ /* 0x000fe20000100a00 */
[----:B------:R-:W-:-:S03]  /*1b0d0*/  IMAD.MOV.U32 R3, RZ, RZ, R22 ;  /* 0x000000ffff037224 */ /* 0x000fc600078e0016 */
[----:B------:R-:W-:Y:S04]  /*1b0e0*/  STL [R1+0x4b94], R2 ;  /* 0x004b940201007387 */ /* 0x000fe80000100800 */
[----:B------:R-:W-:Y:S04]  /*1b0f0*/  STL [R1+0x4b90], R3 ;  /* 0x004b900301007387 */ /* 0x000fe80000100800 */
[----:B------:R-:W-:Y:S04]  /*1b100*/  STL.64 [R1+0x4a68], R10 ;  /* 0x004a680a01007387 */ /* 0x000fe80000100a00 */
[----:B------:R-:W0:Y:S04]  /*1b110*/  LDSM.16.MT88.4 R4, [R19+0x8000] ;  /* 0x008000001304783b */ /* 0x000e280000004200 */
[----:B------:R-:W-:Y:S04]  /*1b120*/  STL.64 [R1+0x4a60], R8 ;  /* 0x004a600801007387 */ /* 0x000fe80000100a00 */
[----:B------:R-:W1:Y:S01]  /*1b130*/  LDSM.16.MT88.4 R8, [R19+0x8080] ;  /* 0x008080001308783b */ /* 0x000e620000004200 */
[----:B------:R-:W-:Y:S01]  /*1b140*/  IMAD R23, R13, 0x100, R12 ;  /* 0x000001000d177824 */ /* 0x000fe200078e020c */
[----:B------:R-:W-:-:S04]  /*1b150*/  SHF.L.U32 R14, R14, 0x1, RZ ;  /* 0x000000010e0e7819 */ /* 0x000fc800000006ff */
[----:B------:R-:W-:-:S05]  /*1b160*/  LOP3.LUT R23, R23, 0x30, R14, 0x78, !PT ;  /* 0x0000003017177812 */ /* 0x000fca00078e780e */
[----:B------:R-:W-:Y:S01]  /*1b170*/  IMAD R23, R15, 0x400, R23 ;  /* 0x000004000f177824 */ /* 0x000fe200078e0217 */
[----:B0-----:R-:W-:Y:S01]  /*1b180*/  MOV R15, R4 ;  /* 0x00000004000f7202 */ /* 0x001fe20000000f00 */
[----:B------:R-:W-:Y:S01]  /*1b190*/  IMAD.MOV.U32 R14, RZ, RZ, R5 ;  /* 0x000000ffff0e7224 */ /* 0x000fe200078e0005 */
[----:B------:R-:W-:Y:S01]  /*1b1a0*/  MOV R12, R7 ;  /* 0x00000007000c7202 */ /* 0x000fe20000000f00 */
[----:B------:R-:W-:Y:S02]  /*1b1b0*/  IMAD.MOV.U32 R13, RZ, RZ, R6 ;  /* 0x000000ffff0d7224 */ /* 0x000fe400078e0006 */
[----:B------:R0:W2:Y:S01]  /*1b1c0*/  LDSM.16.M88.4 R4, [R23+0x40080] ;  /* 0x040080001704783b */ /* 0x0000a20000000200 */
[----:B-1----:R-:W-:Y:S01]  /*1b1d0*/  IMAD.MOV.U32 R22, RZ, RZ, R9 ;  /* 0x000000ffff167224 */ /* 0x002fe200078e0009 */
[----:B------:R-:W-:Y:S01]  /*1b1e0*/  MOV R21, R10 ;  /* 0x0000000a00157202 */ /* 0x000fe20000000f00 */
[----:B------:R-:W-:Y:S02]  /*1b1f0*/  IMAD.MOV.U32 R20, RZ, RZ, R11 ;  /* 0x000000ffff147224 */ /* 0x000fe400078e000b */
[----:B0-----:R-:W-:-:S02]  /*1b200*/  IMAD.MOV.U32 R23, RZ, RZ, R8 ;  /* 0x000000ffff177224 */ /* 0x001fc400078e0008 */
[----:B------:R-:W0:Y:S01]  /*1b210*/  LDSM.16.MT88.4 R8, [R19+0x8100] ;  /* 0x008100001308783b */ /* 0x000e220000004200 */
[----:B------:R-:W-:-:S04]  /*1b220*/  LOP3.LUT R27, R17, 0x10, R16, 0x78, !PT ;  /* 0x00000010111b7812 */ /* 0x000fc800078e7810 */
[----:B------:R-:W-:Y:S01]  /*1b230*/  LOP3.LUT R27, R27, R18, RZ, 0xfc, !PT ;  /* 0x000000121b1b7212 */ /* 0x000fe200078efcff */
[----:B------:R-:W-:Y:S03]  /*1b240*/  STL.64 [R1+0x4c28], R14 ;  /* 0x004c280e01007387 */ /* 0x000fe60000100a00 */
[----:B------:R-:W-:Y:S01]  /*1b250*/  LOP3.LUT R27, R27, 0x20, RZ, 0x3c, !PT ;  /* 0x000000201b1b7812 */ /* 0x000fe200078e3cff */
[----:B------:R-:W-:Y:S04]  /*1b260*/  STL.64 [R1+0x4c20], R12 ;  /* 0x004c200c01007387 */ /* 0x000fe80000100a00 */
[----:B------:R-:W-:Y:S04]  /*1b270*/  LDSM.16.MT88.4 R12, [R27+0x8000] ;  /* 0x008000001b0c783b */ /* 0x000fe80000004200 */
[----:B--2---:R1:W-:Y:S04]  /*1b280*/  STL [R1+0x49cc], R6 ;  /* 0x0049cc0601007387 */ /* 0x0043e80000100800 */
[----:B------:R2:W-:Y:S01]  /*1b290*/  STL [R1+0x49c8], R7 ;  /* 0x0049c80701007387 */ /* 0x0005e20000100800 */
[----:B0-----:R-:W-:Y:S01]  /*1b2a0*/  IMAD.MOV.U32 R25, RZ, RZ, R8 ;  /* 0x000000ffff197224 */ /* 0x001fe200078e0008 */
[----:B------:R-:W-:Y:S01]  /*1b2b0*/  MOV R24, R9 ;  /* 0x0000000900187202 */ /* 0x000fe20000000f00 */
[----:B-1----:R-:W-:-:S02]  /*1b2c0*/  IMAD.MOV.U32 R6, RZ, RZ, R11 ;  /* 0x000000ffff067224 */ /* 0x002fc400078e000b */
[----:B--2---:R-:W-:Y:S02]  /*1b2d0*/  IMAD.MOV.U32 R7, RZ, RZ, R10 ;  /* 0x000000ffff077224 */ /* 0x004fe400078e000a */
        /* <DEDUP_REMOVED lines=380> */
[----:B0-----:R-:W-:-:S05]  /*1caa0*/  LOP3.LUT R0, R28, 0x7, RZ, 0xc0, !PT ;  /* 0x000000071c007812 */ /* 0x001fca00078ec0ff */
[----:B------:R-:W-:Y:S01]  /*1cab0*/  IMAD R0, R0, 0x210, RZ ;  /* 0x0000021000007824 */ /* 0x000fe200078e02ff */
[----:B------:R0:W-:Y:S01]  /*1cac0*/  STL.64 [R1+0x4828], R8 ;  /* 0x0048280801007387 */ /* 0x0001e20000100a00 */
[C---:B-1----:R-:W-:Y:S01]  /*1cad0*/  LOP3.LUT R28, R7.reuse, 0x10, RZ, 0xc0, !PT ;  /* 0x00000010071c7812 */ /* 0x042fe200078ec0ff */
[----:B------:R-:W-:Y:S01]  /*1cae0*/  IMAD.SHL.U32 R7, R7, 0x2, RZ ;  /* 0x0000000207077824 */ /* 0x000fe200078e00ff */
[----:B0-----:R-:W-:Y:S02]  /*1caf0*/  MOV R8, R16 ;  /* 0x0000001000087202 */ /* 0x001fe40000000f00 */
[----:B------:R-:W-:Y:S02]  /*1cb00*/  SHF.L.U32 R28, R28, 0x8, RZ ;  /* 0x000000081c1c7819 */ /* 0x000fe400000006ff */
[----:B------:R-:W-:Y:S01]  /*1cb10*/  LOP3.LUT R0, R0, 0x10, R7, 0x78, !PT ;  /* 0x0000001000007812 */ /* 0x000fe200078e7807 */
[----:B------:R-:W-:Y:S01]  /*1cb20*/  IMAD.MOV.U32 R9, RZ, RZ, R15 ;  /* 0x000000ffff097224 */ /* 0x000fe200078e000f */
[----:B------:R0:W-:Y:S02]  /*1cb30*/  STL.64 [R1+0x4840], R10 ;  /* 0x0048400a01007387 */ /* 0x0001e40000100a00 */
[----:B------:R-:W-:-:S02]  /*1cb40*/  LOP3.LUT R0, R0, R28, RZ, 0xfc, !PT ;  /* 0x0000001c00007212 */ /* 0x000fc400078efcff */
[----:B------:R1:W-:Y:S01]  /*1cb50*/  STL.64 [R1+0x4838], R8 ;  /* 0x0048380801007387 */ /* 0x0003e20000100a00 */
[----:B0-----:R-:W-:Y:S02]  /*1cb60*/  IMAD.MOV.U32 R10, RZ, RZ, R12 ;  /* 0x000000ffff0a7224 */ /* 0x001fe400078e000c */
[----:B-1----:R-:W-:Y:S02]  /*1cb70*/  IMAD.MOV.U32 R8, RZ, RZ, R14 ;  /* 0x000000ffff087224 */ /* 0x002fe400078e000e */
[----:B------:R-:W-:Y:S02]  /*1cb80*/  IMAD.MOV.U32 R9, RZ, RZ, R13 ;  /* 0x000000ffff097224 */ /* 0x000fe400078e000d */
[----:B------:R-:W0:Y:S01]  /*1cb90*/  LDSM.16.MT88.4 R12, [R0+0xa000] ;  /* 0x00a00000000c783b */ /* 0x000e220000004200 */
[----:B------:R-:W-:-:S05]  /*1cba0*/  MOV R11, R6 ;  /* 0x00000006000b7202 */ /* 0x000fca0000000f00 */
[----:B------:R-:W-:Y:S04]  /*1cbb0*/  STL.64 [R1+0x4850], R10 ;  /* 0x0048500a01007387 */ /* 0x000fe80000100a00 */
[----:B------:R-:W-:Y:S04]  /*1cbc0*/  STL.64 [R1+0x4848], R8 ;  /* 0x0048480801007387 */ /* 0x000fe80000100a00 */
[----:B------:R-:W1:Y:S01]  /*1cbd0*/  LDSM.16.MT88.4 R8, [R0+0xa080] ;  /* 0x00a080000008783b */ /* 0x000e620000004200 */
[----:B0-----:R-:W-:Y:S01]  /*1cbe0*/  IMAD.MOV.U32 R4, RZ, RZ, R15 ;  /* 0x000000ffff047224 */ /* 0x001fe200078e000f */
[----:B------:R-:W-:-:S04]  /*1cbf0*/  MOV R5, R14 ;  /* 0x0000000e00057202 */ /* 0x000fc80000000f00 */
[----:B------:R-:W-:Y:S04]  /*1cc00*/  STL [R1+0x4a14], R4 ;  /* 0x004a140401007387 */ /* 0x000fe80000100800 */
[----:B------:R-:W-:Y:S04]  /*1cc10*/  STL [R1+0x4a10], R5 ;  /* 0x004a100501007387 */ /* 0x000fe80000100800 */
[----:B------:R-:W0:Y:S04]  /*1cc20*/  LDSM.16.MT88.4 R4, [R0+0xa100] ;  /* 0x00a100000004783b */ /* 0x000e280000004200 */
[----:B------:R-:W2:Y:S01]  /*1cc30*/  S2R R28, SR_TID.X ;  /* 0x00000000001c7919 */ /* 0x000ea20000002100 */
[----:B-1----:R-:W-:Y:S01]  /*1cc40*/  IMAD.MOV.U32 R21, RZ, RZ, R8 ;  /* 0x000000ffff157224 */ /* 0x002fe200078e0008 */
[----:B------:R-:W-:Y:S01]  /*1cc50*/  MOV R20, R9 ;  /* 0x0000000900147202 */ /* 0x000fe20000000f00 */
[----:B------:R-:W-:-:S02]  /*1cc60*/  IMAD.MOV.U32 R19, RZ, RZ, R10 ;  /* 0x000000ffff137224 */ /* 0x000fc400078e000a */
[----:B------:R-:W-:Y:S02]  /*1cc70*/  IMAD.MOV.U32 R18, RZ, RZ, R11 ;  /* 0x000000ffff127224 */ /* 0x000fe400078e000b */
[----:B------:R-:W1:Y:S01]  /*1cc80*/  LDSM.16.MT88.4 R8, [R0+0xa180] ;  /* 0x00a180000008783b */ /* 0x000e620000004200 */
[----:B0-----:R-:W-:-:S03]  /*1cc90*/  MOV R22, R7 ;  /* 0x0000000700167202 */ /* 0x001fc60000000f00 */
[----:B------:R-:W0:Y:S01]  /*1cca0*/  S2R R7, SR_TID.X ;  /* 0x0000000000077919 */ /* 0x000e220000002100 */
[----:B--2---:R-:W-:Y:S01]  /*1ccb0*/  LOP3.LUT R28, R28, 0x7, RZ, 0xc0, !PT ;  /* 0x000000071c1c7812 */ /* 0x004fe200078ec0ff */
[----:B------:R-:W-:-:S04]  /*1ccc0*/  IMAD.MOV.U32 R23, RZ, RZ, R6 ;  /* 0x000000ffff177224 */ /* 0x000fc800078e0006 */
[----:B------:R-:W-:Y:S01]  /*1ccd0*/  IMAD R28, R28, 0x210, RZ ;  /* 0x000002101c1c7824 */ /* 0x000fe200078e02ff */
[C---:B0-----:R-:W-:Y:S01]  /*1cce0*/  LOP3.LUT R6, R7.reuse, 0x10, RZ, 0xc0, !PT ;  /* 0x0000001007067812 */ /* 0x041fe200078ec0ff */
[----:B------:R-:W-:-:S04]  /*1ccf0*/  IMAD.SHL.U32 R15, R7, 0x2, RZ ;  /* 0x00000002070f7824 */ /* 0x000fc800078e00ff */
[----:B------:R-:W-:Y:S01]  /*1cd00*/  IMAD.SHL.U32 R6, R6, 0x100, RZ ;  /* 0x0000010006067824 */ /* 0x000fe200078e00ff */
[----:B------:R-:W-:-:S04]  /*1cd10*/  LOP3.LUT R28, R28, 0x10, R15, 0x78, !PT ;  /* 0x000000101c1c7812 */ /* 0x000fc800078e780f */
[----:B------:R-:W-:-:S04]  /*1cd20*/  LOP3.LUT R28, R28, R6, RZ, 0xfc, !PT ;  /* 0x000000061c1c7212 */ /* 0x000fc800078efcff */
[----:B------:R-:W-:Y:S01]  /*1cd30*/  LOP3.LUT R28, R28, 0x20, RZ, 0x3c, !PT ;  /* 0x000000201c1c7812 */ /* 0x000fe200078e3cff */
[----:B-1----:R-:W-:Y:S01]  /*1cd40*/  IMAD.MOV.U32 R0, RZ, RZ, R9 ;  /* 0x000000ffff007224 */ /* 0x002fe200078e0009 */
[----:B------:R-:W-:Y:S01]  /*1cd50*/  MOV R7, R8 ;  /* 0x0000000800077202 */ /* 0x000fe20000000f00 */
[----:B------:R-:W-:Y:S01]  /*1cd60*/  IMAD.MOV.U32 R27, RZ, RZ, R10 ;  /* 0x000000ffff1b7224 */ /* 0x000fe200078e000a */
[----:B------:R-:W-:Y:S02]  /*1cd70*/  MOV R26, R11 ;  /* 0x0000000b001a7202 */ /* 0x000fe40000000f00 */
[----:B------:R-:W0:Y:S01]  /*1cd80*/  LDSM.16.MT88.4 R8, [R28+0xa000] ;  /* 0x00a000001c08783b */ /* 0x000e220000004200 */
[----:B------:R-:W-:Y:S02]  /*1cd90*/  IMAD.MOV.U32 R16, RZ, RZ, R13 ;  /* 0x000000ffff107224 */ /* 0x000fe400078e000d */
[----:B------:R-:W-:-:S03]  /*1cda0*/  IMAD.MOV.U32 R17, RZ, RZ, R12 ;  /* 0x000000ffff117224 */ /* 0x000fc600078e000c */
[----:B------:R-:W-:Y:S04]  /*1cdb0*/  STL [R1+0x4a0c], R16 ;  /* 0x004a0c1001007387 */ /* 0x000fe80000100800 */
[----:B------:R0:W-:Y:S02]  /*1cdc0*/  STL [R1+0x4a08], R17 ;  /* 0x004a081101007387 */ /* 0x0001e40000100800 */
[----:B0-----:R-:W-:Y:S01]  /*1cdd0*/  IMAD.MOV.U32 R17, RZ, RZ, R8 ;  /* 0x000000ffff117224 */ /* 0x001fe200078e0008 */
[----:B------:R-:W-:Y:S01]  /*1cde0*/  MOV R3, R10 ;  /* 0x0000000a00037202 */ /* 0x000fe20000000f00 */
[----:B------:R-:W-:Y:S02]  /*1cdf0*/  IMAD.MOV.U32 R2, RZ, RZ, R9 ;  /* 0x000000ffff027224 */ /* 0x000fe400078e0009 */
[----:B------:R-:W-:-:S02]  /*1ce00*/  IMAD.MOV.U32 R6, RZ, RZ, R11 ;  /* 0x000000ffff067224 */ /* 0x000fc400078e000b */
[----:B------:R-:W0:Y:S01]  /*1ce10*/  LDSM.16.MT88.4 R8, [R28+0xa080] ;  /* 0x00a080001c08783b */ /* 0x000e220000004200 */
[----:B------:R-:W-:-:S03]  /*1ce20*/  MOV R25, R4 ;  /* 0x0000000400197202 */ /* 0x000fc60000000f00 */
[----:B------:R-:W-:Y:S01]  /*1ce30*/  STL [R1+0x4a24], R18 ;  /* 0x004a241201007387 */ /* 0x000fe20000100800 */
[----:B------:R-:W-:-:S03]  /*1ce40*/  IMAD.MOV.U32 R24, RZ, RZ, R5 ;  /* 0x000000ffff187224 */ /* 0x000fc600078e0005 */
        /* <DEDUP_REMOVED lines=335> */
[----:B------:R-:W0:Y:S01]  /*1e340*/  S2R R5, SR_TID.X ;  /* 0x0000000000057919 */ /* 0x000e220000002100 */
[----:B-1----:R-:W-:-:S03]  /*1e350*/  IMAD.MOV.U32 R18, RZ, RZ, R3 ;  /* 0x000000ffff127224 */ /* 0x002fc600078e0003 */
[----:B------:R-:W1:Y:S01]  /*1e360*/  S2R R14, SR_TID.X ;  /* 0x00000000000e7919 */ /* 0x000e620000002100 */
[----:B----4-:R-:W-:Y:S02]  /*1e370*/  MOV R19, R2 ;  /* 0x0000000200137202 */ /* 0x010fe40000000f00 */
[----:B0-----:R-:W-:Y:S02]  /*1e380*/  LOP3.LUT R12, R5, 0x7, RZ, 0xc0, !PT ;  /* 0x00000007050c7812 */ /* 0x001fe400078ec0ff */
[----:B-1----:R-:W-:-:S03]  /*1e390*/  LOP3.LUT R15, R14, 0x7, RZ, 0xc0, !PT ;  /* 0x000000070e0f7812 */ /* 0x002fc600078ec0ff */
        /* <DEDUP_REMOVED lines=10> */
[----:B------:R-:W-:Y:S02]  /*1e440*/  IMAD.MOV.U32 R2, RZ, RZ, R23 ;  /* 0x000000ffff027224 */ /* 0x000fe400078e0017 */
[----:B------:R-:W-:Y:S01]  /*1e450*/  IMAD.MOV.U32 R3, RZ, RZ, R22 ;  /* 0x000000ffff037224 */ /* 0x000fe200078e0016 */
[----:B------:R-:W-:Y:S04]  /*1e460*/  STL.64 [R1+0xc0], R20 ;  /* 0x0000c01401007387 */ /* 0x000fe80000100a00 */
[----:B------:R-:W-:Y:S04]  /*1e470*/  STL [R1+0x478c], R2 ;  /* 0x00478c0201007387 */ /* 0x000fe80000100800 */
[----:B------:R-:W-:Y:S04]  /*1e480*/  STL [R1+0x4788], R3 ;  /* 0x0047880301007387 */ /* 0x000fe80000100800 */
[----:B------:R-:W-:Y:S04]  /*1e490*/  STL.64 [R1+0x4660], R6 ;  /* 0x0046600601007387 */ /* 0x000fe80000100a00 */
[----:B------:R-:W-:Y:S04]  /*1e4a0*/  STL.64 [R1+0x4658], R4 ;  /* 0x0046580401007387 */ /* 0x000fe80000100a00 */
[----:B------:R-:W0:Y:S01]  /*1e4b0*/  LDSM.16.MT88.4 R4, [R19+0xc000] ;  /* 0x00c000001304783b */ /* 0x000e220000004200 */
        /* <DEDUP_REMOVED lines=8> */
[----:B------:R-:W0:Y:S01]  /*1e540*/  LDSM.16.MT88.4 R4, [R19+0xc080] ;  /* 0x00c080001304783b */ /* 0x000e220000004200 */
[----:B------:R-:W-:-:S05]  /*1e550*/  LOP3.LUT R23, R23, 0x40, RZ, 0x3c, !PT ;  /* 0x0000004017177812 */ /* 0x000fca00078e3cff */
[----:B------:R0:W1:Y:S01]  /*1e560*/  LDSM.16.M88.4 R8, [R23+0x40080] ;  /* 0x040080001708783b */ /* 0x0000620000000200 */
[----:B------:R-:W-:Y:S01]  /*1e570*/  LOP3.LUT R27, R17, 0x10, R16, 0x78, !PT ;  /* 0x00000010111b7812 */ /* 0x000fe200078e7810 */
[----:B0-----:R-:W-:Y:S01]  /*1e580*/  IMAD.MOV.U32 R23, RZ, RZ, R4 ;  /* 0x000000ffff177224 */ /* 0x001fe200078e0004 */
[----:B------:R-:W-:Y:S01]  /*1e590*/  MOV R21, R6 ;  /* 0x0000000600157202 */ /* 0x000fe20000000f00 */
[----:B------:R-:W-:Y:S02]  /*1e5a0*/  IMAD.MOV.U32 R22, RZ, RZ, R5 ;  /* 0x000000ffff167224 */ /* 0x000fe400078e0005 */
[----:B------:R-:W-:Y:S02]  /*1e5b0*/  IMAD.MOV.U32 R20, RZ, RZ, R7 ;  /* 0x000000ffff147224 */ /* 0x000fe400078e0007 */
[----:B------:R-:W0:Y:S01]  /*1e5c0*/  LDSM.16.MT88.4 R4, [R19+0xc100] ;  /* 0x00c100001304783b */ /* 0x000e220000004200 */
[----:B------:R-:W-:-:S03]  /*1e5d0*/  LOP3.LUT R27, R27, R18, RZ, 0xfc, !PT ;  /* 0x000000121b1b7212 */ /* 0x000fc600078efcff */
[----:B------:R-:W-:Y:S01]  /*1e5e0*/  STL.64 [R1+0x4820], R14 ;  /* 0x0048200e01007387 */ /* 0x000fe20000100a00 */
[----:B------:R-:W-:-:S03]  /*1e5f0*/  LOP3.LUT R27, R27, 0x20, RZ, 0x3c, !PT ;  /* 0x000000201b1b7812 */ /* 0x000fc600078e3cff */
[----:B------:R-:W-:Y:S04]  /*1e600*/  STL.64 [R1+0x4818], R12 ;  /* 0x0048180c01007387 */ /* 0x000fe80000100a00 */
[----:B-1----:R-:W-:Y:S04]  /*1e610*/  STL [R1+0x45c4], R10 ;  /* 0x0045c40a01007387 */ /* 0x002fe80000100800 */
        /* <DEDUP_REMOVED lines=1592> */
[----:B------:R-:W0:Y:S01]  /*249a0*/  LDL.LU.64 R10, [R1+0x4030] ;  /* 0x00403000010a7983 */ /* 0x000e220000300a00 */
[----:B------:R-:W0:Y:S11]  /*249b0*/  LDL.LU.64 R8, [R1+0x4028] ;  /* 0x0040280001087983 */ /* 0x000e360000300a00 */
[----:B------:R-:W-:Y:S09]  /*249c0*/  @!UPT UIADD3 URZ, URZ, URZ, URZ ;  /* 0x0000003f3f3ff290 */ /* 0x000ff2000fffe03f */
[----:B------:R-:W-:Y:S01]  /*249d0*/  STL.64 [R1+0xe0], R12 ;  /* 0x0000e00c01007387 */ /* 0x000fe20000100a00 */
[----:B------:R-:W-:Y:S01]  /*249e0*/  STL.64 [R1+0xe8], R14 ;  /* 0x0000e80e01007387 */ /* 0x000fe20000100a00 */
[----:B0-----:R-:W-:Y:S02]  /*249f0*/  HMMA.16816.F32 R16, R16, R6, R8 ;  /* 0x000000061010723c */ /* 0x001fe40000001808 */
[----:B------:R-:W2:Y:S01]  /*24a00*/  LDL.LU.64 R10, [R1+0x4020] ;  /* 0x00402000010a7983 */ /* 0x000ea20000300a00 */
[----:B------:R-:W2:Y:S11]  /*24a10*/  LDL.LU.64 R8, [R1+0x4018] ;  /* 0x0040180001087983 */ /* 0x000eb60000300a00 */
[----:B------:R-:W-:Y:S09]  /*24a20*/  @!UPT UIADD3 URZ, URZ, URZ, URZ ;  /* 0x0000003f3f3ff290 */ /* 0x000ff2000fffe03f */
[----:B------:R0:W-:Y:S01]  /*24a30*/  STL.64 [R1+0xd0], R16 ;  /* 0x0000d01001007387 */ /* 0x0001e20000100a00 */
[----:B------:R1:W-:Y:S03]  /*24a40*/  STL.64 [R1+0xd8], R18 ;  /* 0x0000d81201007387 */ /* 0x0003e60000100a00 */
[----:B0-----:R-:W3:Y:S01]  /*24a50*/  LDL.LU R16, [R1+0xc0] ;  /* 0x0000c00001107983 */ /* 0x001ee20000300800 */
[----:B------:R-:W3:Y:S03]  /*24a60*/  LDL.LU R17, [R1+0xc4] ;  /* 0x0000c40001117983 */ /* 0x000ee60000300800 */
[----:B------:R-:W0:Y:S04]  /*24a70*/  S2R R5, SR_TID.X ;  /* 0x0000000000057919 */ /* 0x000e280000002100 */
[----:B------:R-:W0:Y:S01]  /*24a80*/  S2R R14, SR_TID.X ;  /* 0x00000000000e7919 */ /* 0x000e220000002100 */
[----:B-1----:R-:W-:Y:S01]  /*24a90*/  IMAD.MOV.U32 R18, RZ, RZ, R3 ;  /* 0x000000ffff127224 */ /* 0x002fe200078e0003 */
[----:B----4-:R-:W-:-:S02]  /*24aa0*/  MOV R19, R2 ;  /* 0x0000000200137202 */ /* 0x010fc40000000f00 */
[----:B0-----:R-:W-:Y:S02]  /*24ab0*/  LOP3.LUT R12, R5, 0x7, RZ, 0xc0, !PT ;  /* 0x00000007050c7812 */ /* 0x001fe400078ec0ff */
[C---:B------:R-:W-:Y:S02]  /*24ac0*/  LOP3.LUT R15, R14.reuse, 0x7, RZ, 0xc0, !PT ;  /* 0x000000070e0f7812 */ /* 0x040fe400078ec0ff */
[----:B------:R-:W-:Y:S01]  /*24ad0*/  LOP3.LUT R13, R14, 0x1e0, RZ, 0xc0, !PT ;  /* 0x000001e00e0d7812 */ /* 0x000fe200078ec0ff */
[----:B------:R-:W-:Y:S01]  /*24ae0*/  IMAD.SHL.U32 R12, R12, 0x10, RZ ;  /* 0x000000100c0c7824 */ /* 0x000fe200078e00ff */
        /* <DEDUP_REMOVED lines=10> */
[----:B------:R-:W-:Y:S02]  /*24b90*/  STL.64 [R1+0xc0], R20 ;  /* 0x0000c01401007387 */ /* 0x000fe40000100a00 */
[----:B------:R-:W-:Y:S02]  /*24ba0*/  STL [R1+0x3f7c], R2 ;  /* 0x003f7c0201007387 */ /* 0x000fe40000100800 */
[----:B------:R-:W-:Y:S01]  /*24bb0*/  STL [R1+0x3f78], R3 ;  /* 0x003f780301007387 */ /* 0x000fe20000100800 */
[----:B------:R-:W-:Y:S02]  /*24bc0*/  STL.64 [R1+0x3e50], R6 ;  /* 0x003e500601007387 */ /* 0x000fe40000100a00 */
[----:B------:R-:W-:Y:S02]  /*24bd0*/  STL.64 [R1+0x3e48], R4 ;  /* 0x003e480401007387 */ /* 0x000fe40000100a00 */
[----:B------:R-:W0:Y:S01]  /*24be0*/  LDSM.16.MT88.4 R4, [R19+0x14000] ;  /* 0x014000001304783b */ /* 0x000e220000004200 */
[----:B------:R-:W-:Y:S01]  /*24bf0*/  IMAD R23, R13, 0x100, R12 ;  /* 0x000001000d177824 */ /* 0x000fe200078e020c */
[----:B------:R-:W-:-:S04]  /*24c00*/  SHF.L.U32 R14, R14, 0x1, RZ ;  /* 0x000000010e0e7819 */ /* 0x000fc800000006ff */
[----:B------:R-:W-:-:S05]  /*24c10*/  LOP3.LUT R23, R23, 0x30, R14, 0x78, !PT ;  /* 0x0000003017177812 */ /* 0x000fca00078e780e */
[----:B------:R-:W-:Y:S01]  /*24c20*/  IMAD R23, R15, 0x400, R23 ;  /* 0x000004000f177824 */ /* 0x000fe200078e0217 */
[----:B0-----:R-:W-:Y:S01]  /*24c30*/  MOV R15, R4 ;  /* 0x00000004000f7202 */ /* 0x001fe20000000f00 */
[----:B------:R-:W-:Y:S02]  /*24c40*/  IMAD.MOV.U32 R14, RZ, RZ, R5 ;  /* 0x000000ffff0e7224 */ /* 0x000fe400078e0005 */
[----:B------:R-:W-:Y:S01]  /*24c50*/  IMAD.MOV.U32 R13, RZ, RZ, R6 ;  /* 0x000000ffff0d7224 */ /* 0x000fe200078e0006 */
[----:B------:R-:W-:Y:S02]  /*24c60*/  MOV R12, R7 ;  /* 0x00000007000c7202 */ /* 0x000fe40000000f00 */
[----:B------:R-:W0:Y:S01]  /*24c70*/  LDSM.16.MT88.4 R4, [R19+0x14080] ;  /* 0x014080001304783b */ /* 0x000e220000004200 */
[----:B------:R-:W-:-:S05]  /*24c80*/  LOP3.LUT R23, R23, 0x40, RZ, 0x3c, !PT ;  /* 0x0000004017177812 */ /* 0x000fca00078e3cff */
[----:B------:R0:W1:Y:S01]  /*24c90*/  LDSM.16.M88.4 R8, [R23+0x40100] ;  /* 0x040100001708783b */ /* 0x0000620000000200 */
[----:B------:R-:W-:Y:S01]  /*24ca0*/  LOP3.LUT R27, R17, 0x10, R16, 0x78, !PT ;  /* 0x00000010111b7812 */ /* 0x000fe200078e7810 */
[----:B0-----:R-:W-:Y:S02]  /*24cb0*/  IMAD.MOV.U32 R23, RZ, RZ, R4 ;  /* 0x000000ffff177224 */ /* 0x001fe400078e0004 */
[----:B------:R-:W-:Y:S01]  /*24cc0*/  IMAD.MOV.U32 R22, RZ, RZ, R5 ;  /* 0x000000ffff167224 */ /* 0x000fe200078e0005 */
[----:B------:R-:W-:Y:S01]  /*24cd0*/  MOV R21, R6 ;  /* 0x0000000600157202 */ /* 0x000fe20000000f00 */
[----:B------:R-:W-:Y:S02]  /*24ce0*/  IMAD.MOV.U32 R20, RZ, RZ, R7 ;  /* 0x000000ffff147224 */ /* 0x000fe400078e0007 */
[----:B------:R-:W0:Y:S01]  /*24cf0*/  LDSM.16.MT88.4 R4, [R19+0x14100] ;  /* 0x014100001304783b */ /* 0x000e220000004200 */
[----:B------:R-:W-:-:S03]  /*24d00*/  LOP3.LUT R27, R27, R18, RZ, 0xfc, !PT ;  /* 0x000000121b1b7212 */ /* 0x000fc600078efcff */
[----:B------:R-:W-:Y:S01]  /*24d10*/  STL.64 [R1+0x4010], R14 ;  /* 0x0040100e01007387 */ /* 0x000fe20000100a00 */
[----:B------:R-:W-:Y:S02]  /*24d20*/  STL.64 [R1+0x4008], R12 ;  /* 0x0040080c01007387 */ /* 0x000fe40000100a00 */
[----:B-1----:R-:W-:Y:S01]  /*24d30*/  STL [R1+0x3db4], R10 ;  /* 0x003db40a01007387 */ /* 0x002fe20000100800 */
[----:B------:R-:W-:Y:S01]  /*24d40*/  LOP3.LUT R27, R27, 0x20, RZ, 0x3c, !PT ;  /* 0x000000201b1b7812 */ /* 0x000fe200078e3cff */
        /* <DEDUP_REMOVED lines=8> */
[----:B------:R-:W-:Y:S02]  /*24dd0*/  IMAD.MOV.U32 R18, RZ, RZ, R5 ;  /* 0x000000ffff127224 */ /* 0x000fe400078e0005 */
[----:B------:R-:W-:Y:S01]  /*24de0*/  IMAD.MOV.U32 R17, RZ, RZ, R6 ;  /* 0x000000ffff117224 */ /* 0x000fe200078e0006 */
[----:B------:R-:W-:Y:S01]  /*24df0*/  MOV R16, R7 ;  /* 0x0000000700107202 */ /* 0x000fe20000000f00 */
[----:B------:R-:W-:Y:S02]  /*24e00*/  IMAD.MOV.U32 R7, RZ, RZ, R12 ;  /* 0x000000ffff077224 */ /* 0x000fe400078e000c */
[----:B------:R-:W-:Y:S01]  /*24e10*/  IMAD.MOV.U32 R6, RZ, RZ, R13 ;  /* 0x000000ffff067224 */ /* 0x000fe200078e000d */
[----:B------:R-:W-:Y:S01]  /*24e20*/  MOV R5, R14 ;  /* 0x0000000e00057202 */ /* 0x000fe20000000f00 */
[----:B------:R-:W-:-:S02]  /*24e30*/  IMAD.MOV.U32 R4, RZ, RZ, R15 ;  /* 0x000000ffff047224 */ /* 0x000fc400078e000f */
[----:B------:R-:W0:Y:S04]  /*24e40*/  LDSM.16.MT88.4 R12, [R27+0x14080] ;  /* 0x014080001b0c783b */ /* 0x000e280000004200 */
[----:B------:R-:W-:Y:S01]  /*24e50*/  STL [R1+0x3f8c], R4 ;  /* 0x003f8c0401007387 */ /* 0x000fe20000100800 */
[----:B------:R-:W-:Y:S02]  /*24e60*/  STL [R1+0x3f88], R5 ;  /* 0x003f880501007387 */ /* 0x000fe40000100800 */
[----:B------:R-:W-:Y:S02]  /*24e70*/  STL [R1+0x3f84], R6 ;  /* 0x003f840601007387 */ /* 0x000fe40000100800 */
[----:B------:R-:W-:Y:S02]  /*24e80*/  STL [R1+0x3f80], R7 ;  /* 0x003f800701007387 */ /* 0x000fe40000100800 */
[----:B0-----:R-:W-:Y:S01]  /*24e90*/  IMAD.MOV.U32 R2, RZ, RZ, R14 ;  /* 0x000000ffff027224 */ /* 0x001fe200078e000e */
[----:B------:R-:W-:Y:S01]  /*24ea0*/  STL.64 [R1+0x60], R12 ;  /* 0x0000600c01007387 */ /* 0x000fe20000100a00 */
[----:B------:R-:W-:-:S02]  /*24eb0*/  MOV R3, R15 ;  /* 0x0000000f00037202 */ /* 0x000fc40000000f00 */
[----:B------:R-:W0:Y:S03]  /*24ec0*/  LDSM.16.MT88.4 R12, [R27+0x14100] ;  /* 0x014100001b0c783b */ /* 0x000e260000004200 */
[----:B------:R-:W-:Y:S01]  /*24ed0*/  STL [R1+0x3f94], R3 ;  /* 0x003f940301007387 */ /* 0x000fe20000100800 */
[----:B0-----:R-:W-:Y:S02]  /*24ee0*/  IMAD.MOV.U32 R4, RZ, RZ, R12 ;  /* 0x000000ffff047224 */ /* 0x001fe400078e000c */
[----:B------:R-:W-:Y:S01]  /*24ef0*/  IMAD.MOV.U32 R5, RZ, RZ, R13 ;  /* 0x000000ffff057224 */ /* 0x000fe200078e000d */
[----:B------:R-:W-:Y:S01]  /*24f00*/  MOV R6, R14 ;  /* 0x0000000e00067202 */ /* 0x000fe20000000f00 */
[----:B------:R-:W-:Y:S02]  /*24f10*/  IMAD.MOV.U32 R7, RZ, RZ, R15 ;  /* 0x000000ffff077224 */ /* 0x000fe400078e000f */
[----:B------:R-:W0:Y:S04]  /*24f20*/  LDSM.16.MT88.4 R12, [R27+0x14180] ;  /* 0x014180001b0c783b */ /* 0x000e280000004200 */
[----:B------:R1:W-:Y:S01]  /*24f30*/  STL [R1+0x3f90], R2 ;  /* 0x003f900201007387 */ /* 0x0003e20000100800 */
[----:B------:R-:W-:Y:S02]  /*24f40*/  STL [R1+0x3fa4], R7 ;  /* 0x003fa40701007387 */ /* 0x000fe40000100800 */
[----:B------:R-:W-:Y:S02]  /*24f50*/  STL [R1+0x3fa0], R6 ;  /* 0x003fa00601007387 */ /* 0x000fe40000100800 */
[----:B------:R-:W-:Y:S01]  /*24f60*/  STL [R1+0x3f9c], R5 ;  /* 0x003f9c0501007387 */ /* 0x000fe20000100800 */
[----:B------:R-:W-:Y:S01]  /*24f70*/  STL [R1+0x3f98], R4 ;  /* 0x003f980401007387 */ /* 0x000fe20000100800 */
[----:B0-----:R-:W-:-:S03]  /*24f80*/  IMAD.MOV.U32 R3, RZ, RZ, R14 ;  /* 0x000000ffff037224 */ /* 0x001fc600078e000e */
[----:B------:R-:W-:Y:S01]  /*24f90*/  STL.64 [R1+0x40], R12 ;  /* 0x0000400c01007387 */ /* 0x000fe20000100a00 */
[----:B-1----:R-:W-:Y:S02]  /*24fa0*/  MOV R2, R15 ;  /* 0x0000000f00027202 */ /* 0x002fe40000000f00 */
[----:B------:R-:W0:Y:S03]  /*24fb0*/  LDSM.16.MT88.4 R12, [R29+0x14000] ;  /* 0x014000001d0c783b */ /* 0x000e260000004200 */
[----:B------:R-:W-:Y:S01]  /*24fc0*/  STL [R1+0x3fac], R2 ;  /* 0x003fac0201007387 */ /* 0x000fe20000100800 */
[----:B0-----:R-:W-:Y:S02]  /*24fd0*/  IMAD.MOV.U32 R7, RZ, RZ, R12 ;  /* 0x000000ffff077224 */ /* 0x001fe400078e000c */
[----:B------:R-:W-:Y:S01]  /*24fe0*/  IMAD.MOV.U32 R6, RZ, RZ, R13 ;  /* 0x000000ffff067224 */ /* 0x000fe200078e000d */
[----:B------:R-:W-:Y:S01]  /*24ff0*/  MOV R5, R14 ;  /* 0x0000000e00057202 */ /* 0x000fe20000000f00 */
[----:B------:R-:W-:-:S02]  /*25000*/  IMAD.MOV.U32 R4, RZ, RZ, R15 ;  /* 0x000000ffff047224 */ /* 0x000fc400078e000f */
        /* <DEDUP_REMOVED lines=11> */
[----:B------:R-:W-:Y:S01]  /*250c0*/  STL [R1+0x3fc0], R2 ;  /* 0x003fc00201007387 */ /* 0x000fe20000100800 */
[----:B0-----:R-:W-:Y:S01]  /*250d0*/  MOV R6, R14 ;  /* 0x0000000e00067202 */ /* 0x001fe20000000f00 */
[----:B------:R-:W-:Y:S02]  /*250e0*/  IMAD.MOV.U32 R7, RZ, RZ, R15 ;  /* 0x000000ffff077224 */ /* 0x000fe400078e000f */
[----:B------:R-:W-:-:S02]  /*250f0*/  IMAD.MOV.U32 R4, RZ, RZ, R12 ;  /* 0x000000ffff047224 */ /* 0x000fc400078e000c */
[----:B------:R-:W-:Y:S01]  /*25100*/  IMAD.MOV.U32 R5, RZ, RZ, R13 ;  /* 0x000000ffff057224 */ /* 0x000fe200078e000d */
[----:B------:R-:W2:Y:S01]  /*25110*/  LDL.LU.64 R14, [R1+0x4010] ;  /* 0x00401000010e7983 */ /* 0x000ea20000300a00 */
[----:B------:R-:W3:Y:S02]  /*25120*/  LDL.LU.64 R12, [R1+0x4008] ;  /* 0x00400800010c7983 */ /* 0x000ee40000300a00 */
[----:B------:R-:W-:Y:S01]  /*25130*/  STL.64 [R1+0x3fd0], R6 ;  /* 0x003fd00601007387 */ /* 0x000fe20000100a00 */
[----:B------:R-:W-:Y:S02]  /*25140*/  STL.64 [R1+0x3fc8], R4 ;  /* 0x003fc80401007387 */ /* 0x000fe40000100a00 */
[----:B------:R-:W0:Y:S04]  /*25150*/  LDSM.16.MT88.4 R4, [R29+0x14180] ;  /* 0x014180001d04783b */ /* 0x000e280000004200 */
        /* <DEDUP_REMOVED lines=15> */
[----:B0-----:R0:W-:Y:S01]  /*25250*/  STL.64 [R1+0x3e80], R14 ;  /* 0x003e800e01007387 */ /* 0x0011e20000100a00 */
[----:B------:R1:W-:Y:S02]  /*25260*/  STL.64 [R1+0x3e78], R12 ;  /* 0x003e780c01007387 */ /* 0x0003e40000100a00 */
[----:B0-----:R-:W-:Y:S01]  /*25270*/  IMAD.MOV.U32 R14, RZ, RZ, R17 ;  /* 0x000000ffff0e7224 */ /* 0x001fe200078e0011 */
[----:B------:R-:W-:-:S02]  /*25280*/  MOV R15, R16 ;  /* 0x00000010000f7202 */ /* 0x000fc40000000f00 */
[----:B-1----:R-:W-:Y:S01]  /*25290*/  MOV R12, R19 ;  /* 0x00000013000c7202 */ /* 0x002fe20000000f00 */
[----:B------:R-:W-:Y:S02]  /*252a0*/  IMAD.MOV.U32 R13, RZ, RZ, R18 ;  /* 0x000000ffff0d7224 */ /* 0x000fe400078e0012 */
[----:B------:R-:W0:Y:S04]  /*252b0*/  LDSM.16.MT88.4 R16, [R28+0x14080] ;  /* 0x014080001c10783b */ /* 0x000e280000004200 */
[----:B------:R-:W-:Y:S01]  /*252c0*/  STL.64 [R1+0x3fe0], R14 ;  /* 0x003fe00e01007387 */ /* 0x000fe20000100a00 */
[----:B------:R1:W-:Y:S03]  /*252d0*/  STL.64 [R1+0x3fd8], R12 ;  /* 0x003fd80c01007387 */ /* 0x0003e60000100a00 */
[----:B-1----:R-:W2:Y:S01]  /*252e0*/  LDL.LU R12, [R1+0x190] ;  /* 0x00019000010c7983 */ /* 0x002ea20000300800 */
[----:B------:R-:W2:Y:S02]  /*252f0*/  LDL.LU R13, [R1+0x194] ;  /* 0x00019400010d7983 */ /* 0x000ea40000300800 */
[----:B------:R-:W3:Y:S02]  /*25300*/  LDL.LU R14, [R1+0x198] ;  /* 0x00019800010e7983 */ /* 0x000ee40000300800 */
[----:B------:R-:W3:Y:S02]  /*25310*/  LDL.LU R15, [R1+0x19c] ;  /* 0x00019c00010f7983 */ /* 0x000ee40000300800 */
[----:B---3--:R-:W-:Y:S01]  /*25320*/  STL.64 [R1+0x4000], R14 ;  /* 0x0040000e01007387 */ /* 0x008fe20000100a00 */
[----:B--2---:R1:W-:Y:S03]  /*25330*/  STL.64 [R1+0x3ff8], R12 ;  /* 0x003ff80c01007387 */ /* 0x0043e60000100a00 */
[----:B-1----:R-:W2:Y:S01]  /*25340*/  LDL.LU R12, [R1+0x1a0] ;  /* 0x0001a000010c7983 */ /* 0x002ea20000300800 */
[----:B------:R-:W2:Y:S02]  /*25350*/  LDL.LU R13, [R1+0x1a4] ;  /* 0x0001a400010d7983 */ /* 0x000ea40000300800 */
[----:B------:R-:W2:Y:S02]  /*25360*/  LDL.LU R14, [R1+0x1a8] ;  /* 0x0001a800010e7983 */ /* 0x000ea40000300800 */
[----:B------:R-:W2:Y:S01]  /*25370*/  LDL.LU R15, [R1+0x1ac] ;  /* 0x0001ac00010f7983 */ /* 0x000ea20000300800 */
[----:B0-----:R-:W-:Y:S01]  /*25380*/  STL.64 [R1+0x3e70], R18 ;  /* 0x003e701201007387 */ /* 0x001fe20000100a00 */
[----:B------:R0:W-:Y:S03]  /*25390*/  STL.64 [R1+0x3e68], R16 ;  /* 0x003e681001007387 */ /* 0x0001e60000100a00 */
[----:B0-----:R-:W3:Y:S01]  /*253a0*/  LDL.LU R16, [R1+0x170] ;  /* 0x0001700001107983 */ /* 0x001ee20000300800 */
[----:B------:R-:W3:Y:S02]  /*253b0*/  LDL.LU R17, [R1+0x174] ;  /* 0x0001740001117983 */ /* 0x000ee40000300800 */
[----:B------:R-:W3:Y:S02]  /*253c0*/  LDL.LU R18, [R1+0x178] ;  /* 0x0001780001127983 */ /* 0x000ee40000300800 */
[----:B------:R-:W3:Y:S01]  /*253d0*/  LDL.LU R19, [R1+0x17c] ;  /* 0x00017c0001137983 */ /* 0x000ee20000300800 */
[----:B------:R-:W-:Y:S01]  /*253e0*/  STL.64 [R1+0x3e60], R22 ;  /* 0x003e601601007387 */ /* 0x000fe20000100a00 */
[----:B------:R0:W-:Y:S02]  /*253f0*/  STL.64 [R1+0x3e58], R20 ;  /* 0x003e581401007387 */ /* 0x0001e40000100a00 */
[----:B0-----:R-:W-:-:S02]  /*25400*/  IMAD.MOV.U32 R20, RZ, RZ, R25 ;  /* 0x000000ffff147224 */ /* 0x001fc400078e0019 */
[----:B------:R-:W-:Y:S02]  /*25410*/  IMAD.MOV.U32 R21, RZ, RZ, R24 ;  /* 0x000000ffff157224 */ /* 0x000fe400078e0018 */
[----:B------:R-:W0:Y:S04]  /*25420*/  LDSM.16.MT88.4 R24, [R28+0x14180] ;  /* 0x014180001c18783b */ /* 0x000e280000004200 */
[----:B0-----:R-:W-:Y:S01]  /*25430*/  STL.64 [R1+0x3e90], R26 ;  /* 0x003e901a01007387 */ /* 0x001fe20000100a00 */
[----:B------:R0:W-:Y:S03]  /*25440*/  STL.64 [R1+0x3e88], R24 ;  /* 0x003e881801007387 */ /* 0x0001e60000100a00 */
[----:B0-----:R-:W4:Y:S01]  /*25450*/  LDL.LU R24, [R1+0x180] ;  /* 0x0001800001187983 */ /* 0x001f220000300800 */
[----:B------:R-:W4:Y:S02]  /*25460*/  LDL.LU R25, [R1+0x184] ;  /* 0x0001840001197983 */ /* 0x000f240000300800 */
[----:B------:R-:W4:Y:S02]  /*25470*/  LDL.LU R26, [R1+0x188] ;  /* 0x00018800011a7983 */ /* 0x000f240000300800 */
[----:B------:R-:W-:Y:S02]  /*25480*/  STL [R1+0x3e18], R28 ;  /* 0x003e181c01007387 */ /* 0x000fe40000100800 */
[----:B------:R-:W-:Y:S01]  /*25490*/  IMAD.MOV.U32 R27, RZ, RZ, R0 ;  /* 0x000000ffff1b7224 */ /* 0x000fe200078e0000 */
[-C--:B--2---:R-:W-:Y:S01]  /*254a0*/  HMMA.16816.F32 R4, R4, R8.reuse, R12 ;  /* 0x000000080404723c */ /* 0x084fe2000000180c */
[----:B------:R-:W2:Y:S01]  /*254b0*/  LDL.LU.64 R14, [R1+0x4000] ;  /* 0x00400000010e7983 */ /* 0x000ea20000300a00 */
[----:B------:R-:W2:Y:S11]  /*254c0*/  LDL.LU.64 R12, [R1+0x3ff8] ;  /* 0x003ff800010c7983 */ /* 0x000eb60000300a00 */
[----:B------:R-:W-:Y:S10]  /*254d0*/  @!UPT UIADD3 URZ, URZ, URZ, URZ ;  /* 0x0000003f3f3ff290 */ /* 0x000ff4000fffe03f */
[----:B------:R-:W-:Y:S01]  /*254e0*/  STL.64 [R1+0x1a0], R4 ;  /* 0x0001a00401007387 */ /* 0x000fe20000100a00 */
[----:B------:R0:W-:Y:S01]  /*254f0*/  STL [R1+0x1a8], R6 ;  /* 0x0001a80601007387 */ /* 0x0001e20000100800 */
[----:B------:R-:W-:Y:S02]  /*25500*/  MOV R0, R7 ;  /* 0x0000000700007202 */ /* 0x000fe40000000f00 */
[----:B0-----:R-:W2:Y:S01]  /*25510*/  LDL.LU.64 R6, [R1+0x3ff0] ;  /* 0x003ff00001067983 */ /* 0x001ea20000300a00 */
[----:B------:R-:W2:Y:S02]  /*25520*/  LDL.LU.64 R4, [R1+0x3fe8] ;  /* 0x003fe80001047983 */ /* 0x000ea40000300a00 */
[----:B------:R0:W-:Y:S01]  /*25530*/  STL [R1+0x3db8], R0 ;  /* 0x003db80001007387 */ /* 0x0001e20000100800 */
[----:B------:R-:W-:Y:S01]  /*25540*/  MOV R22, R11 ;  /* 0x0000000b00167202 */ /* 0x000fe20000000f00 */
[----:B------:R-:W-:Y:S01]  /*25550*/  IMAD.MOV.U32 R23, RZ, RZ, R10 ;  /* 0x000000ffff177224 */ /* 0x000fe200078e000a */
[-C--:B--2---:R-:W-:Y:S01]  /*25560*/  HMMA.16816.F32 R4, R4, R8.reuse, R12 ;  /* 0x000000080404723c */ /* 0x084fe2000000180c */
[----:B------:R-:W3:Y:S01]  /*25570*/  LDL.LU.64 R14, [R1+0x3fe0] ;  /* 0x003fe000010e7983 */ /* 0x000ee20000300a00 */
[----:B------:R-:W3:Y:S06]  /*25580*/  LDL.LU.64 R12, [R1+0x3fd8] ;  /* 0x003fd800010c7983 */ /* 0x000eec0000300a00 */
[-C--:B----4-:R-:W-:Y:S11]  /*25590*/  HMMA.16816.F32 R20, R20, R8.reuse, R24 ;  /* 0x000000081414723c */ /* 0x090ff60000001818 */
[----:B------:R-:W-:Y:S05]  /*255a0*/  @!UPT UIADD3 URZ, URZ, URZ, URZ ;  /* 0x0000003f3f3ff290 */ /* 0x000fea000fffe03f */
[----:B------:R-:W-:Y:S02]  /*255b0*/  IMAD.MOV.U32 R11, RZ, RZ, R7 ;  /* 0x000000ffff0b7224 */ /* 0x000fe400078e0007 */
[----:B------:R-:W-:Y:S01]  /*255c0*/  IMAD.MOV.U32 R10, RZ, RZ, R6 ;  /* 0x000000ffff0a7224 */ /* 0x000fe200078e0006 */
[----:B------:R1:W-:Y:S01]  /*255d0*/  STL.64 [R1+0x190], R4 ;  /* 0x0001900401007387 */ /* 0x0003e20000100a00 */
[----:B------:R-:W2:Y:S04]  /*255e0*/  LDL.LU.64 R6, [R1+0x3fd0] ;  /* 0x003fd00001067983 */ /* 0x000ea80000300a00 */
[----:B0-----:R-:W-:Y:S01]  /*255f0*/  MOV R0, R23 ;  /* 0x0000001700007202 */ /* 0x001fe20000000f00 */
[----:B-1----:R-:W4:Y:S01]  /*25600*/  LDL.LU.64 R4, [R1+0x3fc8] ;  /* 0x003fc80001047983 */ /* 0x002f220000300a00 */
[----:B------:R-:W-:Y:S02]  /*25610*/  STL [R1+0x3dc0], R11 ;  /* 0x003dc00b01007387 */ /* 0x000fe40000100800 */
[----:B------:R-:W-:Y:S02]  /*25620*/  STL [R1+0x3dbc], R10 ;  /* 0x003dbc0a01007387 */ /* 0x000fe40000100800 */
[----:B------:R-:W-:Y:S01]  /*25630*/  STL.64 [R1+0x180], R20 ;  /* 0x0001801401007387 */ /* 0x000fe20000100a00 */
[----:B------:R-:W-:Y:S01]  /*25640*/  STL [R1+0x188], R22 ;  /* 0x0001881601007387 */ /* 0x000fe20000100800 */
[----:B------:R-:W-:Y:S01]  /*25650*/  STL [R1+0x3dc4], R0 ;  /* 0x003dc40001007387 */ /* 0x000fe20000100800 */
[----:B---3--:R-:W-:Y:S11]  /*25660*/  HMMA.16816.F32 R12, R12, R8, R16 ;  /* 0x000000080c0c723c */ /* 0x008ff60000001810 */
[----:B------:R-:W-:Y:S11]  /*25670*/  @!UPT UIADD3 URZ, URZ, URZ, URZ ;  /* 0x0000003f3f3ff290 */ /* 0x000ff6000fffe03f */
[----:B------:R-:W-:Y:S01]  /*25680*/  @!UPT UIADD3 URZ, URZ, URZ, URZ ;  /* 0x0000003f3f3ff290 */ /* 0x000fe2000fffe03f */
[----:B------:R0:W-:Y:S04]  /*25690*/  STL.64 [R1+0x170], R12 ;  /* 0x0001700c01007387 */ /* 0x0001e80000100a00 */
[----:B0-----:R-:W3:Y:S01]  /*256a0*/  LDL.LU R12, [R1] ;  /* 0x00000000010c7983 */ /* 0x001ee20000300800 */
[----:B------:R-:W3:Y:S02]  /*256b0*/  LDL.LU R13, [R1+0x4] ;  /* 0x00000400010d7983 */ /* 0x000ee40000300800 */
[----:B------:R-:W-:Y:S02]  /*256c0*/  IMAD.MOV.U32 R11, RZ, RZ, R14 ;  /* 0x000000ffff0b7224 */ /* 0x000fe400078e000e */
[----:B------:R-:W-:Y:S01]  /*256d0*/  IMAD.MOV.U32 R10, RZ, RZ, R15 ;  /* 0x000000ffff0a7224 */ /* 0x000fe200078e000f */
[----:B------:R-:W-:Y:S01]  /*256e0*/  MOV R14, R3 ;  /* 0x00000003000e7202 */ /* 0x000fe20000000f00 */
[----:B------:R-:W-:Y:S01]  /*256f0*/  IMAD.MOV.U32 R15, RZ, RZ, R2 ;  /* 0x000000ffff0f7224 */ /* 0x000fe200078e0002 */
[----:B------:R-:W2:Y:S01]  /*25700*/  LDL.LU R3, [R1+0x3fc4] ;  /* 0x003fc40001037983 */ /* 0x000ea20000300800 */
[----:B------:R-:W4:Y:S03]  /*25710*/  LDL.LU R2, [R1+0x3fc0] ;  /* 0x003fc00001027983 */ /* 0x000f260000300800 */
[----:B------:R2:W-:Y:S04]  /*25720*/  STL.64 [R1+0x3ea0], R14 ;  /* 0x003ea00e01007387 */ /* 0x0005e80000100a00 */
[----:B---3--:R4:W-:Y:S01]  /*25730*/  STL.64 [R1+0x3e98], R12 ;  /* 0x003e980c01007387 */ /* 0x0089e20000100a00 */
[----:B------:R-:W3:Y:S02]  /*25740*/  LDL.LU R24, [R1+0xf0] ;  /* 0x0000f00001187983 */ /* 0x000ee40000300800 */
[----:B------:R-:W3:Y:S02]  /*25750*/  LDL.LU R25, [R1+0xf4] ;  /* 0x0000f40001197983 */ /* 0x000ee40000300800 */
[----:B------:R-:W3:Y:S01]  /*25760*/  LDL.LU R26, [R1+0xf8] ;  /* 0x0000f800011a7983 */ /* 0x000ee20000300800 */
[----:B------:R-:W3:Y:S01]  /*25770*/  LDL.LU R27, [R1+0xfc] ;  /* 0x0000fc00011b7983 */ /* 0x000ee20000300800 */
[----:B--2---:R-:W-:-:S02]  /*25780*/  IMAD.MOV.U32 R14, RZ, RZ, R6 ;  /* 0x000000ffff0e7224 */ /* 0x004fc400078e0006 */
[----:B------:R-:W-:Y:S02]  /*25790*/  IMAD.MOV.U32 R15, RZ, RZ, R7 ;  /* 0x000000ffff0f7224 */ /* 0x000fe400078e0007 */
[----:B----4-:R-:W-:Y:S01]  /*257a0*/  IMAD.MOV.U32 R12, RZ, RZ, R4 ;  /* 0x000000ffff0c7224 */ /* 0x010fe200078e0004 */
[----:B------:R-:W-:Y:S01]  /*257b0*/  MOV R13, R5 ;  /* 0x00000005000d7202 */ /* 0x000fe20000000f00 */
[----:B---3--:R-:W-:Y:S01]  /*257c0*/  STL.64 [R1+0x3eb0], R26 ;  /* 0x003eb01a01007387 */ /* 0x008fe20000100a00 */
[----:B------:R0:W-:Y:S02]  /*257d0*/  STL.64 [R1+0x3ea8], R24 ;  /* 0x003ea81801007387 */ /* 0x0001e40000100a00 */
[----:B------:R-:W2:Y:S02]  /*257e0*/  LDL.LU R4, [R1+0x3fbc] ;  /* 0x003fbc0001047983 */ /* 0x000ea40000300800 */
[----:B------:R-:W3:Y:S01]  /*257f0*/  LDL.LU R5, [R1+0x3fb8] ;  /* 0x003fb80001057983 */ /* 0x000ee20000300800 */
[----:B------:R-:W4:Y:S01]  /*25800*/  LDL.LU R6, [R1+0x3fb4] ;  /* 0x003fb40001067983 */ /* 0x000f220000300800 */
[----:B------:R-:W2:Y:S02]  /*25810*/  LDL.LU R7, [R1+0x3fb0] ;  /* 0x003fb00001077983 */ /* 0x000ea40000300800 */
[----:B------:R1:W-:Y:S02]  /*25820*/  STL.64 [R1+0x3ec0], R14 ;  /* 0x003ec00e01007387 */ /* 0x0003e40000100a00 */
[----:B------:R2:W-:Y:S01]  /*25830*/  STL.64 [R1+0x3eb8], R12 ;  /* 0x003eb80c01007387 */ /* 0x0005e20000100a00 */
[----:B0-----:R-:W2:Y:S01]  /*25840*/  LDL.LU R24, [R1+0x100] ;  /* 0x0001000001187983 */ /* 0x001ea20000300800 */
[----:B------:R-:W2:Y:S02]  /*25850*/  LDL.LU R25, [R1+0x104] ;  /* 0x0001040001197983 */ /* 0x000ea40000300800 */
[----:B------:R-:W2:Y:S02]  /*25860*/  LDL.LU R26, [R1+0x108] ;  /* 0x00010800011a7983 */ /* 0x000ea40000300800 */
[----:B------:R-:W2:Y:S01]  /*25870*/  LDL.LU R27, [R1+0x10c] ;  /* 0x00010c00011b7983 */ /* 0x000ea20000300800 */
[----:B-1----:R-:W-:Y:S01]  /*25880*/  MOV R14, R2 ;  /* 0x00000002000e7202 */ /* 0x002fe20000000f00 */
[----:B------:R-:W-:Y:S01]  /*25890*/  IMAD.MOV.U32 R15, RZ, RZ, R3 ;  /* 0x000000ffff0f7224 */ /* 0x000fe200078e0003 */
[----:B--2---:R-:W-:Y:S01]  /*258a0*/  STL.64 [R1+0x3ed0], R26 ;  /* 0x003ed01a01007387 */ /* 0x004fe20000100a00 */
[----:B------:R0:W-:Y:S02]  /*258b0*/  STL.64 [R1+0x3ec8], R24 ;  /* 0x003ec81801007387 */ /* 0x0001e40000100a00 */
[----:B------:R-:W2:Y:S02]  /*258c0*/  LDL.LU R12, [R1+0x20] ;  /* 0x00002000010c7983 */ /* 0x000ea40000300800 */
[----:B------:R-:W2:Y:S01]  /*258d0*/  LDL.LU R13, [R1+0x24] ;  /* 0x00002400010d7983 */ /* 0x000ea20000300800 */
[----:B------:R-:W3:Y:S01]  /*258e0*/  LDL.LU R2, [R1+0x3fac] ;  /* 0x003fac0001027983 */ /* 0x000ee20000300800 */
[----:B------:R-:W3:Y:S02]  /*258f0*/  LDL.LU R3, [R1+0x3fa8] ;  /* 0x003fa80001037983 */ /* 0x000ee40000300800 */
[----:B------:R3:W-:Y:S01]  /*25900*/  STL.64 [R1+0x3ee0], R14 ;  /* 0x003ee00e01007387 */ /* 0x0007e20000100a00 */
[----:B--2---:R1:W-:Y:S01]  /*25910*/  STL.64 [R1+0x3ed8], R12 ;  /* 0x003ed80c01007387 */ /* 0x0043e20000100a00 */
[----:B0-----:R-:W2:Y:S02]  /*25920*/  LDL.LU R24, [R1+0x110] ;  /* 0x0001100001187983 */ /* 0x001ea40000300800 */
[----:B------:R-:W2:Y:S02]  /*25930*/  LDL.LU R25, [R1+0x114] ;  /* 0x0001140001197983 */ /* 0x000ea40000300800 */
[----:B------:R-:W2:Y:S01]  /*25940*/  LDL.LU R26, [R1+0x118] ;  /* 0x00011800011a7983 */ /* 0x000ea20000300800 */
[----:B------:R-:W2:Y:S01]  /*25950*/  LDL.LU R27, [R1+0x11c] ;  /* 0x00011c00011b7983 */ /* 0x000ea20000300800 */
[----:B---3--:R-:W-:-:S02]  /*25960*/  IMAD.MOV.U32 R14, RZ, RZ, R5 ;  /* 0x000000ffff0e7224 */ /* 0x008fc400078e0005 */
[----:B------:R-:W-:Y:S02]  /*25970*/  IMAD.MOV.U32 R15, RZ, RZ, R4 ;  /* 0x000000ffff0f7224 */ /* 0x000fe400078e0004 */
[----:B-1----:R-:W-:Y:S01]  /*25980*/  IMAD.MOV.U32 R12, RZ, RZ, R7 ;  /* 0x000000ffff0c7224 */ /* 0x002fe200078e0007 */
[----:B----4-:R-:W-:Y:S01]  /*25990*/  MOV R13, R6 ;  /* 0x00000006000d7202 */ /* 0x010fe20000000f00 */
[----:B--2---:R-:W-:Y:S01]  /*259a0*/  STL.64 [R1+0x3ef0], R26 ;  /* 0x003ef01a01007387 */ /* 0x004fe20000100a00 */
[----:B------:R-:W-:Y:S02]  /*259b0*/  STL.64 [R1+0x3ee8], R24 ;  /* 0x003ee81801007387 */ /* 0x000fe40000100a00 */
[----:B------:R-:W2:Y:S02]  /*259c0*/  LDL.LU R7, [R1+0x3fa4] ;  /* 0x003fa40001077983 */ /* 0x000ea40000300800 */
[----:B------:R-:W3:Y:S01]  /*259d0*/  LDL.LU R6, [R1+0x3fa0] ;  /* 0x003fa00001067983 */ /* 0x000ee20000300800 */
[----:B------:R-:W4:Y:S01]  /*259e0*/  LDL.LU R5, [R1+0x3f9c] ;  /* 0x003f9c0001057983 */ /* 0x000f220000300800 */
[----:B------:R-:W4:Y:S02]  /*259f0*/  LDL.LU R4, [R1+0x3f98] ;  /* 0x003f980001047983 */ /* 0x000f240000300800 */
[----:B------:R-:W-:Y:S02]  /*25a00*/  STL.64 [R1+0x3f00], R14 ;  /* 0x003f000e01007387 */ /* 0x000fe40000100a00 */
[----:B------:R0:W-:Y:S02]  /*25a10*/  STL.64 [R1+0x3ef8], R12 ;  /* 0x003ef80c01007387 */ /* 0x0001e40000100a00 */
[----:B0-----:R-:W4:Y:S01]  /*25a20*/  LDL.LU R12, [R1+0x40] ;  /* 0x00004000010c7983 */ /* 0x001f220000300800 */
[----:B------:R-:W4:Y:S01]  /*25a30*/  LDL.LU R13, [R1+0x44] ;  /* 0x00004400010d7983 */ /* 0x000f220000300800 */
[----:B------:R-:W-:Y:S01]  /*25a40*/  MOV R14, R3 ;  /* 0x00000003000e7202 */ /* 0x000fe20000000f00 */
[----:B------:R-:W-:Y:S01]  /*25a50*/  IMAD.MOV.U32 R15, RZ, RZ, R2 ;  /* 0x000000ffff0f7224 */ /* 0x000fe200078e0002 */
[----:B------:R-:W4:Y:S01]  /*25a60*/  LDL.LU R3, [R1+0x3f94] ;  /* 0x003f940001037983 */ /* 0x000f220000300800 */
[----:B------:R-:W4:Y:S03]  /*25a70*/  LDL.LU R2, [R1+0x3f90] ;  /* 0x003f900001027983 */ /* 0x000f260000300800 */
[----:B------:R2:W-:Y:S02]  /*25a80*/  STL.64 [R1+0x3f20], R14 ;  /* 0x003f200e01007387 */ /* 0x0005e40000100a00 */
[----:B--2---:R-:W-:-:S02]  /*25a90*/  IMAD.MOV.U32 R15, RZ, RZ, R7 ;  /* 0x000000ffff0f7224 */ /* 0x004fc400078e0007 */
[----:B---3--:R-:W-:Y:S01]  /*25aa0*/  IMAD.MOV.U32 R14, RZ, RZ, R6 ;  /* 0x000000ffff0e7224 */ /* 0x008fe200078e0006 */
[----:B----4-:R0:W-:Y:S02]  /*25ab0*/  STL.64 [R1+0x3f18], R12 ;  /* 0x003f180c01007387 */ /* 0x0101e40000100a00 */
[----:B0-----:R-:W-:Y:S01]  /*25ac0*/  IMAD.MOV.U32 R12, RZ, RZ, R4 ;  /* 0x000000ffff0c7224 */ /* 0x001fe200078e0004 */
[----:B------:R-:W-:Y:S01]  /*25ad0*/  MOV R13, R5 ;  /* 0x00000005000d7202 */ /* 0x000fe20000000f00 */
[----:B------:R-:W2:Y:S01]  /*25ae0*/  LDL.LU R4, [R1+0x3f8c] ;  /* 0x003f8c0001047983 */ /* 0x000ea20000300800 */
[----:B------:R-:W3:Y:S02]  /*25af0*/  LDL.LU R5, [R1+0x3f88] ;  /* 0x003f880001057983 */ /* 0x000ee40000300800 */
[----:B------:R-:W4:Y:S02]  /*25b00*/  LDL.LU R6, [R1+0x3f84] ;  /* 0x003f840001067983 */ /* 0x000f240000300800 */
[----:B------:R-:W2:Y:S01]  /*25b10*/  LDL.LU R7, [R1+0x3f80] ;  /* 0x003f800001077983 */ /* 0x000ea20000300800 */
[----:B------:R-:W-:Y:S01]  /*25b20*/  STL.64 [R1+0x3f40], R14 ;  /* 0x003f400e01007387 */ /* 0x000fe20000100a00 */
[----:B------:R0:W-:Y:S03]  /*25b30*/  STL.64 [R1+0x3f38], R12 ;  /* 0x003f380c01007387 */ /* 0x0001e60000100a00 */
[----:B0-----:R-:W2:Y:S01]  /*25b40*/  LDL.LU R12, [R1+0x60] ;  /* 0x00006000010c7983 */ /* 0x001ea20000300800 */
[----:B------:R-:W2:Y:S01]  /*25b50*/  LDL.LU R13, [R1+0x64] ;  /* 0x00006400010d7983 */ /* 0x000ea20000300800 */
[----:B------:R-:W-:Y:S01]  /*25b60*/  MOV R14, R2 ;  /* 0x00000002000e7202 */ /* 0x000fe20000000f00 */
[----:B------:R-:W-:Y:S01]  /*25b70*/  IMAD.MOV.U32 R15, RZ, RZ, R3 ;  /* 0x000000ffff0f7224 */ /* 0x000fe200078e0003 */
[----:B------:R-:W3:Y:S01]  /*25b80*/  LDL.LU R2, [R1+0x3f7c] ;  /* 0x003f7c0001027983 */ /* 0x000ee20000300800 */
[----:B------:R-:W3:Y:S03]  /*25b90*/  LDL.LU R3, [R1+0x3f78] ;  /* 0x003f780001037983 */ /* 0x000ee60000300800 */
[----:B------:R-:W-:Y:S04]  /*25ba0*/  STL.64 [R1+0x3f60], R14 ;  /* 0x003f600e01007387 */ /* 0x000fe80000100a00 */
[----:B--2---:R-:W-:Y:S01]  /*25bb0*/  STL.64 [R1+0x3f58], R12 ;  /* 0x003f580c01007387 */ /* 0x004fe20000100a00 */
[----:B------:R-:W2:Y:S02]  /*25bc0*/  LDL.LU R24, [R1+0x120] ;  /* 0x0001200001187983 */ /* 0x000ea40000300800 */
[----:B------:R-:W2:Y:S02]  /*25bd0*/  LDL.LU R25, [R1+0x124] ;  /* 0x0001240001197983 */ /* 0x000ea40000300800 */
[----:B------:R-:W2:Y:S01]  /*25be0*/  LDL.LU R26, [R1+0x128] ;  /* 0x00012800011a7983 */ /* 0x000ea20000300800 */
[----:B------:R-:W2:Y:S04]  /*25bf0*/  LDL.LU R27, [R1+0x12c] ;  /* 0x00012c00011b7983 */ /* 0x000ea80000300800 */
[----:B--2---:R-:W-:Y:S01]  /*25c00*/  STL.64 [R1+0x3f10], R26 ;  /* 0x003f101a01007387 */ /* 0x004fe20000100a00 */
[----:B------:R0:W-:Y:S03]  /*25c10*/  STL.64 [R1+0x3f08], R24 ;  /* 0x003f081801007387 */ /* 0x0001e60000100a00 */
[----:B0-----:R-:W2:Y:S01]  /*25c20*/  LDL.LU R24, [R1+0x130] ;  /* 0x0001300001187983 */ /* 0x001ea20000300800 */
[----:B------:R-:W2:Y:S02]  /*25c30*/  LDL.LU R25, [R1+0x134] ;  /* 0x0001340001197983 */ /* 0x000ea40000300800 */
[----:B------:R-:W2:Y:S02]  /*25c40*/  LDL.LU R26, [R1+0x138] ;  /* 0x00013800011a7983 */ /* 0x000ea40000300800 */
[----:B------:R-:W2:Y:S02]  /*25c50*/  LDL.LU R27, [R1+0x13c] ;  /* 0x00013c00011b7983 */ /* 0x000ea40000300800 */
        /* <DEDUP_REMOVED lines=12> */
[----:B------:R-:W-:Y:S01]  /*25d20*/  IMAD.MOV.U32 R12, RZ, RZ, R7 ;  /* 0x000000ffff0c7224 */ /* 0x000fe200078e0007 */
[----:B----4-:R-:W-:Y:S01]  /*25d30*/  MOV R13, R6 ;  /* 0x00000006000d7202 */ /* 0x010fe20000000f00 */
[----:B--2---:R-:W-:Y:S01]  /*25d40*/  STL.64 [R1+0x3f70], R26 ;  /* 0x003f701a01007387 */ /* 0x004fe20000100a00 */
[----:B------:R0:W-:Y:S03]  /*25d50*/  STL.64 [R1+0x3f68], R24 ;  /* 0x003f681801007387 */ /* 0x0001e60000100a00 */
[----:B0-----:R-:W2:Y:S01]  /*25d60*/  LDL.LU R24, [R1+0x160] ;  /* 0x0001600001187983 */ /* 0x001ea20000300800 */
[----:B------:R-:W2:Y:S02]  /*25d70*/  LDL.LU R25, [R1+0x164] ;  /* 0x0001640001197983 */ /* 0x000ea40000300800 */
[----:B------:R-:W2:Y:S02]  /*25d80*/  LDL.LU R26, [R1+0x168] ;  /* 0x00016800011a7983 */ /* 0x000ea40000300800 */
[----:B------:R-:W2:Y:S02]  /*25d90*/  LDL.LU R27, [R1+0x16c] ;  /* 0x00016c00011b7983 */ /* 0x000ea40000300800 */
[----:B---3--:R-:W-:-:S02]  /*25da0*/  IMAD.MOV.U32 R14, RZ, RZ, R5 ;  /* 0x000000ffff0e7224 */ /* 0x008fc400078e0005 */
[----:B------:R-:W-:Y:S01]  /*25db0*/  IMAD.MOV.U32 R15, RZ, RZ, R4 ;  /* 0x000000ffff0f7224 */ /* 0x000fe200078e0004 */
[----:B------:R-:W3:Y:S01]  /*25dc0*/  LDL.LU R16, [R1+0xe0] ;  /* 0x0000e00001107983 */ /* 0x000ee20000300800 */
[----:B------:R-:W3:Y:S02]  /*25dd0*/  LDL.LU R17, [R1+0xe4] ;  /* 0x0000e40001117983 */ /* 0x000ee40000300800 */
[----:B------:R-:W3:Y:S02]  /*25de0*/  LDL.LU R18, [R1+0xe8] ;  /* 0x0000e80001127983 */ /* 0x000ee40000300800 */
[----:B------:R-:W3:Y:S01]  /*25df0*/  LDL.LU R19, [R1+0xec] ;  /* 0x0000ec0001137983 */ /* 0x000ee20000300800 */
[----:B------:R-:W4:Y:S01]  /*25e00*/  LDL.LU R20, [R1+0xd0] ;  /* 0x0000d00001147983 */ /* 0x000f220000300800 */
[----:B------:R-:W4:Y:S02]  /*25e10*/  LDL.LU R21, [R1+0xd4] ;  /* 0x0000d40001157983 */ /* 0x000f240000300800 */
[----:B------:R-:W4:Y:S02]  /*25e20*/  LDL.LU R22, [R1+0xd8] ;  /* 0x0000d80001167983 */ /* 0x000f240000300800 */
[----:B------:R-:W4:Y:S01]  /*25e30*/  LDL.LU R23, [R1+0xdc] ;  /* 0x0000dc0001177983 */ /* 0x000f220000300800 */
[----:B------:R-:W3:Y:S01]  /*25e40*/  LDL.LU R4, [R1+0xc0] ;  /* 0x0000c00001047983 */ /* 0x000ee20000300800 */
[----:B------:R-:W3:Y:S02]  /*25e50*/  LDL.LU R5, [R1+0xc4] ;  /* 0x0000c40001057983 */ /* 0x000ee40000300800 */
[----:B------:R-:W-:Y:S02]  /*25e60*/  STL [R1+0x3dcc], R10 ;  /* 0x003dcc0a01007387 */ /* 0x000fe40000100800 */
[----:B------:R-:W-:Y:S01]  /*25e70*/  STL [R1+0x3dc8], R11 ;  /* 0x003dc80b01007387 */ /* 0x000fe20000100800 */
[-C--:B--2---:R-:W-:Y:S01]  /*25e80*/  HMMA.16816.F32 R12, R12, R8.reuse, R24 ;  /* 0x000000080c0c723c */ /* 0x084fe20000001818 */
[----:B------:R-:W2:Y:S01]  /*25e90*/  LDL.LU.64 R26, [R1+0x3f70] ;  /* 0x003f7000011a7983 */ /* 0x000ea20000300a00 */
[----:B------:R-:W2:Y:S11]  /*25ea0*/  LDL.LU.64 R24, [R1+0x3f68] ;  /* 0x003f680001187983 */ /* 0x000eb60000300a00 */
[----:B------:R-:W-:Y:S10]  /*25eb0*/  @!UPT UIADD3 URZ, URZ, URZ, URZ ;  /* 0x0000003f3f3ff290 */ /* 0x000ff4000fffe03f */
[----:B------:R-:W-:Y:S01]  /*25ec0*/  STL.64 [R1+0x160], R12 ;  /* 0x0001600c01007387 */ /* 0x000fe20000100a00 */
[----:B------:R0:W-:Y:S02]  /*25ed0*/  STL [R1+0x168], R14 ;  /* 0x0001680e01007387 */ /* 0x0001e40000100800 */
[----:B------:R-:W-:Y:S02]  /*25ee0*/  IMAD.MOV.U32 R0, RZ, RZ, R15 ;  /* 0x000000ffff007224 */ /* 0x000fe400078e000f */
[----:B0-----:R-:W2:Y:S01]  /*25ef0*/  LDL.LU.64 R14, [R1+0x3f60] ;  /* 0x003f6000010e7983 */ /* 0x001ea20000300a00 */
[----:B------:R-:W2:Y:S02]  /*25f00*/  LDL.LU.64 R12, [R1+0x3f58] ;  /* 0x003f5800010c7983 */ /* 0x000ea40000300a00 */
[----:B------:R-:W-:Y:S01]  /*25f10*/  STL [R1+0x3dd0], R0 ;  /* 0x003dd00001007387 */ /* 0x000fe20000100800 */
[-C--:B--2---:R-:W-:Y:S01]  /*25f20*/  HMMA.16816.F32 R12, R12, R8.reuse, R24 ;  /* 0x000000080c0c723c */ /* 0x084fe20000001818 */
[----:B------:R-:W2:Y:S01]  /*25f30*/  LDL.LU.64 R26, [R1+0x3f50] ;  /* 0x003f5000011a7983 */ /* 0x000ea20000300a00 */
[----:B------:R-:W2:Y:S11]  /*25f40*/  LDL.LU.64 R24, [R1+0x3f48] ;  /* 0x003f480001187983 */ /* 0x000eb60000300a00 */
[----:B------:R-:W-:Y:S10]  /*25f50*/  @!UPT UIADD3 URZ, URZ, URZ, URZ ;  /* 0x0000003f3f3ff290 */ /* 0x000ff4000fffe03f */
[----:B------:R0:W-:Y:S01]  /*25f60*/  STL.64 [R1+0x150], R12 ;  /* 0x0001500c01007387 */ /* 0x0001e20000100a00 */
[----:B------:R-:W-:Y:S01]  /*25f70*/  MOV R10, R14 ;  /* 0x0000000e000a7202 */ /* 0x000fe20000000f00 */
[----:B------:R-:W-:Y:S02]  /*25f80*/  IMAD.MOV.U32 R11, RZ, RZ, R15 ;  /* 0x000000ffff0b7224 */ /* 0x000fe400078e000f */
[----:B------:R-:W2:Y:S04]  /*25f90*/  LDL.LU.64 R14, [R1+0x3f40] ;  /* 0x003f4000010e7983 */ /* 0x000ea80000300a00 */
[----:B0-----:R-:W2:Y:S01]  /*25fa0*/  LDL.LU.64 R12, [R1+0x3f38] ;  /* 0x003f3800010c7983 */ /* 0x001ea20000300a00 */
        /* <DEDUP_REMOVED lines=28> */
[----:B------:R0:W-:Y:S03]  /*26170*/  STL.64 [R1+0x128], R14 ;  /* 0x0001280e01007387 */ /* 0x0001e60000100a00 */
[----:B0-----:R-:W2:Y:S01]  /*26180*/  LDL.LU.64 R14, [R1+0x3ee0] ;  /* 0x003ee000010e7983 */ /* 0x001ea20000300a00 */
[----:B------:R-:W2:Y:S02]  /*26190*/  LDL.LU.64 R12, [R1+0x3ed8] ;  /* 0x003ed800010c7983 */ /* 0x000ea40000300a00 */
        /* <DEDUP_REMOVED lines=22> */
[----:B0-----:R-:W3:Y:S01]  /*26300*/  LDL.LU.64 R14, [R1+0x3e80] ;  /* 0x003e8000010e7983 */ /* 0x001ee20000300a00 */
[----:B------:R-:W3:Y:S02]  /*26310*/  LDL.LU.64 R12, [R1+0x3e78] ;  /* 0x003e7800010c7983 */ /* 0x000ee40000300a00 */
[-C--:B---3--:R-:W-:Y:S11]  /*26320*/  HMMA.16816.F32 R16, R12, R8.reuse, R16 ;  /* 0x000000080c10723c */ /* 0x088ff60000001810 */
[----:B------:R-:W-:Y:S11]  /*26330*/  @!UPT UIADD3 URZ, URZ, URZ, URZ ;  /* 0x0000003f3f3ff290 */ /* 0x000ff6000fffe03f */
[----:B------:R-:W-:Y:S02]  /*26340*/  @!UPT UIADD3 URZ, URZ, URZ, URZ ;  /* 0x0000003f3f3ff290 */ /* 0x000fe4000fffe03f */
[----:B------:R-:W-:Y:S02]  /*26350*/  IMAD.MOV.U32 R12, RZ, RZ, R18 ;  /* 0x000000ffff0c7224 */ /* 0x000fe400078e0012 */
[----:B------:R-:W-:Y:S02]  /*26360*/  IMAD.MOV.U32 R10, RZ, RZ, R19 ;  /* 0x000000ffff0a7224 */ /* 0x000fe400078e0013 */
[----:B------:R-:W-:Y:S01]  /*26370*/  IMAD.MOV.U32 R14, RZ, RZ, R16 ;  /* 0x000000ffff0e7224 */ /* 0x000fe200078e0010 */
[----:B------:R-:W-:Y:S01]  /*26380*/  MOV R13, R17 ;  /* 0x00000011000d7202 */ /* 0x000fe20000000f00 */
[----:B------:R-:W4:Y:S01]  /*26390*/  LDL.LU.64 R18, [R1+0x3e70] ;  /* 0x003e700001127983 */ /* 0x000f220000300a00 */
[----:B------:R-:W4:Y:S02]  /*263a0*/  LDL.LU.64 R16, [R1+0x3e68] ;  /* 0x003e680001107983 */ /* 0x000f240000300a00 */
[----:B----4-:R-:W-:Y:S11]  /*263b0*/  HMMA.16816.F32 R20, R16, R8, R20 ;  /* 0x000000081014723c */ /* 0x010ff60000001814 */
[----:B------:R-:W-:Y:S11]  /*263c0*/  @!UPT UIADD3 URZ, URZ, URZ, URZ ;  /* 0x0000003f3f3ff290 */ /* 0x000ff6000fffe03f */
[----:B------:R-:W-:Y:S02]  /*263d0*/  @!UPT UIADD3 URZ, URZ, URZ, URZ ;  /* 0x0000003f3f3ff290 */ /* 0x000fe4000fffe03f */
[----:B------:R-:W-:Y:S01]  /*263e0*/  IMAD.MOV.U32 R11, RZ, RZ, R22 ;  /* 0x000000ffff0b7224 */ /* 0x000fe200078e0016 */
[----:B------:R-:W-:Y:S02]  /*263f0*/  MOV R0, R23 ;  /* 0x0000001700007202 */ /* 0x000fe40000000f00 */
[----:B------:R-:W-:Y:S01]  /*26400*/  MOV R16, R20 ;  /* 0x0000001400107202 */ /* 0x000fe20000000f00 */
[----:B------:R-:W-:Y:S01]  /*26410*/  IMAD.MOV.U32 R15, RZ, RZ, R21 ;  /* 0x000000ffff0f7224 */ /* 0x000fe200078e0015 */
[----:B------:R-:W3:Y:S01]  /*26420*/  LDL.LU.64 R22, [R1+0x3e60] ;  /* 0x003e600001167983 */ /* 0x000ee20000300a00 */
[----:B------:R-:W3:Y:S01]  /*26430*/  LDL.LU.64 R20, [R1+0x3e58] ;  /* 0x003e580001147983 */ /* 0x000ee20000300a00 */
[----:B------:R-:W-:Y:S01]  /*26440*/  MOV R6, R3 ;  /* 0x0000000300067202 */ /* 0x000fe20000000f00 */
[----:B------:R-:W-:-:S07]  /*26450*/  IMAD.MOV.U32 R7, RZ, RZ, R2 ;  /* 0x000000ffff077224 */ /* 0x000fce00078e0002 */
[-C--:B---3--:R-:W-:Y:S01]  /*26460*/  HMMA.16816.F32 R20, R20, R8.reuse, R4 ;  /* 0x000000081414723c */ /* 0x088fe20000001804 */
[----:B------:R-:W2:Y:S01]  /*26470*/  LDL.LU.64 R6, [R1+0x3e50] ;  /* 0x003e500001067983 */ /* 0x000ea20000300a00 */
[----:B------:R-:W2:Y:S03]  /*26480*/  LDL.LU.64 R4, [R1+0x3e48] ;  /* 0x003e480001047983 */ /* 0x000ea60000300a00 */
[----:B------:R-:W0:Y:S11]  /*26490*/  S2R R28, SR_TID.X ;  /* 0x00000000001c7919 */ /* 0x000e360000002100 */
[----:B------:R-:W-:Y:S08]  /*264a0*/  @!UPT UIADD3 URZ, URZ, URZ, URZ ;  /* 0x0000003f3f3ff290 */ /* 0x000ff0000fffe03f */
[----:B------:R-:W-:Y:S02]  /*264b0*/  IMAD.MOV.U32 R2, RZ, RZ, R23 ;  /* 0x000000ffff027224 */ /* 0x000fe400078e0017 */
[----:B------:R-:W-:Y:S01]  /*264c0*/  IMAD.MOV.U32 R3, RZ, RZ, R22 ;  /* 0x000000ffff037224 */ /* 0x000fe200078e0016 */
[----:B------:R-:W-:Y:S02]  /*264d0*/  STL.64 [R1+0xc0], R20 ;  /* 0x0000c01401007387 */ /* 0x000fe40000100a00 */
[----:B------:R-:W-:Y:S02]  /*264e0*/  STL [R1+0x3dec], R2 ;  /* 0x003dec0201007387 */ /* 0x000fe40000100800 */
[----:B------:R-:W-:Y:S01]  /*264f0*/  STL [R1+0x3de8], R3 ;  /* 0x003de80301007387 */ /* 0x000fe20000100800 */
[----:B--2---:R-:W-:Y:S11]  /*26500*/  HMMA.16816.F32 R4, R24, R8, R4 ;  /* 0x000000081804723c */ /* 0x004ff60000001804 */
[----:B------:R-:W-:Y:S11]  /*26510*/  @!UPT UIADD3 URZ, URZ, URZ, URZ ;  /* 0x0000003f3f3ff290 */ /* 0x000ff6000fffe03f */
[----:B------:R-:W-:Y:S01]  /*26520*/  @!UPT UIADD3 URZ, URZ, URZ, URZ ;  /* 0x0000003f3f3ff290 */ /* 0x000fe2000fffe03f */
[----:B------:R1:W-:Y:S02]  /*26530*/  STL.64 [R1+0x3c18], R6 ;  /* 0x003c180601007387 */ /* 0x0003e40000100a00 */
[----:B-1----:R-:W-:Y:S02]  /*26540*/  IMAD.MOV.U32 R6, RZ, RZ, R11 ;  /* 0x000000ffff067224 */ /* 0x002fe400078e000b */
[----:B------:R-:W1:Y:S01]  /*26550*/  S2R R11, SR_TID.X ;  /* 0x00000000000b7919 */ /* 0x000e620000002100 */
[----:B------:R-:W-:Y:S01]  /*26560*/  MOV R7, R0 ;  /* 0x0000000000077202 */ /* 0x000fe20000000f00 */
[----:B0-----:R-:W-:Y:S02]  /*26570*/  LOP3.LUT R0, R28, 0x7, RZ, 0xc0, !PT ;  /* 0x000000071c007812 */ /* 0x001fe400078ec0ff */
[----:B------:R0:W-:Y:S03]  /*26580*/  STL.64 [R1+0x3c10], R4 ;  /* 0x003c100401007387 */ /* 0x0001e60000100a00 */
        /* <DEDUP_REMOVED lines=15> */
[----:B------:R-:W-:Y:S04]  /*26680*/  LDSM.16.MT88.4 R12, [R0+0x16000] ;  /* 0x01600000000c783b */ /* 0x000fe80000004200 */
[----:B------:R-:W-:Y:S02]  /*26690*/  STL.64 [R1+0x3c30], R4 ;  /* 0x003c300401007387 */ /* 0x000fe40000100a00 */
[----:B------:R-:W0:Y:S02]  /*266a0*/  LDSM.16.MT88.4 R4, [R0+0x16080] ;  /* 0x016080000004783b */ /* 0x000e240000004200 */
[----:B------:R-:W1:Y:S02]  /*266b0*/  S2R R28, SR_TID.X ;  /* 0x00000000001c7919 */ /* 0x000e640000002100 */
[----:B0-----:R-:W-:Y:S01]  /*266c0*/  IMAD.MOV.U32 R21, RZ, RZ, R4 ;  /* 0x000000ffff157224 */ /* 0x001fe200078e0004 */
[----:B------:R-:W-:Y:S01]  /*266d0*/  MOV R20, R5 ;  /* 0x0000000500147202 */ /* 0x000fe20000000f00 */
[----:B------:R-:W-:-:S02]  /*266e0*/  IMAD.MOV.U32 R19, RZ, RZ, R6 ;  /* 0x000000ffff137224 */ /* 0x000fc400078e0006 */
[----:B------:R-:W-:Y:S02]  /*266f0*/  IMAD.MOV.U32 R18, RZ, RZ, R7 ;  /* 0x000000ffff127224 */ /* 0x000fe400078e0007 */
[----:B------:R-:W0:Y:S04]  /*26700*/  LDSM.16.MT88.4 R4, [R0+0x16100] ;  /* 0x016100000004783b */ /* 0x000e280000004200 */
[----:B------:R-:W2:Y:S01]  /*26710*/  S2R R11, SR_TID.X ;  /* 0x00000000000b7919 */ /* 0x000ea20000002100 */
[----:B-1----:R-:W-:Y:S01]  /*26720*/  LOP3.LUT R28, R28, 0x7, RZ, 0xc0, !PT ;  /* 0x000000071c1c7812 */ /* 0x002fe200078ec0ff */
[----:B------:R-:W-:-:S04]  /*26730*/  IMAD.MOV.U32 R8, RZ, RZ, R15 ;  /* 0x000000ffff087224 */ /* 0x000fc800078e000f */
[----:B------:R-:W-:Y:S01]  /*26740*/  IMAD R28, R28, 0x210, RZ ;  /* 0x000002101c1c7824 */ /* 0x000fe200078e02ff */
[----:B0-----:R-:W-:Y:S01]  /*26750*/  MOV R25, R4 ;  /* 0x0000000400197202 */ /* 0x001fe20000000f00 */
[----:B------:R-:W-:Y:S02]  /*26760*/  IMAD.MOV.U32 R24, RZ, RZ, R5 ;  /* 0x000000ffff187224 */ /* 0x000fe400078e0005 */
[----:B------:R-:W-:Y:S01]  /*26770*/  IMAD.MOV.U32 R23, RZ, RZ, R6 ;  /* 0x000000ffff177224 */ /* 0x000fe200078e0006 */
[----:B------:R-:W-:Y:S02]  /*26780*/  MOV R22, R7 ;  /* 0x0000000700167202 */ /* 0x000fe40000000f00 */
[----:B------:R-:W0:Y:S01]  /*26790*/  LDSM.16.MT88.4 R4, [R0+0x16180] ;  /* 0x016180000004783b */ /* 0x000e220000004200 */
[C---:B--2---:R-:W-:Y:S01]  /*267a0*/  LOP3.LUT R10, R11.reuse, 0x10, RZ, 0xc0, !PT ;  /* 0x000000100b0a7812 */ /* 0x044fe200078ec0ff */
[----:B------:R-:W-:-:S04]  /*267b0*/  IMAD.SHL.U32 R15, R11, 0x2, RZ ;  /* 0x000000020b0f7824 */ /* 0x000fc800078e00ff */
[----:B------:R-:W-:Y:S01]  /*267c0*/  IMAD.SHL.U32 R10, R10, 0x100, RZ ;  /* 0x000001000a0a7824 */ /* 0x000fe200078e00ff */
[----:B------:R-:W-:-:S04]  /*267d0*/  LOP3.LUT R28, R28, 0x10, R15, 0x78, !PT ;  /* 0x000000101c1c7812 */ /* 0x000fc800078e780f */
[----:B------:R-:W-:-:S04]  /*267e0*/  LOP3.LUT R28, R28, R10, RZ, 0xfc, !PT ;  /* 0x0000000a1c1c7212 */ /* 0x000fc800078efcff */
[----:B------:R-:W-:Y:S02]  /*267f0*/  LOP3.LUT R28, R28, 0x20, RZ, 0x3c, !PT ;  /* 0x000000201c1c7812 */ /* 0x000fe400078e3cff */
[----:B0-----:R-:W-:Y:S01]  /*26800*/  MOV R11, R4 ;  /* 0x00000004000b7202 */ /* 0x001fe20000000f00 */
[----:B------:R-:W-:Y:S02]  /*26810*/  IMAD.MOV.U32 R0, RZ, RZ, R5 ;  /* 0x000000ffff007224 */ /* 0x000fe400078e0005 */
[----:B------:R-:W-:Y:S01]  /*26820*/  IMAD.MOV.U32 R27, RZ, RZ, R6 ;  /* 0x000000ffff1b7224 */ /* 0x000fe200078e0006 */
[----:B------:R-:W-:Y:S02]  /*26830*/  MOV R26, R7 ;  /* 0x00000007001a7202 */ /* 0x000fe40000000f00 */
[----:B------:R-:W0:Y:S01]  /*26840*/  LDSM.16.MT88.4 R4, [R28+0x16000] ;  /* 0x016000001c04783b */ /* 0x000e220000004200 */
[----:B------:R-:W-:Y:S01]  /*26850*/  MOV R9, R14 ;  /* 0x0000000e00097202 */ /* 0x000fe20000000f00 */
[----:B------:R-:W-:-:S02]  /*26860*/  IMAD.MOV.U32 R16, RZ, RZ, R13 ;  /* 0x000000ffff107224 */ /* 0x000fc400078e000d */
[----:B------:R-:W-:Y:S01]  /*26870*/  IMAD.MOV.U32 R17, RZ, RZ, R12 ;  /* 0x000000ffff117224 */ /* 0x000fe200078e000c */
[----:B------:R-:W-:Y:S01]  /*26880*/  STL [R1+0x3dfc], R8 ;  /* 0x003dfc0801007387 */ /* 0x000fe20000100800 */
[----:B------:R-:W-:Y:S02]  /*26890*/  STL [R1+0x3df8], R9 ;  /* 0x003df80901007387 */ /* 0x000fe40000100800 */
[----:B------:R-:W-:Y:S01]  /*268a0*/  STL [R1+0x3df4], R16 ;  /* 0x003df41001007387 */ /* 0x000fe20000100800 */
[----:B------:R0:W-:Y:S02]  /*268b0*/  STL [R1+0x3df0], R17 ;  /* 0x003df01101007387 */ /* 0x0001e40000100800 */
[----:B0-----:R-:W-:Y:S02]  /*268c0*/  IMAD.MOV.U32 R17, RZ, RZ, R4 ;  /* 0x000000ffff117224 */ /* 0x001fe400078e0004 */
[----:B------:R-:W-:Y:S01]  /*268d0*/  IMAD.MOV.U32 R2, RZ, RZ, R5 ;  /* 0x000000ffff027224 */ /* 0x000fe200078e0005 */
[----:B------:R-:W-:Y:S01]  /*268e0*/  MOV R3, R6 ;  /* 0x0000000600037202 */ /* 0x000fe20000000f00 */
[----:B------:R-:W-:-:S02]  /*268f0*/  IMAD.MOV.U32 R10, RZ, RZ, R7 ;  /* 0x000000ffff0a7224 */ /* 0x000fc400078e0007 */
[----:B------:R-:W0:Y:S04]  /*26900*/  LDSM.16.MT88.4 R4, [R28+0x16080] ;  /* 0x016080001c04783b */ /* 0x000e280000004200 */
[----:B------:R-:W-:Y:S01]  /*26910*/  STL [R1+0x3e0c], R18 ;  /* 0x003e0c1201007387 */ /* 0x000fe20000100800 */
[----:B------:R-:W-:Y:S02]  /*26920*/  STL [R1+0x3e08], R19 ;  /* 0x003e081301007387 */ /* 0x000fe40000100800 */
[----:B------:R-:W-:Y:S02]  /*26930*/  STL [R1+0x3e04], R20 ;  /* 0x003e041401007387 */ /* 0x000fe40000100800 */
[----:B------:R0:W-:Y:S02]  /*26940*/  STL [R1+0x3e00], R21 ;  /* 0x003e001501007387 */ /* 0x0001e40000100800 */
[----:B0-----:R-:W-:Y:S01]  /*26950*/  IMAD.MOV.U32 R21, RZ, RZ, R4 ;  /* 0x000000ffff157224 */ /* 0x001fe200078e0004 */
[----:B------:R-:W-:Y:S01]  /*26960*/  MOV R8, R5 ;  /* 0x0000000500087202 */ /* 0x000fe20000000f00 */
[----:B------:R-:W-:-:S02]  /*26970*/  IMAD.MOV.U32 R9, RZ, RZ, R6 ;  /* 0x000000ffff097224 */ /* 0x000fc400078e0006 */
[----:B------:R-:W-:Y:S02]  /*26980*/  IMAD.MOV.U32 R16, RZ, RZ, R7 ;  /* 0x000000ffff107224 */ /* 0x000fe400078e0007 */
[----:B------:R-:W0:Y:S04]  /*26990*/  LDSM.16.MT88.4 R4, [R28+0x16100] ;  /* 0x016100001c04783b */ /* 0x000e280000004200 */
[----:B------:R-:W-:Y:S01]  /*269a0*/  STL [R1+0x3e20], R22 ;  /* 0x003e201601007387 */ /* 0x000fe20000100800 */
[----:B------:R-:W-:Y:S02]  /*269b0*/  STL [R1+0x3e1c], R23 ;  /* 0x003e1c1701007387 */ /* 0x000fe40000100800 */
[----:B------:R-:W-:Y:S02]  /*269c0*/  STL [R1+0x3e14], R24 ;  /* 0x003e141801007387 */ /* 0x000fe40000100800 */
[----:B------:R0:W-:Y:S02]  /*269d0*/  STL [R1+0x3e10], R25 ;  /* 0x003e101901007387 */ /* 0x0001e40000100800 */
[----:B0-----:R-:W-:Y:S01]  /*269e0*/  MOV R25, R4 ;  /* 0x0000000400197202 */ /* 0x001fe20000000f00 */
[----:B------:R-:W-:-:S02]  /*269f0*/  IMAD.MOV.U32 R18, RZ, RZ, R5 ;  /* 0x000000ffff127224 */ /* 0x000fc400078e0005 */
[----:B------:R-:W-:Y:S01]  /*26a00*/  IMAD.MOV.U32 R19, RZ, RZ, R6 ;  /* 0x000000ffff137224 */ /* 0x000fe200078e0006 */
[----:B------:R-:W-:Y:S02]  /*26a10*/  MOV R20, R7 ;  /* 0x0000000700147202 */ /* 0x000fe40000000f00 */
[----:B------:R-:W0:Y:S02]  /*26a20*/  LDSM.16.MT88.4 R4, [R28+0x16180] ;  /* 0x016180001c04783b */ /* 0x000e240000004200 */
[----:B0-----:R-:W-:Y:S02]  /*26a30*/  IMAD.MOV.U32 R15, RZ, RZ, R4 ;  /* 0x000000ffff0f7224 */ /* 0x001fe400078e0004 */
[----:B------:R-:W-:Y:S01]  /*26a40*/  IMAD.MOV.U32 R14, RZ, RZ, R5 ;  /* 0x000000ffff0e7224 */ /* 0x000fe200078e0005 */
[----:B------:R-:W-:Y:S01]  /*26a50*/  MOV R13, R6 ;  /* 0x00000006000d7202 */ /* 0x000fe20000000f00 */
[----:B------:R-:W-:Y:S02]  /*26a60*/  IMAD.MOV.U32 R12, RZ, RZ, R7 ;  /* 0x000000ffff0c7224 */ /* 0x000fe400078e0007 */
[----:B------:R-:W0:Y:S04]  /*26a70*/  LDSM.16.MT88.4 R4, [R29+0x16000] ;  /* 0x016000001d04783b */ /* 0x000e280000004200 */
[----:B------:R-:W-:Y:S01]  /*26a80*/  STL [R1+0x3e30], R26 ;  /* 0x003e301a01007387 */ /* 0x000fe20000100800 */
[----:B------:R-:W-:Y:S02]  /*26a90*/  STL [R1+0x3e2c], R27 ;  /* 0x003e2c1b01007387 */ /* 0x000fe40000100800 */
[----:B0-----:R-:W-:Y:S01]  /*26aa0*/  IMAD.MOV.U32 R22, RZ, RZ, R4 ;  /* 0x000000ffff167224 */ /* 0x001fe200078e0004 */
[----:B------:R-:W-:Y:S01]  /*26ab0*/  MOV R23, R5 ;  /* 0x0000000500177202 */ /* 0x000fe20000000f00 */
[----:B------:R-:W-:-:S02]  /*26ac0*/  IMAD.MOV.U32 R28, RZ, RZ, R6 ;  /* 0x000000ffff1c7224 */ /* 0x000fc400078e0006 */
[----:B------:R-:W-:Y:S02]  /*26ad0*/  IMAD.MOV.U32 R24, RZ, RZ, R7 ;  /* 0x000000ffff187224 */ /* 0x000fe400078e0007 */
[----:B------:R-:W0:Y:S04]  /*26ae0*/  LDSM.16.MT88.4 R4, [R29+0x16080] ;  /* 0x016080001d04783b */ /* 0x000e280000004200 */
[----:B------:R1:W-:Y:S01]  /*26af0*/  STL [R1+0x3e28], R0 ;  /* 0x003e280001007387 */ /* 0x0003e20000100800 */
[----:B------:R2:W-:Y:S02]  /*26b00*/  STL [R1+0x3e24], R11 ;  /* 0x003e240b01007387 */ /* 0x0005e40000100800 */
[----:B------:R-:W-:Y:S01]  /*26b10*/  STL [R1+0x3e40], R10 ;  /* 0x003e400a01007387 */ /* 0x000fe20000100800 */
[----:B0-----:R-:W-:Y:S01]  /*26b20*/  MOV R26, R4 ;  /* 0x00000004001a7202 */ /* 0x001fe20000000f00 */
[----:B------:R-:W-:-:S02]  /*26b30*/  IMAD.MOV.U32 R27, RZ, RZ, R5 ;  /* 0x000000ffff1b7224 */ /* 0x000fc400078e0005 */
[----:B-1----:R-:W-:Y:S01]  /*26b40*/  IMAD.MOV.U32 R0, RZ, RZ, R6 ;  /* 0x000000ffff007224 */ /* 0x002fe200078e0006 */
[----:B--2---:R-:W-:Y:S02]  /*26b50*/  MOV R11, R7 ;  /* 0x00000007000b7202 */ /* 0x004fe40000000f00 */
[----:B------:R-:W0:Y:S04]  /*26b60*/  LDSM.16.MT88.4 R4, [R29+0x16100] ;  /* 0x016100001d04783b */ /* 0x000e280000004200 */
[----:B------:R1:W-:Y:S01]  /*26b70*/  STL [R1+0x3e3c], R3 ;  /* 0x003e3c0301007387 */ /* 0x0003e20000100800 */
[----:B------:R2:W-:Y:S02]  /*26b80*/  STL [R1+0x3e38], R2 ;  /* 0x003e380201007387 */ /* 0x0005e40000100800 */
[----:B------:R3:W-:Y:S02]  /*26b90*/  STL [R1+0x3e34], R17 ;  /* 0x003e341101007387 */ /* 0x0007e40000100800 */
[----:B0-----:R-:W-:-:S02]  /*26ba0*/  IMAD.MOV.U32 R10, RZ, RZ, R4 ;  /* 0x000000ffff0a7224 */ /* 0x001fc400078e0004 */
[----:B-1----:R-:W-:Y:S01]  /*26bb0*/  IMAD.MOV.U32 R3, RZ, RZ, R5 ;  /* 0x000000ffff037224 */ /* 0x002fe200078e0005 */
[----:B--2---:R-:W-:Y:S01]  /*26bc0*/  MOV R2, R6 ;  /* 0x0000000600027202 */ /* 0x004fe20000000f00 */
[----:B---3--:R-:W-:Y:S02]  /*26bd0*/  IMAD.MOV.U32 R17, RZ, RZ, R7 ;  /* 0x000000ffff117224 */ /* 0x008fe400078e0007 */
[----:B------:R-:W0:Y:S04]  /*26be0*/  LDSM.16.MT88.4 R4, [R29+0x16180] ;  /* 0x016180001d04783b */ /* 0x000e280000004200 */
[----:B0-----:R0:W-:Y:S01]  /*26bf0*/  STL.64 [R1+0x3c58], R6 ;  /* 0x003c580601007387 */ /* 0x0011e20000100a00 */
[----:B------:R1:W-:Y:S02]  /*26c00*/  STL.64 [R1+0x3c50], R4 ;  /* 0x003c500401007387 */ /* 0x0003e40000100a00 */
[----:B0-----:R-:W-:-:S02]  /*26c10*/  IMAD.MOV.U32 R6, RZ, RZ, R2 ;  /* 0x000000ffff067224 */ /* 0x001fc400078e0002 */
[----:B-1----:R-:W-:Y:S02]  /*26c20*/  IMAD.MOV.U32 R4, RZ, RZ, R10 ;  /* 0x000000ffff047224 */ /* 0x002fe400078e000a */
[----:B------:R-:W-:Y:S01]  /*26c30*/  IMAD.MOV.U32 R7, RZ, RZ, R17 ;  /* 0x000000ffff077224 */ /* 0x000fe200078e0011 */
[----:B------:R-:W2:Y:S01]  /*26c40*/  LDL.LU R10, [R1+0x3e40] ;  /* 0x003e4000010a7983 */ /* 0x000ea20000300800 */
[----:B------:R-:W-:Y:S02]  /*26c50*/  MOV R5, R3 ;  /* 0x0000000300057202 */ /* 0x000fe40000000f00 */
[----:B------:R-:W3:Y:S02]  /*26c60*/  LDL.LU R3, [R1+0x3e3c] ;  /* 0x003e3c0001037983 */ /* 0x000ee40000300800 */
[----:B------:R-:W4:Y:S01]  /*26c70*/  LDL.LU R2, [R1+0x3e38] ;  /* 0x003e380001027983 */ /* 0x000f220000300800 */
[----:B------:R-:W2:Y:S01]  /*26c80*/  LDL.LU R17, [R1+0x3e34] ;  /* 0x003e340001117983 */ /* 0x000ea20000300800 */
[----:B------:R0:W-:Y:S02]  /*26c90*/  STL.64 [R1+0x3c78], R6 ;  /* 0x003c780601007387 */ /* 0x0001e40000100a00 */
[----:B------:R1:W-:Y:S02]  /*26ca0*/  STL.64 [R1+0x3c70], R4 ;  /* 0x003c700401007387 */ /* 0x0003e40000100a00 */
[----:B0-----:R-:W-:Y:S01]  /*26cb0*/  IMAD.MOV.U32 R6, RZ, RZ, R0 ;  /* 0x000000ffff067224 */ /* 0x001fe200078e0000 */
[----:B-1----:R-:W-:-:S02]  /*26cc0*/  MOV R4, R26 ;  /* 0x0000001a00047202 */ /* 0x002fc40000000f00 */
[----:B------:R-:W-:Y:S01]  /*26cd0*/  MOV R7, R11 ;  /* 0x0000000b00077202 */ /* 0x000fe20000000f00 */
[----:B------:R-:W2:Y:S01]  /*26ce0*/  LDL.LU R26, [R1+0x3e30] ;  /* 0x003e3000011a7983 */ /* 0x000ea20000300800 */
[----:B------:R-:W-:Y:S02]  /*26cf0*/  IMAD.MOV.U32 R5, RZ, RZ, R27 ;  /* 0x000000ffff057224 */ /* 0x000fe400078e001b */
[----:B------:R-:W2:Y:S02]  /*26d00*/  LDL.LU R27, [R1+0x3e2c] ;  /* 0x003e2c00011b7983 */ /* 0x000ea40000300800 */
[----:B------:R-:W2:Y:S01]  /*26d10*/  LDL.LU R0, [R1+0x3e28] ;  /* 0x003e280001007983 */ /* 0x000ea20000300800 */
[----:B------:R-:W2:Y:S01]  /*26d20*/  LDL.LU R11, [R1+0x3e24] ;  /* 0x003e2400010b7983 */ /* 0x000ea20000300800 */
[----:B------:R-:W-:Y:S02]  /*26d30*/  STL.64 [R1+0x3c98], R6 ;  /* 0x003c980601007387 */ /* 0x000fe40000100a00 */
[----:B------:R0:W-:Y:S02]  /*26d40*/  STL.64 [R1+0x3c90], R4 ;  /* 0x003c900401007387 */ /* 0x0001e40000100a00 */
[----:B0-----:R-:W-:-:S02]  /*26d50*/  IMAD.MOV.U32 R4, RZ, RZ, R22 ;  /* 0x000000ffff047224 */ /* 0x001fc400078e0016 */
[----:B------:R-:W-:Y:S01]  /*26d60*/  IMAD.MOV.U32 R5, RZ, RZ, R23 ;  /* 0x000000ffff057224 */ /* 0x000fe200078e0017 */
[----:B------:R-:W2:Y:S01]  /*26d70*/  LDL.LU R22, [R1+0x3e20] ;  /* 0x003e200001167983 */ /* 0x000ea20000300800 */
[----:B------:R-:W2:Y:S01]  /*26d80*/  LDL.LU R23, [R1+0x3e1c] ;  /* 0x003e1c0001177983 */ /* 0x000ea20000300800 */
[----:B------:R-:W-:Y:S02]  /*26d90*/  MOV R6, R28 ;  /* 0x0000001c00067202 */ /* 0x000fe40000000f00 */
[----:B------:R-:W2:Y:S01]  /*26da0*/  LDL.LU R28, [R1+0x3e18] ;  /* 0x003e1800011c7983 */ /* 0x000ea20000300800 */
[----:B------:R-:W-:Y:S02]  /*26db0*/  IMAD.MOV.U32 R7, RZ, RZ, R24 ;  /* 0x000000ffff077224 */ /* 0x000fe400078e0018 */
[----:B------:R-:W3:Y:S03]  /*26dc0*/  LDL.LU R24, [R1+0x3e14] ;  /* 0x003e140001187983 */ /* 0x000ee60000300800 */
[----:B------:R0:W-:Y:S01]  /*26dd0*/  STL.64 [R1+0x3cb8], R6 ;  /* 0x003cb80601007387 */ /* 0x0001e20000100a00 */
[----:B------:R1:W-:Y:S02]  /*26de0*/  STL.64 [R1+0x3cb0], R4 ;  /* 0x003cb00401007387 */ /* 0x0003e40000100a00 */
[----:B0-----:R-:W-:-:S02]  /*26df0*/  IMAD.MOV.U32 R6, RZ, RZ, R13 ;  /* 0x000000ffff067224 */ /* 0x001fc400078e000d */
[----:B-1----:R-:W-:Y:S01]  /*26e00*/  IMAD.MOV.U32 R4, RZ, RZ, R15 ;  /* 0x000000ffff047224 */ /* 0x002fe200078e000f */
[----:B------:R-:W-:Y:S01]  /*26e10*/  MOV R5, R14 ;  /* 0x0000000e00057202 */ /* 0x000fe20000000f00 */
[----:B------:R-:W-:-:S05]  /*26e20*/  IMAD.MOV.U32 R7, RZ, RZ, R12 ;  /* 0x000000ffff077224 */ /* 0x000fca00078e000c */
[----:B------:R-:W-:Y:S01]  /*26e30*/  STL.64 [R1+0x3cd8], R6 ;  /* 0x003cd80601007387 */ /* 0x000fe20000100a00 */
[----:B------:R-:W-:Y:S03]  /*26e40*/  STL.64 [R1+0x3cd0], R4 ;  /* 0x003cd00401007387 */ /* 0x000fe60000100a00 */
[----:B--2---:R-:W0:Y:S04]  /*26e50*/  LDSM.16.MT88.4 R12, [R28+0x16000] ;  /* 0x016000001c0c783b */ /* 0x004e280000004200 */
[----:B0-----:R-:W-:Y:S01]  /*26e60*/  STL.64 [R1+0x3c48], R14 ;  /* 0x003c480e01007387 */ /* 0x001fe20000100a00 */
[----:B------:R0:W-:Y:S03]  /*26e70*/  STL.64 [R1+0x3c40], R12 ;  /* 0x003c400c01007387 */ /* 0x0001e60000100a00 */
[----:B0-----:R-:W2:Y:S01]  /*26e80*/  LDL.LU R12, [R1+0xf0] ;  /* 0x0000f000010c7983 */ /* 0x001ea20000300800 */
[----:B------:R-:W2:Y:S02]  /*26e90*/  LDL.LU R13, [R1+0xf4] ;  /* 0x0000f400010d7983 */ /* 0x000ea40000300800 */
[----:B------:R-:W2:Y:S02]  /*26ea0*/  LDL.LU R14, [R1+0xf8] ;  /* 0x0000f800010e7983 */ /* 0x000ea40000300800 */
[----:B------:R-:W2:Y:S01]  /*26eb0*/  LDL.LU R15, [R1+0xfc] ;  /* 0x0000fc00010f7983 */ /* 0x000ea20000300800 */
[----:B------:R-:W-:Y:S01]  /*26ec0*/  MOV R4, R25 ;  /* 0x0000001900047202 */ /* 0x000fe20000000f00 */
[----:B------:R-:W-:Y:S01]  /*26ed0*/  IMAD.MOV.U32 R6, RZ, RZ, R19 ;  /* 0x000000ffff067224 */ /* 0x000fe200078e0013 */
[----:B------:R-:W-:Y:S01]  /*26ee0*/  MOV R7, R20 ;  /* 0x0000001400077202 */ /* 0x000fe20000000f00 */
[----:B------:R-:W3:Y:S01]  /*26ef0*/  LDL.LU R25, [R1+0x3e10] ;  /* 0x003e100001197983 */ /* 0x000ee20000300800 */
[----:B------:R-:W-:-:S02]  /*26f00*/  IMAD.MOV.U32 R5, RZ, RZ, R18 ;  /* 0x000000ffff057224 */ /* 0x000fc400078e0012 */
[----:B------:R-:W3:Y:S02]  /*26f10*/  LDL.LU R18, [R1+0x3e0c] ;  /* 0x003e0c0001127983 */ /* 0x000ee40000300800 */
[----:B------:R-:W3:Y:S01]  /*26f20*/  LDL.LU R19, [R1+0x3e08] ;  /* 0x003e080001137983 */ /* 0x000ee20000300800 */
[----:B------:R-:W3:Y:S01]  /*26f30*/  LDL.LU R20, [R1+0x3e04] ;  /* 0x003e040001147983 */ /* 0x000ee20000300800 */
[----:B------:R-:W-:Y:S02]  /*26f40*/  STL.64 [R1+0x3cf8], R6 ;  /* 0x003cf80601007387 */ /* 0x000fe40000100a00 */
[----:B------:R-:W-:Y:S01]  /*26f50*/  STL.64 [R1+0x3cf0], R4 ;  /* 0x003cf00401007387 */ /* 0x000fe20000100a00 */
[----:B--2---:R-:W-:Y:S01]  /*26f60*/  STL.64 [R1+0x3c68], R14 ;  /* 0x003c680e01007387 */ /* 0x004fe20000100a00 */
[----:B------:R0:W-:Y:S03]  /*26f70*/  STL.64 [R1+0x3c60], R12 ;  /* 0x003c600c01007387 */ /* 0x0001e60000100a00 */
[----:B0-----:R-:W2:Y:S01]  /*26f80*/  LDL.LU R12, [R1+0x100] ;  /* 0x00010000010c7983 */ /* 0x001ea20000300800 */
[----:B------:R-:W2:Y:S02]  /*26f90*/  LDL.LU R13, [R1+0x104] ;  /* 0x00010400010d7983 */ /* 0x000ea40000300800 */
[----:B------:R-:W2:Y:S02]  /*26fa0*/  LDL.LU R14, [R1+0x108] ;  /* 0x00010800010e7983 */ /* 0x000ea40000300800 */
[----:B------:R-:W2:Y:S02]  /*26fb0*/  LDL.LU R15, [R1+0x10c] ;  /* 0x00010c00010f7983 */ /* 0x000ea40000300800 */
[----:B------:R-:W-:Y:S01]  /*26fc0*/  IMAD.MOV.U32 R4, RZ, RZ, R21 ;  /* 0x000000ffff047224 */ /* 0x000fe200078e0015 */
[----:B------:R-:W-:Y:S01]  /*26fd0*/  MOV R6, R9 ;  /* 0x0000000900067202 */ /* 0x000fe20000000f00 */
[----:B------:R-:W-:Y:S01]  /*26fe0*/  IMAD.MOV.U32 R7, RZ, RZ, R16 ;  /* 0x000000ffff077224 */ /* 0x000fe200078e0010 */
        /* <DEDUP_REMOVED lines=13> */
[----:B------:R-:W-:-:S02]  /*270c0*/  IMAD.MOV.U32 R4, RZ, RZ, R17 ;  /* 0x000000ffff047224 */ /* 0x000fc400078e0011 */
[----:B---3--:R-:W-:Y:S02]  /*270d0*/  IMAD.MOV.U32 R6, RZ, RZ, R3 ;  /* 0x000000ffff067224 */ /* 0x008fe400078e0003 */
[----:B------:R-:W-:Y:S01]  /*270e0*/  IMAD.MOV.U32 R7, RZ, RZ, R10 ;  /* 0x000000ffff077224 */ /* 0x000fe200078e000a */
[----:B------:R-:W3:Y:S01]  /*270f0*/  LDL.LU R17, [R1+0x3df0] ;  /* 0x003df00001117983 */ /* 0x000ee20000300800 */
[----:B----4-:R-:W-:Y:S02]  /*27100*/  MOV R5, R2 ;  /* 0x0000000200057202 */ /* 0x010fe40000000f00 */
[----:B------:R-:W4:Y:S02]  /*27110*/  LDL.LU R2, [R1+0x3dec] ;  /* 0x003dec0001027983 */ /* 0x000f240000300800 */
        /* <DEDUP_REMOVED lines=11> */
[----:B------:R-:W-:-:S02]  /*271d0*/  MOV R7, R26 ;  /* 0x0000001a00077202 */ /* 0x000fc40000000f00 */
[----:B------:R-:W-:Y:S01]  /*271e0*/  MOV R4, R11 ;  /* 0x0000000b00047202 */ /* 0x000fe20000000f00 */
[----:B------:R-:W-:Y:S01]  /*271f0*/  IMAD.MOV.U32 R5, RZ, RZ, R0 ;  /* 0x000000ffff057224 */ /* 0x000fe200078e0000 */
[----:B------:R-:W3:Y:S01]  /*27200*/  LDL.LU R11, [R1+0x3de0] ;  /* 0x003de000010b7983 */ /* 0x000ee20000300800 */
[----:B------:R-:W3:Y:S02]  /*27210*/  LDL.LU R0, [R1+0x3ddc] ;  /* 0x003ddc0001007983 */ /* 0x000ee40000300800 */
[----:B------:R0:W-:Y:S01]  /*27220*/  STL.64 [R1+0x3d58], R6 ;  /* 0x003d580601007387 */ /* 0x0001e20000100a00 */
[----:B------:R1:W-:Y:S01]  /*27230*/  STL.64 [R1+0x3d50], R4 ;  /* 0x003d500401007387 */ /* 0x0003e20000100a00 */
[----:B0-----:R-:W-:Y:S01]  /*27240*/  MOV R6, R23 ;  /* 0x0000001700067202 */ /* 0x001fe20000000f00 */
[----:B------:R-:W-:Y:S02]  /*27250*/  IMAD.MOV.U32 R7, RZ, RZ, R22 ;  /* 0x000000ffff077224 */ /* 0x000fe400078e0016 */
[----:B-1----:R-:W-:-:S02]  /*27260*/  IMAD.MOV.U32 R4, RZ, RZ, R25 ;  /* 0x000000ffff047224 */ /* 0x002fc400078e0019 */
[----:B------:R-:W-:Y:S02]  /*27270*/  IMAD.MOV.U32 R5, RZ, RZ, R24 ;  /* 0x000000ffff057224 */ /* 0x000fe400078e0018 */
[----:B------:R-:W-:Y:S04]  /*27280*/  LDSM.16.MT88.4 R24, [R28+0x16180] ;  /* 0x016180001c18783b */ /* 0x000fe80000004200 */
[----:B------:R-:W-:Y:S01]  /*27290*/  STL.64 [R1+0x3d78], R6 ;  /* 0x003d780601007387 */ /* 0x000fe20000100a00 */
[----:B------:R-:W-:Y:S03]  /*272a0*/  STL.64 [R1+0x3d70], R4 ;  /* 0x003d700401007387 */ /* 0x000fe60000100a00 */
[----:B--2---:R-:W-:Y:S01]  /*272b0*/  STL.64 [R1+0x3cc8], R14 ;  /* 0x003cc80e01007387 */ /* 0x004fe20000100a00 */
[----:B------:R0:W-:Y:S03]  /*272c0*/  STL.64 [R1+0x3cc0], R12 ;  /* 0x003cc00c01007387 */ /* 0x0001e60000100a00 */
[----:B0-----:R-:W2:Y:S01]  /*272d0*/  LDL.LU R12, [R1+0x130] ;  /* 0x00013000010c7983 */ /* 0x001ea20000300800 */
[----:B------:R-:W2:Y:S01]  /*272e0*/  LDL.LU R13, [R1+0x134] ;  /* 0x00013400010d7983 */ /* 0x000ea20000300800 */
[----:B------:R-:W-:Y:S01]  /*272f0*/  MOV R6, R19 ;  /* 0x0000001300067202 */ /* 0x000fe20000000f00 */
[----:B------:R-:W-:-:S02]  /*27300*/  IMAD.MOV.U32 R7, RZ, RZ, R18 ;  /* 0x000000ffff077224 */ /* 0x000fc400078e0012 */
[----:B------:R-:W-:Y:S02]  /*27310*/  IMAD.MOV.U32 R4, RZ, RZ, R21 ;  /* 0x000000ffff047224 */ /* 0x000fe400078e0015 */
[----:B------:R-:W-:Y:S02]  /*27320*/  IMAD.MOV.U32 R5, RZ, RZ, R20 ;  /* 0x000000ffff057224 */ /* 0x000fe400078e0014 */
[----:B---3--:R-:W-:Y:S01]  /*27330*/  IMAD.MOV.U32 R14, RZ, RZ, R11 ;  /* 0x000000ffff0e7224 */ /* 0x008fe200078e000b */
[----:B------:R-:W-:Y:S01]  /*27340*/  MOV R15, R10 ;  /* 0x0000000a000f7202 */ /* 0x000fe20000000f00 */
[----:B------:R-:W3:Y:S01]  /*27350*/  LDL.LU R11, [R1+0x3dd8] ;  /* 0x003dd800010b7983 */ /* 0x000ee20000300800 */
[----:B------:R-:W3:Y:S02]  /*27360*/  LDL.LU R10, [R1+0x3dd4] ;  /* 0x003dd400010a7983 */ /* 0x000ee40000300800 */
[----:B------:R-:W-:Y:S02]  /*27370*/  STL.64 [R1+0x3d98], R6 ;  /* 0x003d980601007387 */ /* 0x000fe40000100a00 */
[----:B------:R-:W-:Y:S01]  /*27380*/  STL.64 [R1+0x3d90], R4 ;  /* 0x003d900401007387 */ /* 0x000fe20000100a00 */
[----:B------:R-:W-:Y:S04]  /*27390*/  STL.64 [R1+0x3ce8], R14 ;  /* 0x003ce80e01007387 */ /* 0x000fe80000100a00 */
[----:B------:R-:W-:Y:S04]  /*273a0*/  LDSM.16.MT88.4 R20, [R28+0x16100] ;  /* 0x016100001c14783b */ /* 0x000fe80000004200 */
[----:B--2---:R0:W-:Y:S04]  /*273b0*/  STL.64 [R1+0x3ce0], R12 ;  /* 0x003ce00c01007387 */ /* 0x0041e80000100a00 */
[----:B0-----:R-:W2:Y:S01]  /*273c0*/  LDL.LU R12, [R1+0x140] ;  /* 0x00014000010c7983 */ /* 0x001ea20000300800 */
[----:B------:R-:W2:Y:S02]  /*273d0*/  LDL.LU R13, [R1+0x144] ;  /* 0x00014400010d7983 */ /* 0x000ea40000300800 */
[----:B------:R-:W2:Y:S02]  /*273e0*/  LDL.LU R14, [R1+0x148] ;  /* 0x00014800010e7983 */ /* 0x000ea40000300800 */
[----:B------:R-:W-:-:S02]  /*273f0*/  IMAD.MOV.U32 R15, RZ, RZ, R0 ;  /* 0x000000ffff0f7224 */ /* 0x000fc400078e0000 */
[----:B------:R-:W3:Y:S04]  /*27400*/  LDL.LU R0, [R1+0x3dd0] ;  /* 0x003dd00001007983 */ /* 0x000ee80000300800 */
[----:B--2---:R-:W-:Y:S01]  /*27410*/  STL.64 [R1+0x3d08], R14 ;  /* 0x003d080e01007387 */ /* 0x004fe20000100a00 */
[----:B------:R0:W-:Y:S03]  /*27420*/  STL.64 [R1+0x3d00], R12 ;  /* 0x003d000c01007387 */ /* 0x0001e60000100a00 */
[----:B0-----:R-:W2:Y:S01]  /*27430*/  LDL.LU R12, [R1+0x150] ;  /* 0x00015000010c7983 */ /* 0x001ea20000300800 */
[----:B------:R-:W2:Y:S02]  /*27440*/  LDL.LU R13, [R1+0x154] ;  /* 0x00015400010d7983 */ /* 0x000ea40000300800 */
[----:B---3--:R-:W-:-:S02]  /*27450*/  IMAD.MOV.U32 R14, RZ, RZ, R10 ;  /* 0x000000ffff0e7224 */ /* 0x008fc400078e000a */
[----:B------:R-:W-:Y:S01]  /*27460*/  IMAD.MOV.U32 R15, RZ, RZ, R11 ;  /* 0x000000ffff0f7224 */ /* 0x000fe200078e000b */
[----:B------:R-:W3:Y:S01]  /*27470*/  LDL.LU R10, [R1+0x3dcc] ;  /* 0x003dcc00010a7983 */ /* 0x000ee20000300800 */
[----:B------:R-:W3:Y:S03]  /*27480*/  LDL.LU R11, [R1+0x3dc8] ;  /* 0x003dc800010b7983 */ /* 0x000ee60000300800 */
[----:B------:R-:W-:Y:S04]  /*27490*/  STL.64 [R1+0x3d28], R14 ;  /* 0x003d280e01007387 */ /* 0x000fe80000100a00 */
[----:B--2---:R0:W-:Y:S04]  /*274a0*/  STL.64 [R1+0x3d20], R12 ;  /* 0x003d200c01007387 */ /* 0x0041e80000100a00 */
[----:B0-----:R-:W2:Y:S01]  /*274b0*/  LDL.LU R12, [R1+0x160] ;  /* 0x00016000010c7983 */ /* 0x001ea20000300800 */
[----:B------:R-:W2:Y:S02]  /*274c0*/  LDL.LU R13, [R1+0x164] ;  /* 0x00016400010d7983 */ /* 0x000ea40000300800 */
[----:B------:R-:W2:Y:S01]  /*274d0*/  LDL.LU R14, [R1+0x168] ;  /* 0x00016800010e7983 */ /* 0x000ea20000300800 */
[----:B------:R-:W-:-:S02]  /*274e0*/  MOV R15, R0 ;  /* 0x00000000000f7202 */ /* 0x000fc40000000f00 */
        /* <DEDUP_REMOVED lines=26> */
[----:B0-----:R-:W3:Y:S01]  /*27690*/  LDL.LU R12, [R1+0x1a0] ;  /* 0x0001a000010c7983 */ /* 0x001ee20000300800 */
[----:B------:R-:W3:Y:S02]  /*276a0*/  LDL.LU R13, [R1+0x1a4] ;  /* 0x0001a400010d7983 */ /* 0x000ee40000300800 */
[----:B------:R-:W3:Y:S01]  /*276b0*/  LDL.LU R14, [R1+0x1a8] ;  /* 0x0001a800010e7983 */ /* 0x000ee20000300800 */
[----:B------:R-:W-:Y:S01]  /*276c0*/  MOV R4, R17 ;  /* 0x0000001100047202 */ /* 0x000fe20000000f00 */
[----:B------:R-:W-:-:S02]  /*276d0*/  IMAD.MOV.U32 R5, RZ, RZ, R16 ;  /* 0x000000ffff057224 */ /* 0x000fc400078e0010 */
[----:B------:R-:W-:Y:S01]  /*276e0*/  IMAD.MOV.U32 R6, RZ, RZ, R9 ;  /* 0x000000ffff067224 */ /* 0x000fe200078e0009 */
[----:B------:R-:W-:Y:S02]  /*276f0*/  MOV R7, R8 ;  /* 0x0000000800077202 */ /* 0x000fe40000000f00 */
[----:B------:R-:W-:Y:S01]  /*27700*/  MOV R15, R0 ;  /* 0x00000000000f7202 */ /* 0x000fe20000000f00 */
[----:B------:R-:W0:Y:S06]  /*27710*/  LDSM.16.MT88.4 R16, [R28+0x16080] ;  /* 0x016080001c10783b */ /* 0x000e2c0000004200 */
[-C--:B---3--:R-:W-:Y:S01]  /*27720*/  HMMA.16816.F32 R4, R4, R10.reuse, R12 ;  /* 0x0000000a0404723c */ /* 0x088fe2000000180c */
[----:B------:R-:W2:Y:S01]  /*27730*/  LDL.LU.64 R14, [R1+0x3da8] ;  /* 0x003da800010e7983 */ /* 0x000ea20000300a00 */
[----:B------:R-:W2:Y:S11]  /*27740*/  LDL.LU.64 R12, [R1+0x3da0] ;  /* 0x003da000010c7983 */ /* 0x000eb60000300a00 */
[----:B------:R-:W-:Y:S10]  /*27750*/  @!UPT UIADD3 URZ, URZ, URZ, URZ ;  /* 0x0000003f3f3ff290 */ /* 0x000ff4000fffe03f */
[----:B------:R-:W-:Y:S01]  /*27760*/  STL.64 [R1+0x1a0], R4 ;  /* 0x0001a00401007387 */ /* 0x000fe20000100a00 */
[----:B------:R1:W-:Y:S03]  /*27770*/  STL.64 [R1+0x1a8], R6 ;  /* 0x0001a80601007387 */ /* 0x0003e60000100a00 */
[----:B-1----:R-:W2:Y:S01]  /*27780*/  LDL.LU.64 R6, [R1+0x3d98] ;  /* 0x003d980001067983 */ /* 0x002ea20000300a00 */
[----:B------:R-:W2:Y:S02]  /*27790*/  LDL.LU.64 R4, [R1+0x3d90] ;  /* 0x003d900001047983 */ /* 0x000ea40000300a00 */
[-C--:B--2---:R-:W-:Y:S01]  /*277a0*/  HMMA.16816.F32 R4, R4, R10.reuse, R12 ;  /* 0x0000000a0404723c */ /* 0x084fe2000000180c */
        /* <DEDUP_REMOVED lines=12> */
[----:B------:R1:W-:Y:S02]  /*27870*/  STL [R1+0x188], R6 ;  /* 0x0001880601007387 */ /* 0x0003e40000100800 */
[----:B------:R-:W-:Y:S02]  /*27880*/  IMAD.MOV.U32 R0, RZ, RZ, R7 ;  /* 0x000000ffff007224 */ /* 0x000fe400078e0007 */
        /* <DEDUP_REMOVED lines=75> */
[----:B------:R-:W0:Y:S01]  /*27d40*/  LDL.LU.64 R6, [R1+0x3c28] ;  /* 0x003c280001067983 */ /* 0x000e220000300a00 */
[----:B------:R-:W0:Y:S11]  /*27d50*/  LDL.LU.64 R4, [R1+0x3c20] ;  /* 0x003c200001047983 */ /* 0x000e360000300a00 */
[----:B------:R-:W-:Y:S10]  /*27d60*/  @!UPT UIADD3 URZ, URZ, URZ, URZ ;  /* 0x0000003f3f3ff290 */ /* 0x000ff4000fffe03f */
        /* <DEDUP_REMOVED lines=26> */
[----:B------:R-:W0:Y:S01]  /*27f10*/  LDSM.16.MT88.4 R4, [R19+0x18000] ;  /* 0x018000001304783b */ /* 0x000e220000004200 */
[----:B------:R-:W-:Y:S02]  /*27f20*/  IMAD.MOV.U32 R2, RZ, RZ, R23 ;  /* 0x000000ffff027224 */ /* 0x000fe400078e0017 */
[----:B------:R-:W-:Y:S01]  /*27f30*/  IMAD.MOV.U32 R3, RZ, RZ, R22 ;  /* 0x000000ffff037224 */ /* 0x000fe200078e0016 */
[----:B------:R-:W-:Y:S02]  /*27f40*/  STL.64 [R1+0xc0], R20 ;  /* 0x0000c01401007387 */ /* 0x000fe40000100a00 */
[----:B------:R-:W-:Y:S02]  /*27f50*/  STL [R1+0x3b74], R2 ;  /* 0x003b740201007387 */ /* 0x000fe40000100800 */
[----:B------:R-:W-:Y:S01]  /*27f60*/  STL [R1+0x3b70], R3 ;  /* 0x003b700301007387 */ /* 0x000fe20000100800 */
[----:B------:R-:W-:Y:S02]  /*27f70*/  STL.64 [R1+0x3a48], R10 ;  /* 0x003a480a01007387 */ /* 0x000fe40000100a00 */
[----:B------:R-:W-:Y:S02]  /*27f80*/  STL.64 [R1+0x3a40], R8 ;  /* 0x003a400801007387 */ /* 0x000fe40000100a00 */
[----:B------:R-:W1:Y:S01]  /*27f90*/  LDSM.16.MT88.4 R8, [R19+0x18080] ;  /* 0x018080001308783b */ /* 0x000e620000004200 */
        /* <DEDUP_REMOVED lines=8> */
[----:B------:R0:W2:Y:S01]  /*28020*/  LDSM.16.M88.4 R4, [R23+0x40180] ;  /* 0x040180001704783b */ /* 0x0000a20000000200 */
[----:B-1----:R-:W-:Y:S01]  /*28030*/  IMAD.MOV.U32 R22, RZ, RZ, R9 ;  /* 0x000000ffff167224 */ /* 0x002fe200078e0009 */
[----:B------:R-:W-:Y:S01]  /*28040*/  MOV R21, R10 ;  /* 0x0000000a00157202 */ /* 0x000fe20000000f00 */
[----:B0-----:R-:W-:-:S02]  /*28050*/  IMAD.MOV.U32 R23, RZ, RZ, R8 ;  /* 0x000000ffff177224 */ /* 0x001fc400078e0008 */
[----:B------:R-:W-:Y:S02]  /*28060*/  IMAD.MOV.U32 R20, RZ, RZ, R11 ;  /* 0x000000ffff147224 */ /* 0x000fe400078e000b */
[----:B------:R-:W0:Y:S01]  /*28070*/  LDSM.16.MT88.4 R8, [R19+0x18100] ;  /* 0x018100001308783b */ /* 0x000e220000004200 */
[----:B------:R-:W-:-:S03]  /*28080*/  LOP3.LUT R27, R17, 0x10, R16, 0x78, !PT ;  /* 0x00000010111b7812 */ /* 0x000fc600078e7810 */
[----:B------:R-:W-:Y:S01]  /*28090*/  STL.64 [R1+0x3c08], R14 ;  /* 0x003c080e01007387 */ /* 0x000fe20000100a00 */
[----:B------:R-:W-:-:S03]  /*280a0*/  LOP3.LUT R27, R27, R18, RZ, 0xfc, !PT ;  /* 0x000000121b1b7212 */ /* 0x000fc600078efcff */
[----:B------:R-:W-:Y:S01]  /*280b0*/  STL.64 [R1+0x3c00], R12 ;  /* 0x003c000c01007387 */ /* 0x000fe20000100a00 */
[----:B------:R-:W-:-:S05]  /*280c0*/  LOP3.LUT R27, R27, 0x20, RZ, 0x3c, !PT ;  /* 0x000000201b1b7812 */ /* 0x000fca00078e3cff */
[----:B------:R-:W-:Y:S04]  /*280d0*/  LDSM.16.MT88.4 R12, [R27+0x18000] ;  /* 0x018000001b0c783b */ /* 0x000fe80000004200 */
[----:B--2---:R-:W-:Y:S01]  /*280e0*/  STL [R1+0x39ac], R6 ;  /* 0x0039ac0601007387 */ /* 0x004fe20000100800 */
[----:B------:R1:W-:Y:S02]  /*280f0*/  STL [R1+0x39a8], R7 ;  /* 0x0039a80701007387 */ /* 0x0003e40000100800 */
[----:B0-----:R-:W-:Y:S01]  /*28100*/  IMAD.MOV.U32 R25, RZ, RZ, R8 ;  /* 0x000000ffff197224 */ /* 0x001fe200078e0008 */
[----:B------:R-:W-:Y:S01]  /*28110*/  MOV R24, R9 ;  /* 0x0000000900187202 */ /* 0x000fe20000000f00 */
[----:B-1----:R-:W-:Y:S02]  /*28120*/  IMAD.MOV.U32 R7, RZ, RZ, R10 ;  /* 0x000000ffff077224 */ /* 0x002fe400078e000a */
[----:B------:R-:W-:-:S02]  /*28130*/  IMAD.MOV.U32 R6, RZ, RZ, R11 ;  /* 0x000000ffff067224 */ /* 0x000fc400078e000b */
        /* <DEDUP_REMOVED lines=380> */
[----:B0-----:R-:W-:-:S05]  /*29900*/  LOP3.LUT R0, R28, 0x7, RZ, 0xc0, !PT ;  /* 0x000000071c007812 */ /* 0x001fca00078ec0ff */
[----:B------:R-:W-:Y:S01]  /*29910*/  IMAD R0, R0, 0x210, RZ ;  /* 0x0000021000007824 */ /* 0x000fe200078e02ff */
[----:B------:R0:W-:Y:S01]  /*29920*/  STL.64 [R1+0x3808], R8 ;  /* 0x0038080801007387 */ /* 0x0001e20000100a00 */
[----:B------:R2:W-:Y:S01]  /*29930*/  STL.64 [R1+0x3820], R10 ;  /* 0x0038200a01007387 */ /* 0x0005e20000100a00 */
[C---:B-1----:R-:W-:Y:S01]  /*29940*/  LOP3.LUT R28, R7.reuse, 0x10, RZ, 0xc0, !PT ;  /* 0x00000010071c7812 */ /* 0x042fe200078ec0ff */
[----:B------:R-:W-:Y:S01]  /*29950*/  IMAD.SHL.U32 R7, R7, 0x2, RZ ;  /* 0x0000000207077824 */ /* 0x000fe200078e00ff */
[----:B0-----:R-:W-:Y:S02]  /*29960*/  MOV R8, R16 ;  /* 0x0000001000087202 */ /* 0x001fe40000000f00 */
[----:B------:R-:W-:Y:S02]  /*29970*/  SHF.L.U32 R28, R28, 0x8, RZ ;  /* 0x000000081c1c7819 */ /* 0x000fe400000006ff */
[----:B------:R-:W-:Y:S01]  /*29980*/  LOP3.LUT R0, R0, 0x10, R7, 0x78, !PT ;  /* 0x0000001000007812 */ /* 0x000fe200078e7807 */
[----:B------:R-:W-:-:S03]  /*29990*/  IMAD.MOV.U32 R9, RZ, RZ, R15 ;  /* 0x000000ffff097224 */ /* 0x000fc600078e000f */
[----:B------:R-:W-:Y:S01]  /*299a0*/  LOP3.LUT R0, R0, R28, RZ, 0xfc, !PT ;  /* 0x0000001c00007212 */ /* 0x000fe200078efcff */
[----:B--2---:R-:W-:Y:S01]  /*299b0*/  IMAD.MOV.U32 R10, RZ, RZ, R12 ;  /* 0x000000ffff0a7224 */ /* 0x004fe200078e000c */
[----:B------:R0:W-:Y:S02]  /*299c0*/  STL.64 [R1+0x3818], R8 ;  /* 0x0038180801007387 */ /* 0x0001e40000100a00 */
[----:B0-----:R-:W-:Y:S02]  /*299d0*/  IMAD.MOV.U32 R8, RZ, RZ, R14 ;  /* 0x000000ffff087224 */ /* 0x001fe400078e000e */
[----:B------:R-:W-:Y:S02]  /*299e0*/  IMAD.MOV.U32 R9, RZ, RZ, R13 ;  /* 0x000000ffff097224 */ /* 0x000fe400078e000d */
[----:B------:R-:W0:Y:S01]  /*299f0*/  LDSM.16.MT88.4 R12, [R0+0x1a000] ;  /* 0x01a00000000c783b */ /* 0x000e220000004200 */
[----:B------:R-:W-:-:S05]  /*29a00*/  MOV R11, R6 ;  /* 0x00000006000b7202 */ /* 0x000fca0000000f00 */
[----:B------:R-:W-:Y:S01]  /*29a10*/  STL.64 [R1+0x3830], R10 ;  /* 0x0038300a01007387 */ /* 0x000fe20000100a00 */
[----:B------:R-:W-:Y:S02]  /*29a20*/  STL.64 [R1+0x3828], R8 ;  /* 0x0038280801007387 */ /* 0x000fe40000100a00 */
[----:B------:R-:W1:Y:S04]  /*29a30*/  LDSM.16.MT88.4 R8, [R0+0x1a080] ;  /* 0x01a080000008783b */ /* 0x000e680000004200 */
[----:B0-----:R-:W-:Y:S01]  /*29a40*/  IMAD.MOV.U32 R4, RZ, RZ, R15 ;  /* 0x000000ffff047224 */ /* 0x001fe200078e000f */
[----:B------:R-:W-:-:S04]  /*29a50*/  MOV R5, R14 ;  /* 0x0000000e00057202 */ /* 0x000fc80000000f00 */
[----:B------:R-:W-:Y:S01]  /*29a60*/  STL [R1+0x39f4], R4 ;  /* 0x0039f40401007387 */ /* 0x000fe20000100800 */
[----:B------:R-:W-:Y:S02]  /*29a70*/  STL [R1+0x39f0], R5 ;  /* 0x0039f00501007387 */ /* 0x000fe40000100800 */
[----:B------:R-:W0:Y:S01]  /*29a80*/  LDSM.16.MT88.4 R4, [R0+0x1a100] ;  /* 0x01a100000004783b */ /* 0x000e220000004200 */
[----:B------:R-:W2:Y:S03]  /*29a90*/  S2R R28, SR_TID.X ;  /* 0x00000000001c7919 */ /* 0x000ea60000002100 */
[----:B-1----:R-:W-:Y:S01]  /*29aa0*/  IMAD.MOV.U32 R21, RZ, RZ, R8 ;  /* 0x000000ffff157224 */ /* 0x002fe200078e0008 */
[----:B------:R-:W-:Y:S01]  /*29ab0*/  MOV R20, R9 ;  /* 0x0000000900147202 */ /* 0x000fe20000000f00 */
[----:B------:R-:W-:Y:S02]  /*29ac0*/  IMAD.MOV.U32 R19, RZ, RZ, R10 ;  /* 0x000000ffff137224 */ /* 0x000fe400078e000a */
[----:B------:R-:W-:-:S02]  /*29ad0*/  IMAD.MOV.U32 R18, RZ, RZ, R11 ;  /* 0x000000ffff127224 */ /* 0x000fc400078e000b */
        /* <DEDUP_REMOVED lines=11> */
[----:B------:R-:W-:Y:S02]  /*29b90*/  LOP3.LUT R28, R28, 0x20, RZ, 0x3c, !PT ;  /* 0x000000201c1c7812 */ /* 0x000fe400078e3cff */
[----:B-1----:R-:W-:Y:S01]  /*29ba0*/  MOV R7, R8 ;  /* 0x0000000800077202 */ /* 0x002fe20000000f00 */
[----:B------:R-:W-:Y:S02]  /*29bb0*/  IMAD.MOV.U32 R0, RZ, RZ, R9 ;  /* 0x000000ffff007224 */ /* 0x000fe400078e0009 */
[----:B------:R-:W-:Y:S01]  /*29bc0*/  IMAD.MOV.U32 R27, RZ, RZ, R10 ;  /* 0x000000ffff1b7224 */ /* 0x000fe200078e000a */
[----:B------:R-:W-:Y:S02]  /*29bd0*/  MOV R26, R11 ;  /* 0x0000000b001a7202 */ /* 0x000fe40000000f00 */
[----:B------:R-:W0:Y:S01]  /*29be0*/  LDSM.16.MT88.4 R8, [R28+0x1a000] ;  /* 0x01a000001c08783b */ /* 0x000e220000004200 */
[----:B------:R-:W-:Y:S02]  /*29bf0*/  IMAD.MOV.U32 R16, RZ, RZ, R13 ;  /* 0x000000ffff107224 */ /* 0x000fe400078e000d */
[----:B------:R-:W-:-:S03]  /*29c00*/  IMAD.MOV.U32 R17, RZ, RZ, R12 ;  /* 0x000000ffff117224 */ /* 0x000fc600078e000c */
[----:B------:R-:W-:Y:S02]  /*29c10*/  STL [R1+0x39ec], R16 ;  /* 0x0039ec1001007387 */ /* 0x000fe40000100800 */
[----:B------:R0:W-:Y:S02]  /*29c20*/  STL [R1+0x39e8], R17 ;  /* 0x0039e81101007387 */ /* 0x0001e40000100800 */
[----:B0-----:R-:W-:Y:S02]  /*29c30*/  IMAD.MOV.U32 R17, RZ, RZ, R8 ;  /* 0x000000ffff117224 */ /* 0x001fe400078e0008 */
[----:B------:R-:W-:Y:S01]  /*29c40*/  IMAD.MOV.U32 R2, RZ, RZ, R9 ;  /* 0x000000ffff027224 */ /* 0x000fe200078e0009 */
[----:B------:R-:W-:Y:S01]  /*29c50*/  MOV R3, R10 ;  /* 0x0000000a00037202 */ /* 0x000fe20000000f00 */
[----:B------:R-:W-:Y:S02]  /*29c60*/  IMAD.MOV.U32 R6, RZ, RZ, R11 ;  /* 0x000000ffff067224 */ /* 0x000fe400078e000b */
[----:B------:R-:W0:Y:S04]  /*29c70*/  LDSM.16.MT88.4 R8, [R28+0x1a080] ;  /* 0x01a080001c08783b */ /* 0x000e280000004200 */
[----:B------:R-:W-:Y:S01]  /*29c80*/  STL [R1+0x3a04], R18 ;  /* 0x003a041201007387 */ /* 0x000fe20000100800 */
[----:B------:R-:W-:Y:S02]  /*29c90*/  STL [R1+0x3a00], R19 ;  /* 0x003a001301007387 */ /* 0x000fe40000100800 */
[----:B------:R-:W-:Y:S02]  /*29ca0*/  STL [R1+0x39fc], R20 ;  /* 0x0039fc1401007387 */ /* 0x000fe40000100800 */
[----:B------:R0:W-:Y:S01]  /*29cb0*/  STL [R1+0x39f8], R21 ;  /* 0x0039f81501007387 */ /* 0x0001e20000100800 */
[----:B------:R-:W-:Y:S01]  /*29cc0*/  MOV R25, R4 ;  /* 0x0000000400197202 */ /* 0x000fe20000000f00 */
[----:B------:R-:W-:-:S02]  /*29cd0*/  IMAD.MOV.U32 R24, RZ, RZ, R5 ;  /* 0x000000ffff187224 */ /* 0x000fc400078e0005 */
[----:B0-----:R-:W-:Y:S01]  /*29ce0*/  IMAD.MOV.U32 R21, RZ, RZ, R8 ;  /* 0x000000ffff157224 */ /* 0x001fe200078e0008 */
[----:B------:R-:W-:Y:S01]  /*29cf0*/  MOV R4, R9 ;  /* 0x0000000900047202 */ /* 0x000fe20000000f00 */
[----:B------:R-:W-:Y:S02]  /*29d00*/  IMAD.MOV.U32 R5, RZ, RZ, R10 ;  /* 0x000000ffff057224 */ /* 0x000fe400078e000a */
        /* <DEDUP_REMOVED lines=5910> */
[----:B------:R-:W2:Y:S01]  /*40e70*/  LDL.LU R15, [R1+0x12c] ;  /* 0x00012c00010f7983 */ /* 0x000ea20000300800 */
[----:B------:R-:W-:-:S02]  /*40e80*/  MOV R4, R11 ;  /* 0x0000000b00047202 */ /* 0x000fc40000000f00 */
[----:B------:R-:W3:Y:S01]  /*40e90*/  LDL.LU R11, [R1+0x1da0] ;  /* 0x001da000010b7983 */ /* 0x000ee20000300800 */
[----:B------:R-:W-:Y:S01]  /*40ea0*/  IMAD.MOV.U32 R6, RZ, RZ, R27 ;  /* 0x000000ffff067224 */ /* 0x000fe200078e001b */
[----:B------:R-:W-:Y:S01]  /*40eb0*/  MOV R7, R26 ;  /* 0x0000001a00077202 */ /* 0x000fe20000000f00 */
[----:B------:R-:W-:Y:S02]  /*40ec0*/  IMAD.MOV.U32 R5, RZ, RZ, R0 ;  /* 0x000000ffff057224 */ /* 0x000fe400078e0000 */
[----:B------:R-:W3:Y:S02]  /*40ed0*/  LDL.LU R0, [R1+0x1d9c] ;  /* 0x001d9c0001007983 */ /* 0x000ee40000300800 */
[----:B------:R-:W-:Y:S02]  /*40ee0*/  STL.64 [R1+0x1d18], R6 ;  /* 0x001d180601007387 */ /* 0x000fe40000100a00 */
[----:B------:R-:W-:Y:S01]  /*40ef0*/  STL.64 [R1+0x1d10], R4 ;  /* 0x001d100401007387 */ /* 0x000fe20000100a00 */
[----:B--2---:R-:W-:Y:S01]  /*40f00*/  STL.64 [R1+0x1c88], R14 ;  /* 0x001c880e01007387 */ /* 0x004fe20000100a00 */
[----:B------:R0:W-:Y:S03]  /*40f10*/  STL.64 [R1+0x1c80], R12 ;  /* 0x001c800c01007387 */ /* 0x0001e60000100a00 */
[----:B0-----:R-:W2:Y:S01]  /*40f20*/  LDL.LU R12, [R1+0x130] ;  /* 0x00013000010c7983 */ /* 0x001ea20000300800 */
[----:B------:R-:W2:Y:S02]  /*40f30*/  LDL.LU R13, [R1+0x134] ;  /* 0x00013400010d7983 */ /* 0x000ea40000300800 */
[----:B------:R-:W-:Y:S01]  /*40f40*/  IMAD.MOV.U32 R6, RZ, RZ, R23 ;  /* 0x000000ffff067224 */ /* 0x000fe200078e0017 */
[----:B------:R-:W-:-:S02]  /*40f50*/  MOV R7, R22 ;  /* 0x0000001600077202 */ /* 0x000fc40000000f00 */
[----:B------:R-:W-:Y:S01]  /*40f60*/  MOV R4, R25 ;  /* 0x0000001900047202 */ /* 0x000fe20000000f00 */
[----:B------:R-:W-:Y:S02]  /*40f70*/  IMAD.MOV.U32 R5, RZ, RZ, R24 ;  /* 0x000000ffff057224 */ /* 0x000fe400078e0018 */
[----:B---3--:R-:W-:Y:S02]  /*40f80*/  IMAD.MOV.U32 R14, RZ, RZ, R11 ;  /* 0x000000ffff0e7224 */ /* 0x008fe400078e000b */
[----:B------:R-:W-:Y:S01]  /*40f90*/  IMAD.MOV.U32 R15, RZ, RZ, R10 ;  /* 0x000000ffff0f7224 */ /* 0x000fe200078e000a */
[----:B------:R-:W3:Y:S01]  /*40fa0*/  LDL.LU R11, [R1+0x1d98] ;  /* 0x001d9800010b7983 */ /* 0x000ee20000300800 */
[----:B------:R-:W3:Y:S02]  /*40fb0*/  LDL.LU R10, [R1+0x1d94] ;  /* 0x001d9400010a7983 */ /* 0x000ee40000300800 */
[----:B------:R0:W-:Y:S02]  /*40fc0*/  STL.64 [R1+0x1d38], R6 ;  /* 0x001d380601007387 */ /* 0x0001e40000100a00 */
[----:B------:R1:W-:Y:S01]  /*40fd0*/  STL.64 [R1+0x1d30], R4 ;  /* 0x001d300401007387 */ /* 0x0003e20000100a00 */
[----:B------:R-:W-:Y:S01]  /*40fe0*/  LDSM.16.MT88.4 R24, [R28+0x36180] ;  /* 0x036180001c18783b */ /* 0x000fe20000004200 */
[----:B0-----:R-:W-:Y:S01]  /*40ff0*/  MOV R6, R19 ;  /* 0x0000001300067202 */ /* 0x001fe20000000f00 */
[----:B------:R-:W-:-:S02]  /*41000*/  IMAD.MOV.U32 R7, RZ, RZ, R18 ;  /* 0x000000ffff077224 */ /* 0x000fc400078e0012 */
[----:B-1----:R-:W-:Y:S02]  /*41010*/  IMAD.MOV.U32 R4, RZ, RZ, R21 ;  /* 0x000000ffff047224 */ /* 0x002fe400078e0015 */
[----:B------:R-:W-:Y:S02]  /*41020*/  IMAD.MOV.U32 R5, RZ, RZ, R20 ;  /* 0x000000ffff057224 */ /* 0x000fe400078e0014 */
[----:B------:R-:W-:Y:S04]  /*41030*/  LDSM.16.MT88.4 R20, [R28+0x36100] ;  /* 0x036100001c14783b */ /* 0x000fe80000004200 */
[----:B------:R-:W-:Y:S01]  /*41040*/  STL.64 [R1+0x1d58], R6 ;  /* 0x001d580601007387 */ /* 0x000fe20000100a00 */
[----:B------:R-:W-:Y:S02]  /*41050*/  STL.64 [R1+0x1d50], R4 ;  /* 0x001d500401007387 */ /* 0x000fe40000100a00 */
[----:B------:R-:W-:Y:S01]  /*41060*/  STL.64 [R1+0x1ca8], R14 ;  /* 0x001ca80e01007387 */ /* 0x000fe20000100a00 */
        /* <DEDUP_REMOVED lines=165> */
[----:B------:R-:W3:Y:S02]  /*41ac0*/  LDL.LU R17, [R1+0xc4] ;  /* 0x0000c40001117983 */ /* 0x000ee40000300800 */
[----:B-1----:R-:W-:Y:S02]  /*41ad0*/  IMAD.MOV.U32 R18, RZ, RZ, R2 ;  /* 0x000000ffff127224 */ /* 0x002fe400078e0002 */
[----:B------:R-:W0:Y:S04]  /*41ae0*/  S2R R2, SR_TID.X ;  /* 0x0000000000027919 */ /* 0x000e280000002100 */
[----:B------:R-:W1:Y:S04]  /*41af0*/  S2R R8, SR_TID.X ;  /* 0x0000000000087919 */ /* 0x000e680000002100 */
[----:B------:R-:W1:Y:S01]  /*41b00*/  S2R R15, SR_TID.X ;  /* 0x00000000000f7919 */ /* 0x000e620000002100 */
[----:B----4-:R-:W-:-:S02]  /*41b10*/  MOV R19, R3 ;  /* 0x0000000300137202 */ /* 0x010fc40000000f00 */
[----:B0-----:R-:W-:Y:S01]  /*41b20*/  LOP3.LUT R9, R2, 0x7, RZ, 0xc0, !PT ;  /* 0x0000000702097812 */ /* 0x001fe200078ec0ff */
[----:B-1----:R-:W-:-:S04]  /*41b30*/  IMAD.SHL.U32 R14, R15, 0x2, RZ ;  /* 0x000000020f0e7824 */ /* 0x002fc800078e00ff */
[----:B------:R-:W-:Y:S01]  /*41b40*/  IMAD R13, R9, 0x210, RZ ;  /* 0x00000210090d7824 */ /* 0x000fe200078e02ff */
[----:B------:R-:W-:-:S05]  /*41b50*/  LOP3.LUT R9, R8, 0x10, RZ, 0xc0, !PT ;  /* 0x0000001008097812 */ /* 0x000fca00078ec0ff */
[----:B------:R-:W-:Y:S01]  /*41b60*/  IMAD.SHL.U32 R9, R9, 0x100, RZ ;  /* 0x0000010009097824 */ /* 0x000fe200078e00ff */
[----:B------:R-:W-:-:S05]  /*41b70*/  LOP3.LUT R12, R8, 0x7, RZ, 0xc0, !PT ;  /* 0x00000007080c7812 */ /* 0x000fca00078ec0ff */
[----:B------:R-:W-:Y:S01]  /*41b80*/  IMAD.SHL.U32 R12, R12, 0x10, RZ ;  /* 0x000000100c0c7824 */ /* 0x000fe200078e00ff */
[----:B---3--:R-:W-:Y:S07]  /*41b90*/  HMMA.16816.F32 R16, R20, R10, R16 ;  /* 0x0000000a1410723c */ /* 0x008fee0000001810 */
[----:B------:R-:W-:-:S04]  /*41ba0*/  LOP3.LUT R20, R13, 0x10, R14, 0x78, !PT ;  /* 0x000000100d147812 */ /* 0x000fc800078e780e */
[----:B------:R-:W-:Y:S02]  /*41bb0*/  LOP3.LUT R20, R20, R9, RZ, 0xfc, !PT ;  /* 0x0000000914147212 */ /* 0x000fe400078efcff */
[----:B--2---:R-:W-:Y:S03]  /*41bc0*/  HMMA.16816.F32 R8, R24, R10, R4 ;  /* 0x0000000a1808723c */ /* 0x004fe60000001804 */
[----:B------:R-:W0:Y:S01]  /*41bd0*/  LDSM.16.MT88.4 R4, [R20+0x38000] ;  /* 0x038000001404783b */ /* 0x000e220000004200 */
[C---:B------:R-:W-:Y:S01]  /*41be0*/  LOP3.LUT R13, R15.reuse, 0x1e0, RZ, 0xc0, !PT ;  /* 0x000001e00f0d7812 */ /* 0x040fe200078ec0ff */
[----:B------:R-:W-:-:S06]  /*41bf0*/  LOP3.LUT R15, R15, 0x7, RZ, 0xc0, !PT ;  /* 0x000000070f0f7812 */ /* 0x000fcc00078ec0ff */
[----:B------:R-:W-:Y:S01]  /*41c00*/  MOV R3, R19 ;  /* 0x0000001300037202 */ /* 0x000fe20000000f00 */
[----:B------:R-:W-:-:S04]  /*41c10*/  LEA R19, R13, R12, 0x8 ;  /* 0x0000000c0d137211 */ /* 0x000fc800078e40ff */
[----:B------:R-:W-:Y:S01]  /*41c20*/  LOP3.LUT R19, R19, 0x30, R14, 0x78, !PT ;  /* 0x0000003013137812 */ /* 0x000fe200078e780e */
[----:B------:R-:W-:Y:S01]  /*41c30*/  IMAD.MOV.U32 R2, RZ, RZ, R17 ;  /* 0x000000ffff027224 */ /* 0x000fe200078e0011 */
[----:B------:R-:W-:Y:S01]  /*41c40*/  STL [R1+0xc0], R16 ;  /* 0x0000c01001007387 */ /* 0x000fe20000100800 */
[----:B------:R-:W-:Y:S02]  /*41c50*/  STL [R1+0xc8], R18 ;  /* 0x0000c81201007387 */ /* 0x000fe40000100800 */
[----:B------:R-:W-:Y:S01]  /*41c60*/  IMAD R19, R15, 0x400, R19 ;  /* 0x000004000f137824 */ /* 0x000fe200078e0213 */
[----:B------:R-:W-:Y:S01]  /*41c70*/  STL [R1+0x1b54], R3 ;  /* 0x001b540301007387 */ /* 0x000fe20000100800 */
[----:B------:R-:W-:Y:S02]  /*41c80*/  STL [R1+0x1b50], R2 ;  /* 0x001b500201007387 */ /* 0x000fe40000100800 */
[----:B------:R-:W-:Y:S02]  /*41c90*/  STL.64 [R1+0x1a18], R10 ;  /* 0x001a180a01007387 */ /* 0x000fe40000100a00 */
[----:B------:R-:W-:Y:S02]  /*41ca0*/  STL.64 [R1+0x1a10], R8 ;  /* 0x001a100801007387 */ /* 0x000fe40000100a00 */
[----:B------:R-:W1:Y:S01]  /*41cb0*/  LDSM.16.MT88.4 R8, [R20+0x38080] ;  /* 0x038080001408783b */ /* 0x000e620000004200 */
[----:B0-----:R-:W-:Y:S01]  /*41cc0*/  IMAD.MOV.U32 R15, RZ, RZ, R4 ;  /* 0x000000ffff0f7224 */ /* 0x001fe200078e0004 */
[----:B------:R-:W-:Y:S01]  /*41cd0*/  MOV R14, R5 ;  /* 0x00000005000e7202 */ /* 0x000fe20000000f00 */
[----:B------:R-:W-:-:S02]  /*41ce0*/  IMAD.MOV.U32 R13, RZ, RZ, R6 ;  /* 0x000000ffff0d7224 */ /* 0x000fc400078e0006 */
[----:B------:R-:W-:Y:S02]  /*41cf0*/  IMAD.MOV.U32 R12, RZ, RZ, R7 ;  /* 0x000000ffff0c7224 */ /* 0x000fe400078e0007 */
[----:B------:R0:W2:Y:S04]  /*41d00*/  LDSM.16.M88.4 R4, [R19+0x40380] ;  /* 0x040380001304783b */ /* 0x0000a80000000200 */
[----:B------:R-:W-:Y:S01]  /*41d10*/  STL.64 [R1+0x1bc8], R14 ;  /* 0x001bc80e01007387 */ /* 0x000fe20000100a00 */
[----:B------:R-:W-:Y:S03]  /*41d20*/  STL.64 [R1+0x1bc0], R12 ;  /* 0x001bc00c01007387 */ /* 0x000fe60000100a00 */
[----:B------:R-:W3:Y:S01]  /*41d30*/  S2R R21, SR_TID.X ;  /* 0x0000000000157919 */ /* 0x000ee20000002100 */
[----:B------:R-:W-:Y:S03]  /*41d40*/  LDSM.16.MT88.4 R12, [R20+0x38180] ;  /* 0x03818000140c783b */ /* 0x000fe60000004200 */
[----:B0-----:R-:W0:Y:S01]  /*41d50*/  S2R R19, SR_TID.X ;  /* 0x0000000000137919 */ /* 0x001e220000002100 */
[----:B-1----:R-:W-:Y:S01]  /*41d60*/  MOV R25, R8 ;  /* 0x0000000800197202 */ /* 0x002fe20000000f00 */
[----:B------:R-:W-:-:S02]  /*41d70*/  IMAD.MOV.U32 R24, RZ, RZ, R9 ;  /* 0x000000ffff187224 */ /* 0x000fc400078e0009 */
[----:B--2---:R1:W-:Y:S01]  /*41d80*/  STL [R1+0x197c], R6 ;  /* 0x00197c0601007387 */ /* 0x0043e20000100800 */
[----:B------:R2:W-:Y:S01]  /*41d90*/  STL [R1+0x1978], R7 ;  /* 0x0019780701007387 */ /* 0x0005e20000100800 */
[----:B-1----:R-:W-:Y:S01]  /*41da0*/  MOV R6, R11 ;  /* 0x0000000b00067202 */ /* 0x002fe20000000f00 */
[----:B--2---:R-:W-:Y:S02]  /*41db0*/  IMAD.MOV.U32 R7, RZ, RZ, R10 ;  /* 0x000000ffff077224 */ /* 0x004fe400078e000a */
[----:B------:R-:W1:Y:S01]  /*41dc0*/  LDSM.16.MT88.4 R8, [R20+0x38100] ;  /* 0x038100001408783b */ /* 0x000e620000004200 */
[----:B0-----:R-:W-:Y:S02]  /*41dd0*/  LOP3.LUT R23, R19, 0x7, RZ, 0xc0, !PT ;  /* 0x0000000713177812 */ /* 0x001fe400078ec0ff */
[C---:B---3--:R-:W-:Y:S01]  /*41de0*/  LOP3.LUT R22, R21.reuse, 0x10, RZ, 0xc0, !PT ;  /* 0x0000001015167812 */ /* 0x048fe200078ec0ff */
[----:B------:R-:W-:Y:S02]  /*41df0*/  SHF.L.U32 R21, R21, 0x1, RZ ;  /* 0x0000000115157819 */ /* 0x000fe400000006ff */
[----:B------:R-:W-:-:S02]  /*41e00*/  IMAD R23, R23, 0x210, RZ ;  /* 0x0000021017177824 */ /* 0x000fc400078e02ff */
[----:B------:R-:W-:-:S03]  /*41e10*/  IMAD.SHL.U32 R22, R22, 0x100, RZ ;  /* 0x0000010016167824 */ /* 0x000fc600078e00ff */
[----:B------:R-:W-:-:S04]  /*41e20*/  LOP3.LUT R23, R23, 0x10, R21, 0x78, !PT ;  /* 0x0000001017177812 */ /* 0x000fc800078e7815 */
[----:B------:R-:W-:-:S04]  /*41e30*/  LOP3.LUT R23, R23, R22, RZ, 0xfc, !PT ;  /* 0x0000001617177212 */ /* 0x000fc800078efcff */
[----:B------:R-:W-:Y:S01]  /*41e40*/  LOP3.LUT R23, R23, 0x20, RZ, 0x3c, !PT ;  /* 0x0000002017177812 */ /* 0x000fe200078e3cff */
[----:B-1----:R-:W-:Y:S02]  /*41e50*/  IMAD.MOV.U32 R19, RZ, RZ, R8 ;  /* 0x000000ffff137224 */ /* 0x002fe400078e0008 */
[----:B------:R-:W-:Y:S01]  /*41e60*/  IMAD.MOV.U32 R18, RZ, RZ, R9 ;  /* 0x000000ffff127224 */ /* 0x000fe200078e0009 */
[----:B------:R-:W-:Y:S01]  /*41e70*/  MOV R17, R10 ;  /* 0x0000000a00117202 */ /* 0x000fe20000000f00 */
[----:B------:R-:W-:Y:S02]  /*41e80*/  IMAD.MOV.U32 R16, RZ, RZ, R11 ;  /* 0x000000ffff107224 */ /* 0x000fe400078e000b */
        /* <DEDUP_REMOVED lines=14> */
[----:B------:R-:W-:Y:S01]  /*41f70*/  STL [R1+0x1b68], R3 ;  /* 0x001b680301007387 */ /* 0x000fe20000100800 */
[----:B0-----:R-:W-:Y:S01]  /*41f80*/  MOV R10, R14 ;  /* 0x0000000e000a7202 */ /* 0x001fe20000000f00 */
[----:B------:R-:W-:Y:S02]  /*41f90*/  IMAD.MOV.U32 R11, RZ, RZ, R15 ;  /* 0x000000ffff0b7224 */ /* 0x000fe400078e000f */
[----:B------:R-:W-:Y:S02]  /*41fa0*/  IMAD.MOV.U32 R8, RZ, RZ, R12 ;  /* 0x000000ffff087224 */ /* 0x000fe400078e000c */
[----:B------:R-:W-:Y:S01]  /*41fb0*/  IMAD.MOV.U32 R9, RZ, RZ, R13 ;  /* 0x000000ffff097224 */ /* 0x000fe200078e000d */
[----:B------:R-:W2:Y:S01]  /*41fc0*/  LDL.LU.64 R14, [R1+0x1bc8] ;  /* 0x001bc800010e7983 */ /* 0x000ea20000300a00 */
[----:B------:R-:W3:Y:S02]  /*41fd0*/  LDL.LU.64 R12, [R1+0x1bc0] ;  /* 0x001bc000010c7983 */ /* 0x000ee40000300a00 */
[----:B------:R-:W-:Y:S02]  /*41fe0*/  STL [R1+0x1b7c], R11 ;  /* 0x001b7c0b01007387 */ /* 0x000fe40000100800 */
[----:B------:R-:W-:Y:S01]  /*41ff0*/  STL [R1+0x1b78], R10 ;  /* 0x001b780a01007387 */ /* 0x000fe20000100800 */
[----:B------:R-:W-:Y:S01]  /*42000*/  STL [R1+0x1b74], R9 ;  /* 0x001b740901007387 */ /* 0x000fe20000100800 */
[----:B------:R-:W-:Y:S02]  /*42010*/  STL [R1+0x1b70], R8 ;  /* 0x001b700801007387 */ /* 0x000fe40000100800 */
[----:B------:R-:W0:Y:S04]  /*42020*/  LDSM.16.MT88.4 R8, [R23+0x38100] ;  /* 0x038100001708783b */ /* 0x000e280000004200 */
[----:B0-----:R-:W-:Y:S01]  /*42030*/  IMAD.MOV.U32 R2, RZ, RZ, R10 ;  /* 0x000000ffff027224 */ /* 0x001fe200078e000a */
[----:B------:R-:W-:Y:S01]  /*42040*/  STL.64 [R1+0x50], R8 ;  /* 0x0000500801007387 */ /* 0x000fe20000100a00 */
[----:B------:R-:W-:-:S02]  /*42050*/  MOV R3, R11 ;  /* 0x0000000b00037202 */ /* 0x000fc40000000f00 */
[----:B------:R-:W0:Y:S02]  /*42060*/  LDSM.16.MT88.4 R8, [R23+0x38180] ;  /* 0x038180001708783b */ /* 0x000e240000004200 */
[----:B------:R-:W1:Y:S04]  /*42070*/  LDSM.16.MT88.4 R20, [R29+0x38000] ;  /* 0x038000001d14783b */ /* 0x000e680000004200 */
[----:B------:R-:W-:Y:S01]  /*42080*/  STL [R1+0x1b84], R3 ;  /* 0x001b840301007387 */ /* 0x000fe20000100800 */
[----:B------:R-:W-:Y:S03]  /*42090*/  STL [R1+0x1b80], R2 ;  /* 0x001b800201007387 */ /* 0x000fe60000100800 */
[----:B0-----:R1:W-:Y:S01]  /*420a0*/  STL.64 [R1+0x40], R8 ;  /* 0x0000400801007387 */ /* 0x0013e20000100a00 */
[----:B------:R0:W-:Y:S01]  /*420b0*/  STL.64 [R1+0x48], R10 ;  /* 0x0000480a01007387 */ /* 0x0001e20000100a00 */
[----:B-1----:R-:W-:Y:S01]  /*420c0*/  MOV R9, R22 ;  /* 0x0000001600097202 */ /* 0x002fe20000000f00 */
[----:B0-----:R-:W-:-:S02]  /*420d0*/  IMAD.MOV.U32 R11, RZ, RZ, R20 ;  /* 0x000000ffff0b7224 */ /* 0x001fc400078e0014 */
[----:B------:R-:W-:Y:S02]  /*420e0*/  IMAD.MOV.U32 R10, RZ, RZ, R21 ;  /* 0x000000ffff0a7224 */ /* 0x000fe400078e0015 */
[----:B------:R-:W-:Y:S02]  /*420f0*/  IMAD.MOV.U32 R8, RZ, RZ, R23 ;  /* 0x000000ffff087224 */ /* 0x000fe400078e0017 */
        /* <DEDUP_REMOVED lines=14> */
[----:B------:R-:W-:-:S02]  /*421e0*/  IMAD.MOV.U32 R9, RZ, RZ, R21 ;  /* 0x000000ffff097224 */ /* 0x000fc400078e0015 */
[----:B------:R-:W-:Y:S04]  /*421f0*/  LDSM.16.MT88.4 R20, [R28+0x38100] ;  /* 0x038100001c14783b */ /* 0x000fe80000004200 */
[----:B------:R-:W-:Y:S01]  /*42200*/  STL.64 [R1+0x1ba8], R10 ;  /* 0x001ba80a01007387 */ /* 0x000fe20000100a00 */
[----:B------:R2:W-:Y:S02]  /*42210*/  STL.64 [R1+0x1ba0], R8 ;  /* 0x001ba00801007387 */ /* 0x0005e40000100a00 */
[----:B--2---:R-:W-:Y:S01]  /*42220*/  IMAD.MOV.U32 R8, RZ, RZ, R15 ;  /* 0x000000ffff087224 */ /* 0x004fe200078e000f */
[----:B------:R-:W-:Y:S01]  /*42230*/  MOV R9, R14 ;  /* 0x0000000e00097202 */ /* 0x000fe20000000f00 */
[----:B---3--:R-:W-:Y:S02]  /*42240*/  IMAD.MOV.U32 R10, RZ, RZ, R13 ;  /* 0x000000ffff0a7224 */ /* 0x008fe400078e000d */
[----:B------:R-:W-:-:S02]  /*42250*/  IMAD.MOV.U32 R11, RZ, RZ, R12 ;  /* 0x000000ffff0b7224 */ /* 0x000fc400078e000c */
[----:B------:R-:W0:Y:S02]  /*42260*/  LDSM.16.MT88.4 R12, [R29+0x38180] ;  /* 0x038180001d0c783b */ /* 0x000e240000004200 */
[----:B0-----:R-:W-:Y:S02]  /*42270*/  MOV R2, R14 ;  /* 0x0000000e00027202 */ /* 0x001fe40000000f00 */
[----:B------:R-:W-:Y:S01]  /*42280*/  STL.64 [R1], R12 ;  /* 0x0000000c01007387 */ /* 0x000fe20000100a00 */
[----:B------:R-:W-:Y:S02]  /*42290*/  IMAD.MOV.U32 R3, RZ, RZ, R15 ;  /* 0x000000ffff037224 */ /* 0x000fe400078e000f */
[----:B------:R-:W0:Y:S02]  /*422a0*/  LDSM.16.MT88.4 R12, [R28+0x38000] ;  /* 0x038000001c0c783b */ /* 0x000e240000004200 */
[----:B0-----:R0:W-:Y:S02]  /*422b0*/  STL.64 [R1+0x1a38], R14 ;  /* 0x001a380e01007387 */ /* 0x0011e40000100a00 */
[----:B------:R1:W-:Y:S02]  /*422c0*/  STL.64 [R1+0x1a30], R12 ;  /* 0x001a300c01007387 */ /* 0x0003e40000100a00 */
[----:B0-----:R-:W-:-:S02]  /*422d0*/  IMAD.MOV.U32 R14, RZ, RZ, R17 ;  /* 0x000000ffff0e7224 */ /* 0x001fc400078e0011 */
[----:B------:R-:W-:Y:S02]  /*422e0*/  IMAD.MOV.U32 R15, RZ, RZ, R16 ;  /* 0x000000ffff0f7224 */ /* 0x000fe400078e0010 */
[----:B-1----:R-:W-:Y:S01]  /*422f0*/  IMAD.MOV.U32 R12, RZ, RZ, R19 ;  /* 0x000000ffff0c7224 */ /* 0x002fe200078e0013 */
[----:B------:R-:W-:Y:S02]  /*42300*/  MOV R13, R18 ;  /* 0x00000012000d7202 */ /* 0x000fe40000000f00 */
[----:B------:R-:W0:Y:S04]  /*42310*/  LDSM.16.MT88.4 R16, [R28+0x38080] ;  /* 0x038080001c10783b */ /* 0x000e280000004200 */
[----:B------:R-:W-:Y:S01]  /*42320*/  STL.64 [R1+0x1bb8], R14 ;  /* 0x001bb80e01007387 */ /* 0x000fe20000100a00 */
[----:B------:R1:W-:Y:S03]  /*42330*/  STL.64 [R1+0x1bb0], R12 ;  /* 0x001bb00c01007387 */ /* 0x0003e60000100a00 */
        /* <DEDUP_REMOVED lines=12> */
[----:B0-----:R-:W-:Y:S01]  /*42400*/  MOV R20, R25 ;  /* 0x0000001900147202 */ /* 0x001fe20000000f00 */
[----:B------:R-:W-:-:S02]  /*42410*/  IMAD.MOV.U32 R21, RZ, RZ, R24 ;  /* 0x000000ffff157224 */ /* 0x000fc400078e0018 */
[----:B------:R-:W0:Y:S04]  /*42420*/  LDSM.16.MT88.4 R24, [R28+0x38180] ;  /* 0x038180001c18783b */ /* 0x000e280000004200 */
[----:B0-----:R-:W-:Y:S01]  /*42430*/  STL.64 [R1+0x1a58], R26 ;  /* 0x001a581a01007387 */ /* 0x001fe20000100a00 */
[----:B------:R0:W-:Y:S03]  /*42440*/  STL.64 [R1+0x1a50], R24 ;  /* 0x001a501801007387 */ /* 0x0001e60000100a00 */
[----:B0-----:R-:W4:Y:S01]  /*42450*/  LDL.LU R24, [R1+0x190] ;  /* 0x0001900001187983 */ /* 0x001f220000300800 */
[----:B------:R-:W4:Y:S02]  /*42460*/  LDL.LU R25, [R1+0x194] ;  /* 0x0001940001197983 */ /* 0x000f240000300800 */
[----:B------:R-:W4:Y:S02]  /*42470*/  LDL.LU R26, [R1+0x198] ;  /* 0x00019800011a7983 */ /* 0x000f240000300800 */
[----:B------:R-:W-:Y:S01]  /*42480*/  STL [R1+0x1a00], R28 ;  /* 0x001a001c01007387 */ /* 0x000fe20000100800 */
[-C--:B--2---:R-:W-:Y:S01]  /*42490*/  HMMA.16816.F32 R8, R8, R4.reuse, R12 ;  /* 0x000000040808723c */ /* 0x084fe2000000180c */
[----:B------:R-:W3:Y:S01]  /*424a0*/  LDL.LU.64 R14, [R1+0x1bb8] ;  /* 0x001bb800010e7983 */ /* 0x000ee20000300a00 */
[----:B------:R-:W3:Y:S02]  /*424b0*/  LDL.LU.64 R12, [R1+0x1bb0] ;  /* 0x001bb000010c7983 */ /* 0x000ee40000300a00 */
[----:B------:R-:W-:Y:S01]  /*424c0*/  IMAD.MOV.U32 R22, RZ, RZ, R7 ;  /* 0x000000ffff167224 */ /* 0x000fe200078e0007 */
[----:B------:R-:W-:Y:S01]  /*424d0*/  MOV R23, R6 ;  /* 0x0000000600177202 */ /* 0x000fe20000000f00 */
[----:B------:R-:W-:Y:S11]  /*424e0*/  IMAD.MOV.U32 R27, RZ, RZ, R0 ;  /* 0x000000ffff1b7224 */ /* 0x000ff600078e0000 */
[----:B------:R-:W-:Y:S06]  /*424f0*/  @!UPT UIADD3 URZ, URZ, URZ, URZ ;  /* 0x0000003f3f3ff290 */ /* 0x000fec000fffe03f */
[----:B------:R-:W-:Y:S01]  /*42500*/  STL.64 [R1+0x1a0], R8 ;  /* 0x0001a00801007387 */ /* 0x000fe20000100a00 */
[----:B------:R-:W-:Y:S02]  /*42510*/  IMAD.MOV.U32 R0, RZ, RZ, R11 ;  /* 0x000000ffff007224 */ /* 0x000fe400078e000b */
[----:B------:R0:W-:Y:S02]  /*42520*/  STL [R1+0x1a8], R10 ;  /* 0x0001a80a01007387 */ /* 0x0001e40000100800 */
[----:B0-----:R-:W2:Y:S01]  /*42530*/  LDL.LU.64 R10, [R1+0x1ba8] ;  /* 0x001ba800010a7983 */ /* 0x001ea20000300a00 */
[----:B------:R-:W2:Y:S02]  /*42540*/  LDL.LU.64 R8, [R1+0x1ba0] ;  /* 0x001ba00001087983 */ /* 0x000ea40000300a00 */
[----:B------:R-:W-:Y:S01]  /*42550*/  STL [R1+0x1980], R0 ;  /* 0x0019800001007387 */ /* 0x000fe20000100800 */
[-C--:B----4-:R-:W-:Y:S11]  /*42560*/  HMMA.16816.F32 R20, R20, R4.reuse, R24 ;  /* 0x000000041414723c */ /* 0x090ff60000001818 */
[----:B------:R-:W-:Y:S11]  /*42570*/  @!UPT UIADD3 URZ, URZ, URZ, URZ ;  /* 0x0000003f3f3ff290 */ /* 0x000ff6000fffe03f */
[----:B------:R-:W-:Y:S02]  /*42580*/  @!UPT UIADD3 URZ, URZ, URZ, URZ ;  /* 0x0000003f3f3ff290 */ /* 0x000fe4000fffe03f */
[----:B------:R-:W-:Y:S01]  /*42590*/  IMAD.MOV.U32 R7, RZ, RZ, R23 ;  /* 0x000000ffff077224 */ /* 0x000fe200078e0017 */
[----:B------:R-:W-:Y:S01]  /*425a0*/  MOV R6, R22 ;  /* 0x0000001600067202 */ /* 0x000fe20000000f00 */
[----:B------:R-:W-:Y:S03]  /*425b0*/  STL.64 [R1+0x190], R20 ;  /* 0x0001901401007387 */ /* 0x000fe60000100a00 */
[----:B------:R-:W-:Y:S01]  /*425c0*/  STL [R1+0x1988], R7 ;  /* 0x0019880701007387 */ /* 0x000fe20000100800 */
[----:B------:R-:W-:Y:S01]  /*425d0*/  STL [R1+0x1984], R6 ;  /* 0x0019840601007387 */ /* 0x000fe20000100800 */
[----:B---3--:R-:W-:Y:S11]  /*425e0*/  HMMA.16816.F32 R12, R12, R4, R16 ;  /* 0x000000040c0c723c */ /* 0x008ff60000001810 */
[----:B------:R-:W-:Y:S11]  /*425f0*/  @!UPT UIADD3 URZ, URZ, URZ, URZ ;  /* 0x0000003f3f3ff290 */ /* 0x000ff6000fffe03f */
[----:B------:R-:W-:Y:S01]  /*42600*/  @!UPT UIADD3 URZ, URZ, URZ, URZ ;  /* 0x0000003f3f3ff290 */ /* 0x000fe2000fffe03f */
[----:B------:R0:W-:Y:S01]  /*42610*/  STL.64 [R1+0x180], R12 ;  /* 0x0001800c01007387 */ /* 0x0001e20000100a00 */
[----:B------:R1:W-:Y:S03]  /*42620*/  STL [R1+0x188], R14 ;  /* 0x0001880e01007387 */ /* 0x0003e60000100800 */
[----:B0-----:R-:W3:Y:S01]  /*42630*/  LDL.LU R12, [R1] ;  /* 0x00000000010c7983 */ /* 0x001ee20000300800 */
[----:B------:R-:W3:Y:S02]  /*42640*/  LDL.LU R13, [R1+0x4] ;  /* 0x00000400010d7983 */ /* 0x000ee40000300800 */
[----:B------:R-:W-:Y:S01]  /*42650*/  IMAD.MOV.U32 R0, RZ, RZ, R15 ;  /* 0x000000ffff007224 */ /* 0x000fe200078e000f */
[----:B-1----:R-:W-:Y:S01]  /*42660*/  MOV R14, R2 ;  /* 0x00000002000e7202 */ /* 0x002fe20000000f00 */
[----:B------:R-:W-:Y:S01]  /*42670*/  IMAD.MOV.U32 R15, RZ, RZ, R3 ;  /* 0x000000ffff0f7224 */ /* 0x000fe200078e0003 */
[----:B------:R-:W4:Y:S01]  /*42680*/  LDL.LU R2, [R1+0x1b9c] ;  /* 0x001b9c0001027983 */ /* 0x000f220000300800 */
[----:B------:R-:W2:Y:S03]  /*42690*/  LDL.LU R3, [R1+0x1b98] ;  /* 0x001b980001037983 */ /* 0x000ea60000300800 */
[----:B------:R-:W-:Y:S04]  /*426a0*/  STL.64 [R1+0x1a68], R14 ;  /* 0x001a680e01007387 */ /* 0x000fe80000100a00 */
[----:B---3--:R0:W-:Y:S01]  /*426b0*/  STL.64 [R1+0x1a60], R12 ;  /* 0x001a600c01007387 */ /* 0x0081e20000100a00 */
[----:B------:R-:W3:Y:S02]  /*426c0*/  LDL.LU R20, [R1+0xf0] ;  /* 0x0000f00001147983 */ /* 0x000ee40000300800 */
[----:B------:R-:W3:Y:S02]  /*426d0*/  LDL.LU R21, [R1+0xf4] ;  /* 0x0000f40001157983 */ /* 0x000ee40000300800 */
[----:B------:R-:W3:Y:S01]  /*426e0*/  LDL.LU R22, [R1+0xf8] ;  /* 0x0000f80001167983 */ /* 0x000ee20000300800 */
[----:B------:R-:W3:Y:S01]  /*426f0*/  LDL.LU R23, [R1+0xfc] ;  /* 0x0000fc0001177983 */ /* 0x000ee20000300800 */
[----:B--2---:R-:W-:-:S02]  /*42700*/  IMAD.MOV.U32 R24, RZ, RZ, R8 ;  /* 0x000000ffff187224 */ /* 0x004fc400078e0008 */
[----:B------:R-:W-:Y:S02]  /*42710*/  IMAD.MOV.U32 R26, RZ, RZ, R10 ;  /* 0x000000ffff1a7224 */ /* 0x000fe400078e000a */
[----:B------:R-:W-:Y:S01]  /*42720*/  IMAD.MOV.U32 R27, RZ, RZ, R11 ;  /* 0x000000ffff1b7224 */ /* 0x000fe200078e000b */
[----:B------:R-:W-:Y:S01]  /*42730*/  MOV R25, R9 ;  /* 0x0000000900197202 */ /* 0x000fe20000000f00 */
[----:B---3--:R1:W-:Y:S01]  /*42740*/  STL.64 [R1+0x1a78], R22 ;  /* 0x001a781601007387 */ /* 0x0083e20000100a00 */
[----:B------:R2:W-:Y:S02]  /*42750*/  STL.64 [R1+0x1a70], R20 ;  /* 0x001a701401007387 */ /* 0x0005e40000100a00 */
[----:B------:R-:W3:Y:S02]  /*42760*/  LDL.LU R8, [R1+0x1b94] ;  /* 0x001b940001087983 */ /* 0x000ee40000300800 */
[----:B------:R-:W2:Y:S01]  /*42770*/  LDL.LU R9, [R1+0x1b90] ;  /* 0x001b900001097983 */ /* 0x000ea20000300800 */
[----:B------:R-:W2:Y:S01]  /*42780*/  LDL.LU R10, [R1+0x1b8c] ;  /* 0x001b8c00010a7983 */ /* 0x000ea20000300800 */
[----:B------:R-:W2:Y:S02]  /*42790*/  LDL.LU R11, [R1+0x1b88] ;  /* 0x001b8800010b7983 */ /* 0x000ea40000300800 */
[----:B------:R-:W-:Y:S02]  /*427a0*/  STL.64 [R1+0x1a88], R26 ;  /* 0x001a881a01007387 */ /* 0x000fe40000100a00 */
[----:B------:R2:W-:Y:S01]  /*427b0*/  STL.64 [R1+0x1a80], R24 ;  /* 0x001a801801007387 */ /* 0x0005e20000100a00 */
[----:B0-----:R-:W2:Y:S01]  /*427c0*/  LDL.LU R12, [R1+0x100] ;  /* 0x00010000010c7983 */ /* 0x001ea20000300800 */
[----:B------:R-:W2:Y:S02]  /*427d0*/  LDL.LU R13, [R1+0x104] ;  /* 0x00010400010d7983 */ /* 0x000ea40000300800 */
[----:B------:R-:W2:Y:S02]  /*427e0*/  LDL.LU R14, [R1+0x108] ;  /* 0x00010800010e7983 */ /* 0x000ea40000300800 */
[----:B------:R-:W2:Y:S01]  /*427f0*/  LDL.LU R15, [R1+0x10c] ;  /* 0x00010c00010f7983 */ /* 0x000ea20000300800 */
[----:B-1----:R-:W-:Y:S01]  /*42800*/  MOV R22, R3 ;  /* 0x0000000300167202 */ /* 0x002fe20000000f00 */
[----:B----4-:R-:W-:Y:S01]  /*42810*/  IMAD.MOV.U32 R23, RZ, RZ, R2 ;  /* 0x000000ffff177224 */ /* 0x010fe200078e0002 */
[----:B--2---:R-:W-:Y:S01]  /*42820*/  STL.64 [R1+0x1a98], R14 ;  /* 0x001a980e01007387 */ /* 0x004fe20000100a00 */
[----:B------:R-:W-:Y:S02]  /*42830*/  STL.64 [R1+0x1a90], R12 ;  /* 0x001a900c01007387 */ /* 0x000fe40000100a00 */
[----:B------:R-:W2:Y:S02]  /*42840*/  LDL.LU R20, [R1+0x20] ;  /* 0x0000200001147983 */ /* 0x000ea40000300800 */
[----:B------:R-:W2:Y:S01]  /*42850*/  LDL.LU R21, [R1+0x24] ;  /* 0x0000240001157983 */ /* 0x000ea20000300800 */
[----:B------:R-:W4:Y:S01]  /*42860*/  LDL.LU R3, [R1+0x1b84] ;  /* 0x001b840001037983 */ /* 0x000f220000300800 */
[----:B------:R-:W3:Y:S02]  /*42870*/  LDL.LU R2, [R1+0x1b80] ;  /* 0x001b800001027983 */ /* 0x000ee40000300800 */
[----:B------:R-:W-:Y:S01]  /*42880*/  STL.64 [R1+0x1aa8], R22 ;  /* 0x001aa81601007387 */ /* 0x000fe20000100a00 */
        /* <DEDUP_REMOVED lines=13> */
[----:B------:R-:W-:-:S02]  /*42960*/  IMAD.MOV.U32 R14, RZ, RZ, R9 ;  /* 0x000000ffff0e7224 */ /* 0x000fc400078e0009 */
[----:B---3--:R-:W-:Y:S01]  /*42970*/  IMAD.MOV.U32 R15, RZ, RZ, R8 ;  /* 0x000000ffff0f7224 */ /* 0x008fe200078e0008 */
[----:B--2---:R-:W-:Y:S01]  /*42980*/  STL.64 [R1+0x1ad8], R26 ;  /* 0x001ad81a01007387 */ /* 0x004fe20000100a00 */
[----:B------:R0:W-:Y:S02]  /*42990*/  STL.64 [R1+0x1ad0], R24 ;  /* 0x001ad01801007387 */ /* 0x0001e40000100a00 */
[----:B------:R-:W2:Y:S02]  /*429a0*/  LDL.LU R11, [R1+0x1b7c] ;  /* 0x001b7c00010b7983 */ /* 0x000ea40000300800 */
[----:B------:R-:W3:Y:S01]  /*429b0*/  LDL.LU R10, [R1+0x1b78] ;  /* 0x001b7800010a7983 */ /* 0x000ee20000300800 */
[----:B------:R-:W3:Y:S01]  /*429c0*/  LDL.LU R9, [R1+0x1b74] ;  /* 0x001b740001097983 */ /* 0x000ee20000300800 */
[----:B------:R-:W3:Y:S03]  /*429d0*/  LDL.LU R8, [R1+0x1b70] ;  /* 0x001b700001087983 */ /* 0x000ee60000300800 */
[----:B0-----:R-:W3:Y:S01]  /*429e0*/  LDL.LU R24, [R1+0x50] ;  /* 0x0000500001187983 */ /* 0x001ee20000300800 */
[----:B------:R-:W3:Y:S01]  /*429f0*/  LDL.LU R25, [R1+0x54] ;  /* 0x0000540001197983 */ /* 0x000ee20000300800 */
[----:B------:R-:W-:Y:S01]  /*42a00*/  MOV R26, R2 ;  /* 0x00000002001a7202 */ /* 0x000fe20000000f00 */
[----:B----4-:R-:W-:Y:S01]  /*42a10*/  IMAD.MOV.U32 R27, RZ, RZ, R3 ;  /* 0x000000ffff1b7224 */ /* 0x010fe200078e0003 */
[----:B------:R-:W4:Y:S01]  /*42a20*/  LDL.LU R2, [R1+0x1b6c] ;  /* 0x001b6c0001027983 */ /* 0x000f220000300800 */
[----:B------:R-:W4:Y:S03]  /*42a30*/  LDL.LU R3, [R1+0x1b68] ;  /* 0x001b680001037983 */ /* 0x000f260000300800 */
[----:B------:R2:W-:Y:S02]  /*42a40*/  STL.64 [R1+0x1af8], R26 ;  /* 0x001af81a01007387 */ /* 0x0005e40000100a00 */
[----:B--2---:R-:W-:-:S02]  /*42a50*/  IMAD.MOV.U32 R27, RZ, RZ, R11 ;  /* 0x000000ffff1b7224 */ /* 0x004fc400078e000b */
[----:B---3--:R-:W-:Y:S01]  /*42a60*/  IMAD.MOV.U32 R26, RZ, RZ, R10 ;  /* 0x000000ffff1a7224 */ /* 0x008fe200078e000a */
[----:B------:R0:W-:Y:S02]  /*42a70*/  STL.64 [R1+0x1af0], R24 ;  /* 0x001af01801007387 */ /* 0x0001e40000100a00 */
[----:B0-----:R-:W-:Y:S01]  /*42a80*/  IMAD.MOV.U32 R24, RZ, RZ, R8 ;  /* 0x000000ffff187224 */ /* 0x001fe200078e0008 */
[----:B------:R-:W-:Y:S01]  /*42a90*/  MOV R25, R9 ;  /* 0x0000000900197202 */ /* 0x000fe20000000f00 */
[----:B------:R-:W2:Y:S01]  /*42aa0*/  LDL.LU R8, [R1+0x1b64] ;  /* 0x001b640001087983 */ /* 0x000ea20000300800 */
[----:B------:R-:W3:Y:S02]  /*42ab0*/  LDL.LU R9, [R1+0x1b60] ;  /* 0x001b600001097983 */ /* 0x000ee40000300800 */
[----:B------:R-:W2:Y:S02]  /*42ac0*/  LDL.LU R10, [R1+0x1b5c] ;  /* 0x001b5c00010a7983 */ /* 0x000ea40000300800 */
[----:B------:R-:W2:Y:S01]  /*42ad0*/  LDL.LU R11, [R1+0x1b58] ;  /* 0x001b5800010b7983 */ /* 0x000ea20000300800 */
[----:B------:R-:W-:Y:S01]  /*42ae0*/  STL.64 [R1+0x1b18], R26 ;  /* 0x001b181a01007387 */ /* 0x000fe20000100a00 */
[----:B------:R-:W-:Y:S02]  /*42af0*/  STL.64 [R1+0x1b10], R24 ;  /* 0x001b101801007387 */ /* 0x000fe40000100a00 */
[----:B------:R-:W-:Y:S02]  /*42b00*/  STL.64 [R1+0x1ac8], R14 ;  /* 0x001ac80e01007387 */ /* 0x000fe40000100a00 */
[----:B------:R0:W-:Y:S02]  /*42b10*/  STL.64 [R1+0x1ac0], R12 ;  /* 0x001ac00c01007387 */ /* 0x0001e40000100a00 */
[----:B0-----:R-:W2:Y:S01]  /*42b20*/  LDL.LU R12, [R1+0x130] ;  /* 0x00013000010c7983 */ /* 0x001ea20000300800 */
[----:B------:R-:W2:Y:S02]  /*42b30*/  LDL.LU R13, [R1+0x134] ;  /* 0x00013400010d7983 */ /* 0x000ea40000300800 */
[----:B------:R-:W2:Y:S02]  /*42b40*/  LDL.LU R14, [R1+0x138] ;  /* 0x00013800010e7983 */ /* 0x000ea40000300800 */
[----:B------:R-:W2:Y:S01]  /*42b50*/  LDL.LU R15, [R1+0x13c] ;  /* 0x00013c00010f7983 */ /* 0x000ea20000300800 */
[----:B------:R-:W2:Y:S01]  /*42b60*/  LDL.LU R24, [R1+0x70] ;  /* 0x0000700001187983 */ /* 0x000ea20000300800 */
[----:B------:R-:W2:Y:S01]  /*42b70*/  LDL.LU R25, [R1+0x74] ;  /* 0x0000740001197983 */ /* 0x000ea20000300800 */
[----:B----4-:R-:W-:Y:S01]  /*42b80*/  MOV R26, R3 ;  /* 0x00000003001a7202 */ /* 0x010fe20000000f00 */
[----:B------:R-:W-:Y:S01]  /*42b90*/  IMAD.MOV.U32 R27, RZ, RZ, R2 ;  /* 0x000000ffff1b7224 */ /* 0x000fe200078e0002 */
[----:B------:R-:W4:Y:S01]  /*42ba0*/  LDL.LU R3, [R1+0x1b54] ;  /* 0x001b540001037983 */ /* 0x000f220000300800 */
[----:B------:R-:W3:Y:S03]  /*42bb0*/  LDL.LU R2, [R1+0x1b50] ;  /* 0x001b500001027983 */ /* 0x000ee60000300800 */
[----:B------:R-:W-:Y:S04]  /*42bc0*/  STL.64 [R1+0x1b38], R26 ;  /* 0x001b381a01007387 */ /* 0x000fe80000100a00 */
[----:B--2---:R-:W-:Y:S01]  /*42bd0*/  STL.64 [R1+0x1b30], R24 ;  /* 0x001b301801007387 */ /* 0x004fe20000100a00 */
[----:B------:R-:W-:Y:S02]  /*42be0*/  STL.64 [R1+0x1ae8], R14 ;  /* 0x001ae80e01007387 */ /* 0x000fe40000100a00 */
[----:B------:R0:W-:Y:S02]  /*42bf0*/  STL.64 [R1+0x1ae0], R12 ;  /* 0x001ae00c01007387 */ /* 0x0001e40000100a00 */
        /* <DEDUP_REMOVED lines=38> */
[----:B------:R-:W-:Y:S01]  /*42e60*/  STL [R1+0x198c], R0 ;  /* 0x00198c0001007387 */ /* 0x000fe20000100800 */
[-C--:B--2---:R-:W-:Y:S03]  /*42e70*/  HMMA.16816.F32 R24, R24, R4.reuse, R12 ;  /* 0x000000041818723c */ /* 0x084fe6000000180c */
[----:B------:R-:W2:Y:S01]  /*42e80*/  LDL.LU.64 R14, [R1+0x1b48] ;  /* 0x001b4800010e7983 */ /* 0x000ea20000300a00 */
[----:B------:R-:W2:Y:S11]  /*42e90*/  LDL.LU.64 R12, [R1+0x1b40] ;  /* 0x001b4000010c7983 */ /* 0x000eb60000300a00 */
[----:B------:R-:W-:Y:S08]  /*42ea0*/  @!UPT UIADD3 URZ, URZ, URZ, URZ ;  /* 0x0000003f3f3ff290 */ /* 0x000ff0000fffe03f */
        /* <DEDUP_REMOVED lines=39> */
[----:B------:R-:W3:Y:S01]  /*43120*/  LDL.LU.64 R14, [R1+0x1ac8] ;  /* 0x001ac800010e7983 */ /* 0x000ee20000300a00 */
[----:B------:R-:W3:Y:S11]  /*43130*/  LDL.LU.64 R12, [R1+0x1ac0] ;  /* 0x001ac000010c7983 */ /* 0x000ef60000300a00 */
[----:B------:R-:W-:Y:S11]  /*43140*/  @!UPT UIADD3 URZ, URZ, URZ, URZ ;  /* 0x0000003f3f3ff290 */ /* 0x000ff6000fffe03f */
[----:B------:R-:W-:Y:S01]  /*43150*/  IMAD.MOV.U32 R6, RZ, RZ, R27 ;  /* 0x000000ffff067224 */ /* 0x000fe200078e001b */
[----:B------:R-:W-:Y:S01]  /*43160*/  MOV R7, R26 ;  /* 0x0000001a00077202 */ /* 0x000fe20000000f00 */
[----:B------:R0:W-:Y:S01]  /*43170*/  STL.64 [R1+0x130], R24 ;  /* 0x0001301801007387 */ /* 0x0001e20000100a00 */
[----:B------:R-:W2:Y:S03]  /*43180*/  LDL.LU.64 R26, [R1+0x1ab8] ;  /* 0x001ab800011a7983 */ /* 0x000ea60000300a00 */
[----:B0-----:R-:W2:Y:S01]  /*43190*/  LDL.LU.64 R24, [R1+0x1ab0] ;  /* 0x001ab00001187983 */ /* 0x001ea20000300a00 */
[----:B------:R-:W-:Y:S02]  /*431a0*/  STL [R1+0x19ac], R6 ;  /* 0x0019ac0601007387 */ /* 0x000fe40000100800 */
[----:B------:R-:W-:Y:S01]  /*431b0*/  STL [R1+0x19a8], R7 ;  /* 0x0019a80701007387 */ /* 0x000fe20000100800 */
[-C--:B---3--:R-:W-:Y:S01]  /*431c0*/  HMMA.16816.F32 R12, R12, R4.reuse, R20 ;  /* 0x000000040c0c723c */ /* 0x088fe20000001814 */
[----:B------:R-:W2:Y:S01]  /*431d0*/  LDL.LU.64 R22, [R1+0x1aa8] ;  /* 0x001aa80001167983 */ /* 0x000ea20000300a00 */
[----:B------:R-:W2:Y:S11]  /*431e0*/  LDL.LU.64 R20, [R1+0x1aa0] ;  /* 0x001aa00001147983 */ /* 0x000eb60000300a00 */
[----:B------:R-:W-:Y:S10]  /*431f0*/  @!UPT UIADD3 URZ, URZ, URZ, URZ ;  /* 0x0000003f3f3ff290 */ /* 0x000ff4000fffe03f */
[----:B------:R-:W-:Y:S01]  /*43200*/  STL.64 [R1+0x120], R12 ;  /* 0x0001200c01007387 */ /* 0x000fe20000100a00 */
[----:B------:R0:W-:Y:S03]  /*43210*/  STL.64 [R1+0x128], R14 ;  /* 0x0001280e01007387 */ /* 0x0001e60000100a00 */
[----:B0-----:R-:W3:Y:S01]  /*43220*/  LDL.LU.64 R14, [R1+0x1a98] ;  /* 0x001a9800010e7983 */ /* 0x001ee20000300a00 */
[----:B------:R-:W3:Y:S01]  /*43230*/  LDL.LU.64 R12, [R1+0x1a90] ;  /* 0x001a9000010c7983 */ /* 0x000ee20000300a00 */
[-C--:B--2---:R-:W-:Y:S02]  /*43240*/  HMMA.16816.F32 R20, R20, R4.reuse, R24 ;  /* 0x000000041414723c */ /* 0x084fe40000001818 */
[----:B------:R-:W3:Y:S01]  /*43250*/  LDL.LU.64 R26, [R1+0x1a88] ;  /* 0x001a8800011a7983 */ /* 0x000ee20000300a00 */
[----:B------:R-:W3:Y:S11]  /*43260*/  LDL.LU.64 R24, [R1+0x1a80] ;  /* 0x001a800001187983 */ /* 0x000ef60000300a00 */
[----:B------:R-:W-:Y:S09]  /*43270*/  @!UPT UIADD3 URZ, URZ, URZ, URZ ;  /* 0x0000003f3f3ff290 */ /* 0x000ff2000fffe03f */
[----:B------:R-:W-:Y:S01]  /*43280*/  STL.64 [R1+0x110], R20 ;  /* 0x0001101401007387 */ /* 0x000fe20000100a00 */
[----:B------:R0:W-:Y:S03]  /*43290*/  STL.64 [R1+0x118], R22 ;  /* 0x0001181601007387 */ /* 0x0001e60000100a00 */
[----:B0-----:R-:W2:Y:S01]  /*432a0*/  LDL.LU.64 R22, [R1+0x1a78] ;  /* 0x001a780001167983 */ /* 0x001ea20000300a00 */
[----:B------:R-:W2:Y:S01]  /*432b0*/  LDL.LU.64 R20, [R1+0x1a70] ;  /* 0x001a700001147983 */ /* 0x000ea20000300a00 */
[-C--:B---3--:R-:W-:Y:S02]  /*432c0*/  HMMA.16816.F32 R24, R24, R4.reuse, R12 ;  /* 0x000000041818723c */ /* 0x088fe4000000180c */
[----:B------:R-:W2:Y:S01]  /*432d0*/  LDL.LU.64 R14, [R1+0x1a68] ;  /* 0x001a6800010e7983 */ /* 0x000ea20000300a00 */
[----:B------:R-:W2:Y:S11]  /*432e0*/  LDL.LU.64 R12, [R1+0x1a60] ;  /* 0x001a6000010c7983 */ /* 0x000eb60000300a00 */
[----:B------:R-:W-:Y:S09]  /*432f0*/  @!UPT UIADD3 URZ, URZ, URZ, URZ ;  /* 0x0000003f3f3ff290 */ /* 0x000ff2000fffe03f */
[----:B------:R-:W-:Y:S01]  /*43300*/  STL.64 [R1+0x100], R24 ;  /* 0x0001001801007387 */ /* 0x000fe20000100a00 */
[----:B------:R0:W-:Y:S03]  /*43310*/  STL.64 [R1+0x108], R26 ;  /* 0x0001081a01007387 */ /* 0x0001e60000100a00 */
[----:B0-----:R-:W3:Y:S01]  /*43320*/  LDL.LU.64 R26, [R1+0x1a58] ;  /* 0x001a5800011a7983 */ /* 0x001ee20000300a00 */
[----:B------:R-:W3:Y:S01]  /*43330*/  LDL.LU.64 R24, [R1+0x1a50] ;  /* 0x001a500001187983 */ /* 0x000ee20000300a00 */
[-C--:B--2---:R-:W-:Y:S02]  /*43340*/  HMMA.16816.F32 R12, R12, R4.reuse, R20 ;  /* 0x000000040c0c723c */ /* 0x084fe40000001814 */
[----:B------:R-:W2:Y:S01]  /*43350*/  LDL.LU.64 R22, [R1+0x1a48] ;  /* 0x001a480001167983 */ /* 0x000ea20000300a00 */
[----:B------:R-:W2:Y:S11]  /*43360*/  LDL.LU.64 R20, [R1+0x1a40] ;  /* 0x001a400001147983 */ /* 0x000eb60000300a00 */
[----:B------:R-:W-:Y:S09]  /*43370*/  @!UPT UIADD3 URZ, URZ, URZ, URZ ;  /* 0x0000003f3f3ff290 */ /* 0x000ff2000fffe03f */
[----:B------:R-:W-:Y:S01]  /*43380*/  STL.64 [R1+0xf0], R12 ;  /* 0x0000f00c01007387 */ /* 0x000fe20000100a00 */
[----:B------:R0:W-:Y:S03]  /*43390*/  STL.64 [R1+0xf8], R14 ;  /* 0x0000f80e01007387 */ /* 0x0001e60000100a00 */
[----:B0-----:R-:W2:Y:S01]  /*433a0*/  LDL.LU.64 R14, [R1+0x1a38] ;  /* 0x001a3800010e7983 */ /* 0x001ea20000300a00 */
[----:B------:R-:W2:Y:S02]  /*433b0*/  LDL.LU.64 R12, [R1+0x1a30] ;  /* 0x001a3000010c7983 */ /* 0x000ea40000300a00 */
[-C--:B--2---:R-:W-:Y:S11]  /*433c0*/  HMMA.16816.F32 R16, R12, R4.reuse, R16 ;  /* 0x000000040c10723c */ /* 0x084ff60000001810 */
[----:B------:R-:W-:Y:S11]  /*433d0*/  @!UPT UIADD3 URZ, URZ, URZ, URZ ;  /* 0x0000003f3f3ff290 */ /* 0x000ff6000fffe03f */
[----:B------:R-:W-:Y:S02]  /*433e0*/  @!UPT UIADD3 URZ, URZ, URZ, URZ ;  /* 0x0000003f3f3ff290 */ /* 0x000fe4000fffe03f */
[----:B------:R-:W-:Y:S02]  /*433f0*/  IMAD.MOV.U32 R12, RZ, RZ, R18 ;  /* 0x000000ffff0c7224 */ /* 0x000fe400078e0012 */
[----:B------:R-:W-:Y:S02]  /*43400*/  IMAD.MOV.U32 R6, RZ, RZ, R19 ;  /* 0x000000ffff067224 */ /* 0x000fe400078e0013 */
[----:B------:R-:W-:Y:S01]  /*43410*/  IMAD.MOV.U32 R15, RZ, RZ, R16 ;  /* 0x000000ffff0f7224 */ /* 0x000fe200078e0010 */
[----:B------:R-:W-:Y:S01]  /*43420*/  MOV R13, R17 ;  /* 0x00000011000d7202 */ /* 0x000fe20000000f00 */
[----:B------:R-:W2:Y:S01]  /*43430*/  LDL.LU.64 R18, [R1+0x1a28] ;  /* 0x001a280001127983 */ /* 0x000ea20000300a00 */
[----:B------:R-:W2:Y:S02]  /*43440*/  LDL.LU.64 R16, [R1+0x1a20] ;  /* 0x001a200001107983 */ /* 0x000ea40000300a00 */
[----:B--2---:R-:W-:Y:S01]  /*43450*/  HMMA.16816.F32 R16, R16, R4, R8 ;  /* 0x000000041010723c */ /* 0x004fe20000001808 */
[----:B------:R-:W3:Y:S01]  /*43460*/  LDL.LU.64 R10, [R1+0x1a18] ;  /* 0x001a1800010a7983 */ /* 0x000ee20000300a00 */
[----:B------:R-:W3:Y:S11]  /*43470*/  LDL.LU.64 R8, [R1+0x1a10] ;  /* 0x001a100001087983 */ /* 0x000ef60000300a00 */
[----:B------:R-:W-:Y:S10]  /*43480*/  @!UPT UIADD3 URZ, URZ, URZ, URZ ;  /* 0x0000003f3f3ff290 */ /* 0x000ff4000fffe03f */
[----:B------:R0:W-:Y:S01]  /*43490*/  STL.64 [R1+0xd0], R16 ;  /* 0x0000d01001007387 */ /* 0x0001e20000100a00 */
[----:B------:R1:W-:Y:S03]  /*434a0*/  STL.64 [R1+0xd8], R18 ;  /* 0x0000d81201007387 */ /* 0x0003e60000100a00 */
[----:B0-----:R-:W2:Y:S01]  /*434b0*/  LDL.LU R16, [R1+0xc0] ;  /* 0x0000c00001107983 */ /* 0x001ea20000300800 */
[----:B-1----:R-:W2:Y:S01]  /*434c0*/  LDL.LU R18, [R1+0xc8] ;  /* 0x0000c80001127983 */ /* 0x002ea20000300800 */
[----:B------:R-:W-:Y:S02]  /*434d0*/  MOV R17, R2 ;  /* 0x0000000200117202 */ /* 0x000fe40000000f00 */
[----:B------:R-:W0:Y:S01]  /*434e0*/  S2R R2, SR_TID.X ;  /* 0x0000000000027919 */ /* 0x000e220000002100 */
[----:B----4-:R-:W-:-:S03]  /*434f0*/  IMAD.MOV.U32 R19, RZ, RZ, R3 ;  /* 0x000000ffff137224 */ /* 0x010fc600078e0003 */
[----:B------:R-:W1:Y:S01]  /*43500*/  S2R R7, SR_TID.X ;  /* 0x0000000000077919 */ /* 0x000e620000002100 */
[----:B0-----:R-:W-:Y:S02]  /*43510*/  LOP3.LUT R28, R2, 0x7, RZ, 0xc0, !PT ;  /* 0x00000007021c7812 */ /* 0x001fe400078ec0ff */
[C---:B-1----:R-:W-:Y:S01]  /*43520*/  LOP3.LUT R0, R7.reuse, 0x10, RZ, 0xc0, !PT ;  /* 0x0000001007007812 */ /* 0x042fe200078ec0ff */
[----:B------:R-:W-:Y:S02]  /*43530*/  IMAD.SHL.U32 R7, R7, 0x2, RZ ;  /* 0x0000000207077824 */ /* 0x000fe400078e00ff */
[----:B------:R-:W-:Y:S02]  /*43540*/  IMAD R28, R28, 0x210, RZ ;  /* 0x000002101c1c7824 */ /* 0x000fe400078e02ff */
[----:B------:R-:W-:-:S03]  /*43550*/  IMAD.SHL.U32 R0, R0, 0x100, RZ ;  /* 0x0000010000007824 */ /* 0x000fc600078e00ff */
[----:B------:R-:W-:-:S04]  /*43560*/  LOP3.LUT R28, R28, 0x10, R7, 0x78, !PT ;  /* 0x000000101c1c7812 */ /* 0x000fc800078e7807 */
[----:B------:R-:W-:Y:S01]  /*43570*/  LOP3.LUT R28, R28, R0, RZ, 0xfc, !PT ;  /* 0x000000001c1c7212 */ /* 0x000fe200078efcff */
[----:B------:R-:W0:Y:S01]  /*43580*/  S2R R14, SR_TID.X ;  /* 0x00000000000e7919 */ /* 0x000e220000002100 */
[-C--:B---3--:R-:W-:Y:S08]  /*43590*/  HMMA.16816.F32 R8, R24, R4.reuse, R8 ;  /* 0x000000041808723c */ /* 0x088ff00000001808 */
[----:B--2---:R-:W-:Y:S01]  /*435a0*/  HMMA.16816.F32 R16, R20, R4, R16 ;  /* 0x000000041410723c */ /* 0x004fe20000001810 */
[----:B------:R-:W1:Y:S11]  /*435b0*/  LDSM.16.MT88.4 R20, [R28+0x3a000] ;  /* 0x03a000001c14783b */ /* 0x000e760000004200 */
[----:B------:R-:W-:Y:S11]  /*435c0*/  @!UPT UIADD3 URZ, URZ, URZ, URZ ;  /* 0x0000003f3f3ff290 */ /* 0x000ff6000fffe03f */
[----:B------:R-:W-:Y:S01]  /*435d0*/  @!UPT UIADD3 URZ, URZ, URZ, URZ ;  /* 0x0000003f3f3ff290 */ /* 0x000fe2000fffe03f */
[----:B------:R-:W-:Y:S01]  /*435e0*/  MOV R2, R19 ;  /* 0x0000001300027202 */ /* 0x000fe20000000f00 */
[----:B------:R-:W-:Y:S01]  /*435f0*/  IMAD.MOV.U32 R3, RZ, RZ, R18 ;  /* 0x000000ffff037224 */ /* 0x000fe200078e0012 */
[----:B------:R1:W-:Y:S03]  /*43600*/  STL.64 [R1+0xc0], R16 ;  /* 0x0000c01001007387 */ /* 0x0003e60000100a00 */
[----:B------:R-:W-:Y:S01]  /*43610*/  STL [R1+0x19b4], R2 ;  /* 0x0019b40201007387 */ /* 0x000fe20000100800 */
[----:B------:R-:W-:Y:S01]  /*43620*/  STL [R1+0x19b0], R3 ;  /* 0x0019b00301007387 */ /* 0x000fe20000100800 */
[----:B------:R-:W-:Y:S02]  /*43630*/  STL.64 [R1+0x17f0], R10 ;  /* 0x0017f00a01007387 */ /* 0x000fe40000100a00 */
[----:B------:R-:W-:Y:S02]  /*43640*/  STL.64 [R1+0x17e8], R8 ;  /* 0x0017e80801007387 */ /* 0x000fe40000100a00 */
[----:B------:R-:W2:Y:S01]  /*43650*/  LDSM.16.MT88.4 R8, [R28+0x3a080] ;  /* 0x03a080001c08783b */ /* 0x000ea20000004200 */
[----:B-1----:R-:W-:Y:S01]  /*43660*/  MOV R17, R20 ;  /* 0x0000001400117202 */ /* 0x002fe20000000f00 */
[----:B------:R-:W-:-:S02]  /*43670*/  IMAD.MOV.U32 R16, RZ, RZ, R21 ;  /* 0x000000ffff107224 */ /* 0x000fc400078e0015 */
[----:B--2---:R-:W-:Y:S02]  /*43680*/  IMAD.MOV.U32 R21, RZ, RZ, R8 ;  /* 0x000000ffff157224 */ /* 0x004fe400078e0008 */
[----:B------:R-:W-:Y:S01]  /*43690*/  IMAD.MOV.U32 R20, RZ, RZ, R9 ;  /* 0x000000ffff147224 */ /* 0x000fe200078e0009 */
[----:B------:R-:W-:Y:S01]  /*436a0*/  MOV R19, R10 ;  /* 0x0000000a00137202 */ /* 0x000fe20000000f00 */
[----:B------:R-:W-:Y:S02]  /*436b0*/  IMAD.MOV.U32 R18, RZ, RZ, R11 ;  /* 0x000000ffff127224 */ /* 0x000fe400078e000b */
[----:B------:R-:W1:Y:S01]  /*436c0*/  LDSM.16.MT88.4 R8, [R28+0x3a100] ;  /* 0x03a100001c08783b */ /* 0x000e620000004200 */
[----:B------:R-:W-:Y:S01]  /*436d0*/  IMAD.MOV.U32 R5, RZ, RZ, R22 ;  /* 0x000000ffff057224 */ /* 0x000fe200078e0016 */
[----:B------:R-:W-:Y:S01]  /*436e0*/  MOV R4, R23 ;  /* 0x0000001700047202 */ /* 0x000fe20000000f00 */
[----:B-1----:R-:W-:Y:S01]  /*436f0*/  IMAD.MOV.U32 R25, RZ, RZ, R8 ;  /* 0x000000ffff197224 */ /* 0x002fe200078e0008 */
[----:B------:R-:W-:Y:S01]  /*43700*/  MOV R24, R9 ;  /* 0x0000000900187202 */ /* 0x000fe20000000f00 */
[----:B------:R-:W-:-:S02]  /*43710*/  IMAD.MOV.U32 R23, RZ, RZ, R10 ;  /* 0x000000ffff177224 */ /* 0x000fc400078e000a */
[----:B------:R-:W-:Y:S02]  /*43720*/  IMAD.MOV.U32 R22, RZ, RZ, R11 ;  /* 0x000000ffff167224 */ /* 0x000fe400078e000b */
[----:B------:R1:W2:Y:S04]  /*43730*/  LDSM.16.MT88.4 R8, [R28+0x3a180] ;  /* 0x03a180001c08783b */ /* 0x0002a80000004200 */
[----:B-1----:R-:W1:Y:S04]  /*43740*/  S2R R28, SR_TID.X ;  /* 0x00000000001c7919 */ /* 0x002e680000002100 */
[----:B------:R-:W-:Y:S01]  /*43750*/  STL [R1+0x19c4], R4 ;  /* 0x0019c40401007387 */ /* 0x000fe20000100800 */
[----:B------:R-:W-:Y:S02]  /*43760*/  STL [R1+0x19c0], R5 ;  /* 0x0019c00501007387 */ /* 0x000fe40000100800 */
[----:B------:R-:W-:Y:S02]  /*43770*/  STL [R1+0x19bc], R16 ;  /* 0x0019bc1001007387 */ /* 0x000fe40000100800 */
[----:B------:R-:W-:Y:S01]  /*43780*/  STL [R1+0x19b8], R17 ;  /* 0x0019b81101007387 */ /* 0x000fe20000100800 */
[----:B------:R-:W-:Y:S01]  /*43790*/  STL [R1+0x19d4], R18 ;  /* 0x0019d41201007387 */ /* 0x000fe20000100800 */
[----:B------:R-:W-:Y:S02]  /*437a0*/  STL [R1+0x19d0], R19 ;  /* 0x0019d01301007387 */ /* 0x000fe40000100800 */
[----:B------:R-:W-:Y:S02]  /*437b0*/  STL [R1+0x19cc], R20 ;  /* 0x0019cc1401007387 */ /* 0x000fe40000100800 */
[----:B------:R-:W-:Y:S01]  /*437c0*/  STL [R1+0x19c8], R21 ;  /* 0x0019c81501007387 */ /* 0x000fe20000100800 */
[----:B------:R-:W-:Y:S01]  /*437d0*/  STL [R1+0x19e4], R22 ;  /* 0x0019e41601007387 */ /* 0x000fe20000100800 */
[----:B-1----:R-:W-:-:S05]  /*437e0*/  LOP3.LUT R28, R28, 0x7, RZ, 0xc0, !PT ;  /* 0x000000071c1c7812 */ /* 0x002fca00078ec0ff */
[----:B------:R-:W-:Y:S01]  /*437f0*/  IMAD R28, R28, 0x210, RZ ;  /* 0x000002101c1c7824 */ /* 0x000fe200078e02ff */
[----:B--2---:R-:W-:Y:S01]  /*43800*/  MOV R7, R8 ;  /* 0x0000000800077202 */ /* 0x004fe20000000f00 */
[----:B------:R-:W-:Y:S01]  /*43810*/  IMAD.MOV.U32 R8, RZ, RZ, R15 ;  /* 0x000000ffff087224 */ /* 0x000fe200078e000f */
[C---:B0-----:R-:W-:Y:S01]  /*43820*/  LOP3.LUT R15, R14.reuse, 0x10, RZ, 0xc0, !PT ;  /* 0x000000100e0f7812 */ /* 0x041fe200078ec0ff */
[----:B------:R-:W-:-:S03]  /*43830*/  IMAD.SHL.U32 R14, R14, 0x2, RZ ;  /* 0x000000020e0e7824 */ /* 0x000fc600078e00ff */
[----:B------:R-:W-:Y:S02]  /*43840*/  SHF.L.U32 R15, R15, 0x8, RZ ;  /* 0x000000080f0f7819 */ /* 0x000fe400000006ff */
[----:B------:R-:W-:Y:S02]  /*43850*/  LOP3.LUT R28, R28, 0x10, R14, 0x78, !PT ;  /* 0x000000101c1c7812 */ /* 0x000fe400078e780e */
[----:B------:R-:W-:Y:S01]  /*43860*/  MOV R26, R11 ;  /* 0x0000000b001a7202 */ /* 0x000fe20000000f00 */
[----:B------:R-:W-:Y:S01]  /*43870*/  IMAD.MOV.U32 R27, RZ, RZ, R10 ;  /* 0x000000ffff1b7224 */ /* 0x000fe200078e000a */
[----:B------:R-:W-:Y:S01]  /*43880*/  STL [R1+0x19e0], R23 ;  /* 0x0019e01701007387 */ /* 0x000fe20000100800 */
[----:B------:R-:W-:Y:S01]  /*43890*/  LOP3.LUT R28, R28, R15, RZ, 0xfc, !PT ;  /* 0x0000000f1c1c7212 */ /* 0x000fe200078efcff */
[----:B------:R-:W-:Y:S02]  /*438a0*/  IMAD.MOV.U32 R0, RZ, RZ, R9 ;  /* 0x000000ffff007224 */ /* 0x000fe400078e0009 */
[----:B------:R-:W-:Y:S01]  /*438b0*/  STL [R1+0x19dc], R24 ;  /* 0x0019dc1801007387 */ /* 0x000fe20000100800 */
[----:B------:R-:W-:Y:S01]  /*438c0*/  STL [R1+0x19d8], R25 ;  /* 0x0019d81901007387 */ /* 0x000fe20000100800 */
[----:B------:R-:W-:Y:S01]  /*438d0*/  IMAD.MOV.U32 R10, RZ, RZ, R12 ;  /* 0x000000ffff0a7224 */ /* 0x000fe200078e000c */
[----:B------:R-:W-:Y:S01]  /*438e0*/  MOV R11, R6 ;  /* 0x00000006000b7202 */ /* 0x000fe20000000f00 */
[----:B------:R-:W-:Y:S02]  /*438f0*/  STL [R1+0x19f4], R26 ;  /* 0x0019f41a01007387 */ /* 0x000fe40000100800 */
[----:B------:R-:W-:Y:S01]  /*43900*/  IMAD.MOV.U32 R9, RZ, RZ, R13 ;  /* 0x000000ffff097224 */ /* 0x000fe200078e000d */
[----:B------:R-:W-:Y:S01]  /*43910*/  LOP3.LUT R28, R28, 0x20, RZ, 0x3c, !PT ;  /* 0x000000201c1c7812 */ /* 0x000fe200078e3cff */
[----:B------:R-:W-:Y:S01]  /*43920*/  STL [R1+0x19f0], R27 ;  /* 0x0019f01b01007387 */ /* 0x000fe20000100800 */
[----:B------:R-:W-:Y:S02]  /*43930*/  STL [R1+0x19ec], R0 ;  /* 0x0019ec0001007387 */ /* 0x000fe40000100800 */
[----:B------:R-:W-:Y:S02]  /*43940*/  STL [R1+0x19e8], R7 ;  /* 0x0019e80701007387 */ /* 0x000fe40000100800 */
[----:B------:R-:W-:Y:S01]  /*43950*/  STL.64 [R1+0x1800], R10 ;  /* 0x0018000a01007387 */ /* 0x000fe20000100a00 */
[----:B------:R-:W-:Y:S04]  /*43960*/  STL.64 [R1+0x17f8], R8 ;  /* 0x0017f80801007387 */ /* 0x000fe80000100a00 */
[----:B------:R-:W0:Y:S01]  /*43970*/  LDSM.16.MT88.4 R4, [R28+0x3a000] ;  /* 0x03a000001c04783b */ /* 0x000e220000004200 */
[----:B------:R-:W1:Y:S04]  /*43980*/  LDSM.16.MT88.4 R8, [R28+0x3a080] ;  /* 0x03a080001c08783b */ /* 0x000e680000004200 */
[----:B0-----:R-:W-:-:S02]  /*43990*/  IMAD.MOV.U32 R17, RZ, RZ, R4 ;  /* 0x000000ffff117224 */ /* 0x001fc400078e0004 */
[----:B------:R-:W-:Y:S02]  /*439a0*/  IMAD.MOV.U32 R2, RZ, RZ, R5 ;  /* 0x000000ffff027224 */ /* 0x000fe400078e0005 */
[----:B-1----:R-:W-:Y:S01]  /*439b0*/  IMAD.MOV.U32 R21, RZ, RZ, R8 ;  /* 0x000000ffff157224 */ /* 0x002fe200078e0008 */
[----:B------:R-:W-:Y:S01]  /*439c0*/  MOV R4, R9 ;  /* 0x0000000900047202 */ /* 0x000fe20000000f00 */
[----:B------:R-:W-:Y:S02]  /*439d0*/  IMAD.MOV.U32 R5, RZ, RZ, R10 ;  /* 0x000000ffff057224 */ /* 0x000fe400078e000a */
[----:B------:R-:W-:Y:S02]  /*439e0*/  IMAD.MOV.U32 R16, RZ, RZ, R11 ;  /* 0x000000ffff107224 */ /* 0x000fe400078e000b */
[----:B------:R-:W0:Y:S01]  /*439f0*/  LDSM.16.MT88.4 R8, [R28+0x3a100] ;  /* 0x03a100001c08783b */ /* 0x000e220000004200 */
[----:B------:R-:W-:Y:S02]  /*43a00*/  MOV R3, R6 ;  /* 0x0000000600037202 */ /* 0x000fe40000000f00 */
[----:B0-----:R-:W-:Y:S01]  /*43a10*/  MOV R25, R8 ;  /* 0x0000000800197202 */ /* 0x001fe20000000f00 */
[----:B------:R-:W-:-:S02]  /*43a20*/  IMAD.MOV.U32 R18, RZ, RZ, R9 ;  /* 0x000000ffff127224 */ /* 0x000fc400078e0009 */
[----:B------:R-:W-:Y:S01]  /*43a30*/  IMAD.MOV.U32 R19, RZ, RZ, R10 ;  /* 0x000000ffff137224 */ /* 0x000fe200078e000a */
[----:B------:R-:W-:Y:S02]  /*43a40*/  MOV R20, R11 ;  /* 0x0000000b00147202 */ /* 0x000fe40000000f00 */
[----:B------:R-:W0:Y:S01]  /*43a50*/  LDSM.16.MT88.4 R8, [R28+0x3a180] ;  /* 0x03a180001c08783b */ /* 0x000e220000004200 */
[----:B------:R-:W-:Y:S02]  /*43a60*/  IMAD.MOV.U32 R6, RZ, RZ, R7 ;  /* 0x000000ffff067224 */ /* 0x000fe400078e0007 */
        /* <DEDUP_REMOVED lines=13> */
[----:B------:R-:W0:Y:S02]  /*43b40*/  LDSM.16.MT88.4 R8, [R29+0x3a080] ;  /* 0x03a080001d08783b */ /* 0x000e240000004200 */
[----:B0-----:R-:W-:Y:S01]  /*43b50*/  MOV R15, R8 ;  /* 0x00000008000f7202 */ /* 0x001fe20000000f00 */
[----:B------:R-:W-:Y:S02]  /*43b60*/  IMAD.MOV.U32 R14, RZ, RZ, R9 ;  /* 0x000000ffff0e7224 */ /* 0x000fe400078e0009 */
[----:B------:R-:W-:Y:S01]  /*43b70*/  IMAD.MOV.U32 R13, RZ, RZ, R10 ;  /* 0x000000ffff0d7224 */ /* 0x000fe200078e000a */
[----:B------:R-:W-:Y:S02]  /*43b80*/  MOV R12, R11 ;  /* 0x0000000b000c7202 */ /* 0x000fe40000000f00 */
[----:B------:R-:W0:Y:S02]  /*43b90*/  LDSM.16.MT88.4 R8, [R29+0x3a100] ;  /* 0x03a100001d08783b */ /* 0x000e240000004200 */
[----:B0-----:R-:W-:-:S02]  /*43ba0*/  IMAD.MOV.U32 R6, RZ, RZ, R8 ;  /* 0x000000ffff067224 */ /* 0x001fc400078e0008 */
[----:B------:R-:W-:Y:S01]  /*43bb0*/  IMAD.MOV.U32 R3, RZ, RZ, R9 ;  /* 0x000000ffff037224 */ /* 0x000fe200078e0009 */
[----:B------:R-:W-:Y:S01]  /*43bc0*/  MOV R28, R10 ;  /* 0x0000000a001c7202 */ /* 0x000fe20000000f00 */
[----:B------:R-:W-:Y:S02]  /*43bd0*/  IMAD.MOV.U32 R2, RZ, RZ, R11 ;  /* 0x000000ffff027224 */ /* 0x000fe400078e000b */
[----:B------:R-:W0:Y:S04]  /*43be0*/  LDSM.16.MT88.4 R8, [R29+0x3a180] ;  /* 0x03a180001d08783b */ /* 0x000e280000004200 */
[----:B0-----:R-:W-:Y:S01]  /*43bf0*/  STL.64 [R1+0x1820], R10 ;  /* 0x0018200a01007387 */ /* 0x001fe20000100a00 */
[----:B------:R0:W-:Y:S02]  /*43c00*/  STL.64 [R1+0x1818], R8 ;  /* 0x0018180801007387 */ /* 0x0001e40000100a00 */
[----:B0-----:R-:W-:Y:S01]  /*43c10*/  IMAD.MOV.U32 R8, RZ, RZ, R6 ;  /* 0x000000ffff087224 */ /* 0x001fe200078e0006 */
[----:B------:R-:W-:Y:S01]  /*43c20*/  MOV R9, R3 ;  /* 0x0000000300097202 */ /* 0x000fe20000000f00 */
[----:B------:R-:W2:Y:S01]  /*43c30*/  LDL.LU R6, [R1+0x1a08] ;  /* 0x001a080001067983 */ /* 0x000ea20000300800 */
[----:B------:R-:W3:Y:S02]  /*43c40*/  LDL.LU R3, [R1+0x1a04] ;  /* 0x001a040001037983 */ /* 0x000ee40000300800 */
[----:B------:R-:W-:-:S02]  /*43c50*/  IMAD.MOV.U32 R10, RZ, RZ, R28 ;  /* 0x000000ffff0a7224 */ /* 0x000fc400078e001c */
[----:B------:R-:W4:Y:S01]  /*43c60*/  LDL.LU R28, [R1+0x1a00] ;  /* 0x001a0000011c7983 */ /* 0x000f220000300800 */
[----:B------:R-:W-:Y:S02]  /*43c70*/  IMAD.MOV.U32 R11, RZ, RZ, R2 ;  /* 0x000000ffff0b7224 */ /* 0x000fe400078e0002 */
[----:B------:R-:W2:Y:S03]  /*43c80*/  LDL.LU R2, [R1+0x19fc] ;  /* 0x0019fc0001027983 */ /* 0x000ea60000300800 */
[----:B------:R0:W-:Y:S01]  /*43c90*/  STL.64 [R1+0x1840], R10 ;  /* 0x0018400a01007387 */ /* 0x0001e20000100a00 */
[----:B------:R1:W-:Y:S02]  /*43ca0*/  STL.64 [R1+0x1838], R8 ;  /* 0x0018380801007387 */ /* 0x0003e40000100a00 */
[----:B0-----:R-:W-:Y:S01]  /*43cb0*/  IMAD.MOV.U32 R10, RZ, RZ, R13 ;  /* 0x000000ffff0a7224 */ /* 0x001fe200078e000d */
[----:B-1----:R-:W-:Y:S01]  /*43cc0*/  MOV R8, R15 ;  /* 0x0000000f00087202 */ /* 0x002fe20000000f00 */
[----:B------:R-:W-:Y:S01]  /*43cd0*/  IMAD.MOV.U32 R9, RZ, RZ, R14 ;  /* 0x000000ffff097224 */ /* 0x000fe200078e000e */
[----:B------:R-:W-:-:S05]  /*43ce0*/  MOV R11, R12 ;  /* 0x0000000c000b7202 */ /* 0x000fca0000000f00 */
[----:B------:R-:W-:Y:S01]  /*43cf0*/  STL.64 [R1+0x1860], R10 ;  /* 0x0018600a01007387 */ /* 0x000fe20000100a00 */
[----:B------:R-:W-:Y:S03]  /*43d00*/  STL.64 [R1+0x1858], R8 ;  /* 0x0018580801007387 */ /* 0x000fe60000100a00 */
[----:B----4-:R-:W0:Y:S04]  /*43d10*/  LDSM.16.MT88.4 R12, [R28+0x3a000] ;  /* 0x03a000001c0c783b */ /* 0x010e280000004200 */
[----:B0-----:R-:W-:Y:S01]  /*43d20*/  STL.64 [R1+0x1810], R14 ;  /* 0x0018100e01007387 */ /* 0x001fe20000100a00 */
[----:B------:R0:W-:Y:S03]  /*43d30*/  STL.64 [R1+0x1808], R12 ;  /* 0x0018080c01007387 */ /* 0x0001e60000100a00 */
[----:B0-----:R-:W4:Y:S01]  /*43d40*/  LDL.LU R12, [R1+0xf0] ;  /* 0x0000f000010c7983 */ /* 0x001f220000300800 */
[----:B------:R-:W4:Y:S02]  /*43d50*/  LDL.LU R13, [R1+0xf4] ;  /* 0x0000f400010d7983 */ /* 0x000f240000300800 */
        /* <DEDUP_REMOVED lines=13> */
[----:B----4-:R0:W-:Y:S03]  /*43e30*/  STL.64 [R1+0x1828], R12 ;  /* 0x0018280c01007387 */ /* 0x0101e60000100a00 */
[----:B0-----:R-:W2:Y:S01]  /*43e40*/  LDL.LU R12, [R1+0x100] ;  /* 0x00010000010c7983 */ /* 0x001ea20000300800 */
[----:B------:R-:W2:Y:S02]  /*43e50*/  LDL.LU R13, [R1+0x104] ;  /* 0x00010400010d7983 */ /* 0x000ea40000300800 */
[----:B------:R-:W4:Y:S02]  /*43e60*/  LDL.LU R14, [R1+0x108] ;  /* 0x00010800010e7983 */ /* 0x000f240000300800 */
[----:B------:R-:W4:Y:S02]  /*43e70*/  LDL.LU R15, [R1+0x10c] ;  /* 0x00010c00010f7983 */ /* 0x000f240000300800 */
[----:B------:R-:W-:-:S02]  /*43e80*/  IMAD.MOV.U32 R8, RZ, RZ, R7 ;  /* 0x000000ffff087224 */ /* 0x000fc400078e0007 */
[----:B------:R-:W-:Y:S02]  /*43e90*/  IMAD.MOV.U32 R10, RZ, RZ, R23 ;  /* 0x000000ffff0a7224 */ /* 0x000fe400078e0017 */
[----:B------:R-:W-:Y:S01]  /*43ea0*/  IMAD.MOV.U32 R11, RZ, RZ, R24 ;  /* 0x000000ffff0b7224 */ /* 0x000fe200078e0018 */
[----:B------:R-:W3:Y:S01]  /*43eb0*/  LDL.LU R7, [R1+0x19e8] ;  /* 0x0019e80001077983 */ /* 0x000ee20000300800 */
[----:B------:R-:W-:Y:S02]  /*43ec0*/  MOV R9, R22 ;  /* 0x0000001600097202 */ /* 0x000fe40000000f00 */
[----:B------:R-:W3:Y:S02]  /*43ed0*/  LDL.LU R22, [R1+0x19e4] ;  /* 0x0019e40001167983 */ /* 0x000ee40000300800 */
[----:B------:R-:W3:Y:S01]  /*43ee0*/  LDL.LU R23, [R1+0x19e0] ;  /* 0x0019e00001177983 */ /* 0x000ee20000300800 */
[----:B------:R-:W3:Y:S01]  /*43ef0*/  LDL.LU R24, [R1+0x19dc] ;  /* 0x0019dc0001187983 */ /* 0x000ee20000300800 */
[----:B------:R0:W-:Y:S02]  /*43f00*/  STL.64 [R1+0x18a0], R10 ;  /* 0x0018a00a01007387 */ /* 0x0001e40000100a00 */
[----:B------:R1:W-:Y:S02]  /*43f10*/  STL.64 [R1+0x1898], R8 ;  /* 0x0018980801007387 */ /* 0x0003e40000100a00 */
[----:B0-----:R-:W-:Y:S01]  /*43f20*/  IMAD.MOV.U32 R10, RZ, RZ, R19 ;  /* 0x000000ffff0a7224 */ /* 0x001fe200078e0013 */
[----:B-1----:R-:W-:-:S02]  /*43f30*/  MOV R8, R25 ;  /* 0x0000001900087202 */ /* 0x002fc40000000f00 */
[----:B------:R-:W-:Y:S01]  /*43f40*/  MOV R11, R20 ;  /* 0x00000014000b7202 */ /* 0x000fe20000000f00 */
[----:B------:R-:W3:Y:S01]  /*43f50*/  LDL.LU R25, [R1+0x19d8] ;  /* 0x0019d80001197983 */ /* 0x000ee20000300800 */
[----:B------:R-:W-:Y:S02]  /*43f60*/  IMAD.MOV.U32 R9, RZ, RZ, R18 ;  /* 0x000000ffff097224 */ /* 0x000fe400078e0012 */
[----:B------:R-:W3:Y:S02]  /*43f70*/  LDL.LU R18, [R1+0x19d4] ;  /* 0x0019d40001127983 */ /* 0x000ee40000300800 */
[----:B------:R-:W3:Y:S01]  /*43f80*/  LDL.LU R19, [R1+0x19d0] ;  /* 0x0019d00001137983 */ /* 0x000ee20000300800 */
[----:B------:R-:W3:Y:S01]  /*43f90*/  LDL.LU R20, [R1+0x19cc] ;  /* 0x0019cc0001147983 */ /* 0x000ee20000300800 */
[----:B------:R-:W-:Y:S02]  /*43fa0*/  STL.64 [R1+0x18c0], R10 ;  /* 0x0018c00a01007387 */ /* 0x000fe40000100a00 */
[----:B------:R-:W-:Y:S01]  /*43fb0*/  STL.64 [R1+0x18b8], R8 ;  /* 0x0018b80801007387 */ /* 0x000fe20000100a00 */
[----:B----4-:R-:W-:Y:S01]  /*43fc0*/  STL.64 [R1+0x1850], R14 ;  /* 0x0018500e01007387 */ /* 0x010fe20000100a00 */
[----:B--2---:R0:W-:Y:S03]  /*43fd0*/  STL.64 [R1+0x1848], R12 ;  /* 0x0018480c01007387 */ /* 0x0041e60000100a00 */
[----:B0-----:R-:W2:Y:S01]  /*43fe0*/  LDL.LU R12, [R1+0x110] ;  /* 0x00011000010c7983 */ /* 0x001ea20000300800 */
[----:B------:R-:W2:Y:S02]  /*43ff0*/  LDL.LU R13, [R1+0x114] ;  /* 0x00011400010d7983 */ /* 0x000ea40000300800 */
[----:B------:R-:W4:Y:S02]  /*44000*/  LDL.LU R14, [R1+0x118] ;  /* 0x00011800010e7983 */ /* 0x000f240000300800 */
[----:B------:R-:W4:Y:S02]  /*44010*/  LDL.LU R15, [R1+0x11c] ;  /* 0x00011c00010f7983 */ /* 0x000f240000300800 */
        /* <DEDUP_REMOVED lines=16> */
[----:B---3--:R-:W-:-:S02]  /*44120*/  IMAD.MOV.U32 R8, RZ, RZ, R17 ;  /* 0x000000ffff087224 */ /* 0x008fc400078e0011 */
        /* <DEDUP_REMOVED lines=10> */
[----:B------:R-:W-:-:S02]  /*441d0*/  MOV R11, R26 ;  /* 0x0000001a000b7202 */ /* 0x000fc40000000f00 */
[----:B-1----:R-:W-:Y:S01]  /*441e0*/  MOV R8, R7 ;  /* 0x0000000700087202 */ /* 0x002fe20000000f00 */
[----:B------:R-:W-:Y:S01]  /*441f0*/  IMAD.MOV.U32 R9, RZ, RZ, R0 ;  /* 0x000000ffff097224 */ /* 0x000fe200078e0000 */
[----:B------:R-:W3:Y:S01]  /*44200*/  LDL.LU R7, [R1+0x19a8] ;  /* 0x0019a80001077983 */ /* 0x000ee20000300800 */
[----:B------:R-:W3:Y:S02]  /*44210*/  LDL.LU R0, [R1+0x19a4] ;  /* 0x0019a40001007983 */ /* 0x000ee40000300800 */
[----:B------:R-:W-:Y:S01]  /*44220*/  STL.64 [R1+0x1920], R10 ;  /* 0x0019200a01007387 */ /* 0x000fe20000100a00 */
[----:B------:R-:W-:Y:S04]  /*44230*/  STL.64 [R1+0x1918], R8 ;  /* 0x0019180801007387 */ /* 0x000fe80000100a00 */
[----:B----4-:R-:W-:Y:S01]  /*44240*/  STL.64 [R1+0x1890], R14 ;  /* 0x0018900e01007387 */ /* 0x010fe20000100a00 */
[----:B--2---:R0:W-:Y:S03]  /*44250*/  STL.64 [R1+0x1888], R12 ;  /* 0x0018880c01007387 */ /* 0x0041e60000100a00 */
[----:B0-----:R-:W2:Y:S01]  /*44260*/  LDL.LU R12, [R1+0x130] ;  /* 0x00013000010c7983 */ /* 0x001ea20000300800 */
[----:B------:R-:W2:Y:S02]  /*44270*/  LDL.LU R13, [R1+0x134] ;  /* 0x00013400010d7983 */ /* 0x000ea40000300800 */
[----:B------:R-:W-:Y:S01]  /*44280*/  IMAD.MOV.U32 R10, RZ, RZ, R23 ;  /* 0x000000ffff0a7224 */ /* 0x000fe200078e0017 */
[----:B------:R-:W-:-:S02]  /*44290*/  MOV R11, R22 ;  /* 0x00000016000b7202 */ /* 0x000fc40000000f00 */
[----:B------:R-:W-:Y:S01]  /*442a0*/  MOV R8, R25 ;  /* 0x0000001900087202 */ /* 0x000fe20000000f00 */
[----:B------:R-:W-:Y:S02]  /*442b0*/  IMAD.MOV.U32 R9, RZ, RZ, R24 ;  /* 0x000000ffff097224 */ /* 0x000fe400078e0018 */
[----:B---3--:R-:W-:Y:S01]  /*442c0*/  IMAD.MOV.U32 R15, RZ, RZ, R6 ;  /* 0x000000ffff0f7224 */ /* 0x008fe200078e0006 */
[----:B------:R-:W-:Y:S01]  /*442d0*/  LDSM.16.MT88.4 R24, [R28+0x3a180] ;  /* 0x03a180001c18783b */ /* 0x000fe20000004200 */
[----:B------:R-:W-:-:S03]  /*442e0*/  IMAD.MOV.U32 R14, RZ, RZ, R7 ;  /* 0x000000ffff0e7224 */ /* 0x000fc600078e0007 */
[----:B------:R-:W3:Y:S01]  /*442f0*/  LDL.LU R7, [R1+0x19a0] ;  /* 0x0019a00001077983 */ /* 0x000ee20000300800 */
[----:B------:R-:W4:Y:S02]  /*44300*/  LDL.LU R6, [R1+0x199c] ;  /* 0x00199c0001067983 */ /* 0x000f240000300800 */
[----:B------:R-:W-:Y:S02]  /*44310*/  STL.64 [R1+0x1940], R10 ;  /* 0x0019400a01007387 */ /* 0x000fe40000100a00 */
[----:B------:R-:W-:Y:S01]  /*44320*/  STL.64 [R1+0x1938], R8 ;  /* 0x0019380801007387 */ /* 0x000fe20000100a00 */
[----:B------:R-:W-:Y:S04]  /*44330*/  STL.64 [R1+0x18b0], R14 ;  /* 0x0018b00e01007387 */ /* 0x000fe80000100a00 */
[----:B--2---:R0:W-:Y:S04]  /*44340*/  STL.64 [R1+0x18a8], R12 ;  /* 0x0018a80c01007387 */ /* 0x0041e80000100a00 */
[----:B0-----:R-:W2:Y:S01]  /*44350*/  LDL.LU R12, [R1+0x140] ;  /* 0x00014000010c7983 */ /* 0x001ea20000300800 */
[----:B------:R-:W2:Y:S02]  /*44360*/  LDL.LU R13, [R1+0x144] ;  /* 0x00014400010d7983 */ /* 0x000ea40000300800 */
[----:B------:R-:W2:Y:S02]  /*44370*/  LDL.LU R14, [R1+0x148] ;  /* 0x00014800010e7983 */ /* 0x000ea40000300800 */
[----:B------:R-:W-:-:S02]  /*44380*/  IMAD.MOV.U32 R10, RZ, RZ, R19 ;  /* 0x000000ffff0a7224 */ /* 0x000fc400078e0013 */
[----:B------:R-:W-:Y:S02]  /*44390*/  IMAD.MOV.U32 R11, RZ, RZ, R18 ;  /* 0x000000ffff0b7224 */ /* 0x000fe400078e0012 */
[----:B------:R-:W-:Y:S01]  /*443a0*/  IMAD.MOV.U32 R8, RZ, RZ, R21 ;  /* 0x000000ffff087224 */ /* 0x000fe200078e0015 */
[----:B------:R-:W-:Y:S01]  /*443b0*/  MOV R9, R20 ;  /* 0x0000001400097202 */ /* 0x000fe20000000f00 */
[----:B------:R-:W-:Y:S01]  /*443c0*/  IMAD.MOV.U32 R15, RZ, RZ, R0 ;  /* 0x000000ffff0f7224 */ /* 0x000fe200078e0000 */
[----:B------:R-:W-:Y:S04]  /*443d0*/  LDSM.16.MT88.4 R20, [R28+0x3a100] ;  /* 0x03a100001c14783b */ /* 0x000fe80000004200 */
[----:B------:R-:W3:Y:S01]  /*443e0*/  LDL.LU R0, [R1+0x1998] ;  /* 0x0019980001007983 */ /* 0x000ee20000300800 */
[----:B------:R-:W-:Y:S02]  /*443f0*/  STL.64 [R1+0x1960], R10 ;  /* 0x0019600a01007387 */ /* 0x000fe40000100a00 */
[----:B------:R-:W-:Y:S01]  /*44400*/  STL.64 [R1+0x1958], R8 ;  /* 0x0019580801007387 */ /* 0x000fe20000100a00 */
[----:B--2---:R-:W-:Y:S01]  /*44410*/  STL.64 [R1+0x18d0], R14 ;  /* 0x0018d00e01007387 */ /* 0x004fe20000100a00 */
[----:B------:R0:W-:Y:S03]  /*44420*/  STL.64 [R1+0x18c8], R12 ;  /* 0x0018c80c01007387 */ /* 0x0001e60000100a00 */
[----:B0-----:R-:W2:Y:S01]  /*44430*/  LDL.LU R12, [R1+0x150] ;  /* 0x00015000010c7983 */ /* 0x001ea20000300800 */
[----:B------:R-:W2:Y:S02]  /*44440*/  LDL.LU R13, [R1+0x154] ;  /* 0x00015400010d7983 */ /* 0x000ea40000300800 */
[----:B----4-:R-:W-:-:S02]  /*44450*/  IMAD.MOV.U32 R14, RZ, RZ, R6 ;  /* 0x000000ffff0e7224 */ /* 0x010fc400078e0006 */
[----:B---3--:R-:W-:Y:S01]  /*44460*/  IMAD.MOV.U32 R15, RZ, RZ, R7 ;  /* 0x000000ffff0f7224 */ /* 0x008fe200078e0007 */
[----:B------:R-:W3:Y:S01]  /*44470*/  LDL.LU R6, [R1+0x1994] ;  /* 0x0019940001067983 */ /* 0x000ee20000300800 */
[----:B------:R-:W4:Y:S03]  /*44480*/  LDL.LU R7, [R1+0x1990] ;  /* 0x0019900001077983 */ /* 0x000f260000300800 */
        /* <DEDUP_REMOVED lines=26> */
[----:B----4-:R-:W-:Y:S01]  /*44630*/  IMAD.MOV.U32 R14, RZ, RZ, R6 ;  /* 0x000000ffff0e7224 */ /* 0x010fe200078e0006 */
[----:B---3--:R-:W-:Y:S01]  /*44640*/  MOV R15, R7 ;  /* 0x00000007000f7202 */ /* 0x008fe20000000f00 */
        /* <DEDUP_REMOVED lines=10> */
[----:B------:R-:W-:Y:S01]  /*446f0*/  MOV R11, R4 ;  /* 0x00000004000b7202 */ /* 0x000fe20000000f00 */
[----:B------:R-:W-:Y:S01]  /*44700*/  IMAD.MOV.U32 R15, RZ, RZ, R0 ;  /* 0x000000ffff0f7224 */ /* 0x000fe200078e0000 */
[----:B------:R-:W-:Y:S04]  /*44710*/  STL [R1+0x17b8], R28 ;  /* 0x0017b81c01007387 */ /* 0x000fe80000100800 */
[----:B------:R-:W0:Y:S02]  /*44720*/  LDSM.16.MT88.4 R16, [R28+0x3a080] ;  /* 0x03a080001c10783b */ /* 0x000e240000004200 */
[-C--:B---3--:R-:W-:Y:S02]  /*44730*/  HMMA.16816.F32 R8, R8, R6.reuse, R12 ;  /* 0x000000060808723c */ /* 0x088fe4000000180c */
[----:B------:R-:W2:Y:S01]  /*44740*/  LDL.LU.64 R14, [R1+0x1970] ;  /* 0x00197000010e7983 */ /* 0x000ea20000300a00 */
[----:B------:R-:W2:Y:S11]  /*44750*/  LDL.LU.64 R12, [R1+0x1968] ;  /* 0x00196800010c7983 */ /* 0x000eb60000300a00 */
[----:B------:R-:W-:Y:S09]  /*44760*/  @!UPT UIADD3 URZ, URZ, URZ, URZ ;  /* 0x0000003f3f3ff290 */ /* 0x000ff2000fffe03f */
[----:B------:R-:W-:Y:S01]  /*44770*/  STL.64 [R1+0x1a0], R8 ;  /* 0x0001a00801007387 */ /* 0x000fe20000100a00 */
[----:B------:R1:W-:Y:S01]  /*44780*/  STL [R1+0x1a8], R10 ;  /* 0x0001a80a01007387 */ /* 0x0003e20000100800 */
[----:B------:R-:W-:Y:S02]  /*44790*/  MOV R0, R11 ;  /* 0x0000000b00007202 */ /* 0x000fe40000000f00 */
[----:B-1----:R-:W2:Y:S01]  /*447a0*/  LDL.LU.64 R10, [R1+0x1960] ;  /* 0x00196000010a7983 */ /* 0x002ea20000300a00 */
[----:B------:R-:W2:Y:S02]  /*447b0*/  LDL.LU.64 R8, [R1+0x1958] ;  /* 0x0019580001087983 */ /* 0x000ea40000300a00 */
[----:B------:R-:W-:Y:S01]  /*447c0*/  STL [R1+0x1750], R0 ;  /* 0x0017500001007387 */ /* 0x000fe20000100800 */
        /* <DEDUP_REMOVED lines=94> */
[-C--:B--2---:R-:W-:Y:S11]  /*44db0*/  HMMA.16816.F32 R8, R12, R6.reuse, R8 ;  /* 0x000000060c08723c */ /* 0x084ff60000001808 */
[----:B------:R-:W-:Y:S11]  /*44dc0*/  @!UPT UIADD3 URZ, URZ, URZ, URZ ;  /* 0x0000003f3f3ff290 */ /* 0x000ff6000fffe03f */
[----:B------:R-:W-:Y:S02]  /*44dd0*/  @!UPT UIADD3 URZ, URZ, URZ, URZ ;  /* 0x0000003f3f3ff290 */ /* 0x000fe4000fffe03f */
[----:B------:R-:W-:Y:S01]  /*44de0*/  MOV R15, R8 ;  /* 0x00000008000f7202 */ /* 0x000fe20000000f00 */
[----:B------:R-:W-:Y:S01]  /*44df0*/  IMAD.MOV.U32 R14, RZ, RZ, R9 ;  /* 0x000000ffff0e7224 */ /* 0x000fe200078e0009 */
[----:B------:R-:W-:Y:S01]  /*44e00*/  MOV R13, R10 ;  /* 0x0000000a000d7202 */ /* 0x000fe20000000f00 */
[----:B------:R-:W-:Y:S02]  /*44e10*/  IMAD.MOV.U32 R12, RZ, RZ, R11 ;  /* 0x000000ffff0c7224 */ /* 0x000fe400078e000b */
[----:B------:R-:W2:Y:S01]  /*44e20*/  LDL.LU.64 R10, [R1+0x17f0] ;  /* 0x0017f000010a7983 */ /* 0x000ea20000300a00 */
[----:B------:R-:W2:Y:S02]  /*44e30*/  LDL.LU.64 R8, [R1+0x17e8] ;  /* 0x0017e80001087983 */ /* 0x000ea40000300a00 */
[----:B------:R-:W-:Y:S02]  /*44e40*/  STL.64 [R1+0x17d0], R14 ;  /* 0x0017d00e01007387 */ /* 0x000fe40000100a00 */
[----:B------:R1:W-:Y:S02]  /*44e50*/  STL.64 [R1+0x17c8], R12 ;  /* 0x0017c80c01007387 */ /* 0x0003e40000100a00 */
[----:B-1----:R-:W0:Y:S01]  /*44e60*/  LDL.LU R12, [R1+0xd0] ;  /* 0x0000d000010c7983 */ /* 0x002e220000300800 */
[----:B------:R-:W0:Y:S02]  /*44e70*/  LDL.LU R13, [R1+0xd4] ;  /* 0x0000d400010d7983 */ /* 0x000e240000300800 */
[----:B------:R-:W0:Y:S02]  /*44e80*/  LDL.LU R14, [R1+0xd8] ;  /* 0x0000d800010e7983 */ /* 0x000e240000300800 */
[----:B------:R-:W0:Y:S02]  /*44e90*/  LDL.LU R15, [R1+0xdc] ;  /* 0x0000dc00010f7983 */ /* 0x000e240000300800 */
[----:B0-----:R-:W-:Y:S11]  /*44ea0*/  HMMA.16816.F32 R16, R16, R6, R12 ;  /* 0x000000061010723c */ /* 0x001ff6000000180c */
[----:B------:R-:W-:Y:S11]  /*44eb0*/  @!UPT UIADD3 URZ, URZ, URZ, URZ ;  /* 0x0000003f3f3ff290 */ /* 0x000ff6000fffe03f */
[----:B------:R-:W-:Y:S02]  /*44ec0*/  @!UPT UIADD3 URZ, URZ, URZ, URZ ;  /* 0x0000003f3f3ff290 */ /* 0x000fe4000fffe03f */
[----:B------:R-:W-:Y:S01]  /*44ed0*/  MOV R13, R16 ;  /* 0x00000010000d7202 */ /* 0x000fe20000000f00 */
[----:B------:R-:W-:Y:S01]  /*44ee0*/  IMAD.MOV.U32 R14, RZ, RZ, R17 ;  /* 0x000000ffff0e7224 */ /* 0x000fe200078e0011 */
[----:B------:R-:W3:Y:S01]  /*44ef0*/  LDL.LU R16, [R1+0xc0] ;  /* 0x0000c00001107983 */ /* 0x000ee20000300800 */
[----:B------:R-:W3:Y:S01]  /*44f00*/  LDL.LU R17, [R1+0xc4] ;  /* 0x0000c40001117983 */ /* 0x000ee20000300800 */
[----:B------:R-:W-:Y:S01]  /*44f10*/  MOV R12, R18 ;  /* 0x00000012000c7202 */ /* 0x000fe20000000f00 */
[----:B------:R-:W-:Y:S01]  /*44f20*/  IMAD.MOV.U32 R28, RZ, RZ, R19 ;  /* 0x000000ffff1c7224 */ /* 0x000fe200078e0013 */
[----:B------:R-:W-:Y:S01]  /*44f30*/  MOV R18, R3 ;  /* 0x0000000300127202 */ /* 0x000fe20000000f00 */
[----:B------:R-:W-:Y:S01]  /*44f40*/  IMAD.MOV.U32 R19, RZ, RZ, R2 ;  /* 0x000000ffff137224 */ /* 0x000fe200078e0002 */
[----:B------:R-:W0:Y:S02]  /*44f50*/  S2R R5, SR_TID.X ;  /* 0x0000000000057919 */ /* 0x000e240000002100 */
[C---:B0-----:R-:W-:Y:S01]  /*44f60*/  LOP3.LUT R4, R5.reuse, 0x7, RZ, 0xc0, !PT ;  /* 0x0000000705047812 */ /* 0x041fe200078ec0ff */
[----:B------:R-:W-:-:S04]  /*44f70*/  LOP3.LUT R5, R5, 0x10, RZ, 0xc0, !PT ;  /* 0x0000001005057812 */ /* 0x000fc800078ec0ff */
[----:B------:R-:W-:Y:S02]  /*44f80*/  IMAD R4, R4, 0x210, RZ ;  /* 0x0000021004047824 */ /* 0x000fe400078e02ff */
[----:B------:R-:W-:Y:S01]  /*44f90*/  IMAD.SHL.U32 R5, R5, 0x100, RZ ;  /* 0x0000010005057824 */ /* 0x000fe200078e00ff */
[----:B------:R-:W0:Y:S01]  /*44fa0*/  S2R R15, SR_TID.X ;  /* 0x00000000000f7919 */ /* 0x000e220000002100 */
[----:B---3--:R-:W-:Y:S03]  /*44fb0*/  HMMA.16816.F32 R16, R20, R6, R16 ;  /* 0x000000061410723c */ /* 0x008fe60000001810 */
[----:B------:R-:W1:Y:S04]  /*44fc0*/  S2R R23, SR_TID.X ;  /* 0x0000000000177919 */ /* 0x000e680000002100 */
[----:B-1----:R-:W-:-:S04]  /*44fd0*/  SHF.L.U32 R22, R23, 0x1, RZ ;  /* 0x0000000117167819 */ /* 0x002fc800000006ff */
[----:B------:R-:W-:-:S04]  /*44fe0*/  LOP3.LUT R0, R4, 0x10, R22, 0x78, !PT ;  /* 0x0000001004007812 */ /* 0x000fc800078e7816 */
[----:B------:R-:W-:Y:S02]  /*44ff0*/  LOP3.LUT R0, R0, R5, RZ, 0xfc, !PT ;  /* 0x0000000500007212 */ /* 0x000fe400078efcff */
[----:B--2---:R-:W-:Y:S07]  /*45000*/  HMMA.16816.F32 R4, R24, R6, R8 ;  /* 0x000000061804723c */ /* 0x004fee0000001808 */
[----:B------:R-:W-:Y:S01]  /*45010*/  IMAD.MOV.U32 R3, RZ, RZ, R19 ;  /* 0x000000ffff037224 */ /* 0x000fe200078e0013 */
[----:B------:R-:W-:Y:S01]  /*45020*/  MOV R2, R17 ;  /* 0x0000001100027202 */ /* 0x000fe20000000f00 */
[----:B------:R-:W-:Y:S01]  /*45030*/  STL [R1+0xc0], R16 ;  /* 0x0000c01001007387 */ /* 0x000fe20000100800 */
[----:B------:R-:W-:Y:S02]  /*45040*/  STL [R1+0xc8], R18 ;  /* 0x0000c81201007387 */ /* 0x000fe40000100800 */
[----:B------:R-:W-:Y:S01]  /*45050*/  STL [R1+0x1764], R3 ;  /* 0x0017640301007387 */ /* 0x000fe20000100800 */
[----:B------:R-:W-:Y:S01]  /*45060*/  STL [R1+0x1760], R2 ;  /* 0x0017600201007387 */ /* 0x000fe20000100800 */
[----:B0-----:R-:W-:-:S09]  /*45070*/  LOP3.LUT R19, R15, 0x7, RZ, 0xc0, !PT ;  /* 0x000000070f137812 */ /* 0x001fd200078ec0ff */
[----:B------:R-:W-:Y:S01]  /*45080*/  STL.64 [R1+0x15b8], R6 ;  /* 0x0015b80601007387 */ /* 0x000fe20000100a00 */
[----:B------:R-:W-:Y:S02]  /*45090*/  STL.64 [R1+0x15b0], R4 ;  /* 0x0015b00401007387 */ /* 0x000fe40000100a00 */
[----:B------:R-:W0:Y:S01]  /*450a0*/  LDSM.16.MT88.4 R4, [R0+0x3c000] ;  /* 0x03c000000004783b */ /* 0x000e220000004200 */
[----:B------:R-:W-:Y:S02]  /*450b0*/  LOP3.LUT R15, R23, 0x1e0, RZ, 0xc0, !PT ;  /* 0x000001e0170f7812 */ /* 0x000fe400078ec0ff */
[----:B------:R-:W-:-:S05]  /*450c0*/  SHF.L.U32 R21, R19, 0x4, RZ ;  /* 0x0000000413157819 */ /* 0x000fca00000006ff */
[----:B------:R-:W-:Y:S01]  /*450d0*/  IMAD R15, R15, 0x100, R21 ;  /* 0x000001000f0f7824 */ /* 0x000fe200078e0215 */
[----:B------:R-:W-:-:S04]  /*450e0*/  LOP3.LUT R23, R23, 0x7, RZ, 0xc0, !PT ;  /* 0x0000000717177812 */ /* 0x000fc800078ec0ff */
[----:B------:R-:W-:-:S04]  /*450f0*/  LOP3.LUT R15, R15, 0x30, R22, 0x78, !PT ;  /* 0x000000300f0f7812 */ /* 0x000fc800078e7816 */
[----:B------:R-:W-:-:S04]  /*45100*/  LEA R15, R23, R15, 0xa ;  /* 0x0000000f170f7211 */ /* 0x000fc800078e50ff */
[----:B------:R-:W-:-:S05]  /*45110*/  LOP3.LUT R15, R15, 0x40, RZ, 0x3c, !PT ;  /* 0x000000400f0f7812 */ /* 0x000fca00078e3cff */
[----:B------:R-:W1:Y:S01]  /*45120*/  LDSM.16.M88.4 R8, [R15+0x40380] ;  /* 0x040380000f08783b */ /* 0x000e620000000200 */
[----:B0-----:R-:W-:Y:S01]  /*45130*/  IMAD.MOV.U32 R19, RZ, RZ, R4 ;  /* 0x000000ffff137224 */ /* 0x001fe200078e0004 */
[----:B------:R-:W-:Y:S01]  /*45140*/  MOV R18, R5 ;  /* 0x0000000500127202 */ /* 0x000fe20000000f00 */
[----:B------:R-:W-:Y:S01]  /*45150*/  IMAD.MOV.U32 R17, RZ, RZ, R6 ;  /* 0x000000ffff117224 */ /* 0x000fe200078e0006 */
[----:B------:R-:W-:Y:S02]  /*45160*/  MOV R16, R7 ;  /* 0x0000000700107202 */ /* 0x000fe40000000f00 */
[----:B------:R-:W0:Y:S04]  /*45170*/  LDSM.16.MT88.4 R4, [R0+0x3c080] ;  /* 0x03c080000004783b */ /* 0x000e280000004200 */
[----:B------:R-:W-:Y:S01]  /*45180*/  STL [R1+0x1774], R16 ;  /* 0x0017741001007387 */ /* 0x000fe20000100800 */
[----:B------:R-:W-:Y:S02]  /*45190*/  STL [R1+0x1770], R17 ;  /* 0x0017701101007387 */ /* 0x000fe40000100800 */
[----:B------:R-:W-:Y:S02]  /*451a0*/  STL [R1+0x176c], R18 ;  /* 0x00176c1201007387 */ /* 0x000fe40000100800 */
[----:B------:R-:W-:Y:S01]  /*451b0*/  STL [R1+0x1768], R19 ;  /* 0x0017681301007387 */ /* 0x000fe20000100800 */
[----:B-1----:R-:W-:Y:S01]  /*451c0*/  STL [R1+0x177c], R8 ;  /* 0x00177c0801007387 */ /* 0x002fe20000100800 */
[----:B------:R-:W-:Y:S02]  /*451d0*/  STL [R1+0x1778], R9 ;  /* 0x0017780901007387 */ /* 0x000fe40000100800 */
[----:B------:R-:W-:Y:S02]  /*451e0*/  STL [R1+0x157c], R10 ;  /* 0x00157c0a01007387 */ /* 0x000fe40000100800 */
[----:B------:R1:W-:Y:S02]  /*451f0*/  STL [R1+0x1578], R11 ;  /* 0x0015780b01007387 */ /* 0x0003e40000100800 */
[----:B0-----:R-:W-:Y:S01]  /*45200*/  IMAD.MOV.U32 R21, RZ, RZ, R4 ;  /* 0x000000ffff157224 */ /* 0x001fe200078e0004 */
[----:B------:R-:W-:Y:S01]  /*45210*/  MOV R20, R5 ;  /* 0x0000000500147202 */ /* 0x000fe20000000f00 */
[----:B-1----:R-:W-:Y:S01]  /*45220*/  IMAD.MOV.U32 R11, RZ, RZ, R6 ;  /* 0x000000ffff0b7224 */ /* 0x002fe200078e0006 */
[----:B------:R-:W-:-:S02]  /*45230*/  MOV R10, R7 ;  /* 0x00000007000a7202 */ /* 0x000fc40000000f00 */
[----:B------:R-:W0:Y:S04]  /*45240*/  LDSM.16.MT88.4 R4, [R0+0x3c100] ;  /* 0x03c100000004783b */ /* 0x000e280000004200 */
[----:B------:R-:W1:Y:S01]  /*45250*/  S2R R15, SR_TID.X ;  /* 0x00000000000f7919 */ /* 0x000e620000002100 */
[----:B0-----:R-:W-:Y:S01]  /*45260*/  IMAD.MOV.U32 R25, RZ, RZ, R4 ;  /* 0x000000ffff197224 */ /* 0x001fe200078e0004 */
[----:B------:R-:W-:Y:S01]  /*45270*/  MOV R24, R5 ;  /* 0x0000000500187202 */ /* 0x000fe20000000f00 */
[----:B------:R-:W-:Y:S01]  /*45280*/  IMAD.MOV.U32 R23, RZ, RZ, R6 ;  /* 0x000000ffff177224 */ /* 0x000fe200078e0006 */
[----:B------:R-:W-:Y:S02]  /*45290*/  MOV R22, R7 ;  /* 0x0000000700167202 */ /* 0x000fe40000000f00 */
[----:B------:R-:W0:Y:S01]  /*452a0*/  LDSM.16.MT88.4 R4, [R0+0x3c180] ;  /* 0x03c180000004783b */ /* 0x000e220000004200 */
[----:B-1----:R-:W-:-:S05]  /*452b0*/  LOP3.LUT R15, R15, 0x7, RZ, 0xc0, !PT ;  /* 0x000000070f0f7812 */ /* 0x002fca00078ec0ff */
[----:B------:R-:W-:Y:S01]  /*452c0*/  IMAD R15, R15, 0x210, RZ ;  /* 0x000002100f0f7824 */ /* 0x000fe200078e02ff */
[----:B0-----:R-:W-:Y:S01]  /*452d0*/  MOV R0, R5 ;  /* 0x0000000500007202 */ /* 0x001fe20000000f00 */
[----:B------:R-:W-:Y:S02]  /*452e0*/  IMAD.MOV.U32 R5, RZ, RZ, R13 ;  /* 0x000000ffff057224 */ /* 0x000fe400078e000d */
[----:B------:R-:W0:Y:S01]  /*452f0*/  S2R R13, SR_TID.X ;  /* 0x00000000000d7919 */ /* 0x000e220000002100 */
[----:B------:R-:W-:Y:S01]  /*45300*/  IMAD.MOV.U32 R27, RZ, RZ, R6 ;  /* 0x000000ffff1b7224 */ /* 0x000fe200078e0006 */
[----:B------:R-:W-:Y:S02]  /*45310*/  MOV R6, R14 ;  /* 0x0000000e00067202 */ /* 0x000fe40000000f00 */
[----:B------:R-:W-:Y:S01]  /*45320*/  STL [R1+0x178c], R10 ;  /* 0x00178c0a01007387 */ /* 0x000fe20000100800 */
[----:B------:R-:W-:Y:S02]  /*45330*/  STL [R1+0x1788], R11 ;  /* 0x0017880b01007387 */ /* 0x000fe40000100800 */
[----:B------:R-:W-:Y:S01]  /*45340*/  STL [R1+0x1784], R20 ;  /* 0x0017841401007387 */ /* 0x000fe20000100800 */
[----:B------:R-:W-:Y:S01]  /*45350*/  MOV R26, R7 ;  /* 0x00000007001a7202 */ /* 0x000fe20000000f00 */
[----:B------:R-:W-:Y:S01]  /*45360*/  STL [R1+0x1780], R21 ;  /* 0x0017801501007387 */ /* 0x000fe20000100800 */
[----:B------:R-:W-:-:S02]  /*45370*/  IMAD.MOV.U32 R7, RZ, RZ, R12 ;  /* 0x000000ffff077224 */ /* 0x000fc400078e000c */
[----:B------:R-:W-:Y:S02]  /*45380*/  STL [R1+0x179c], R22 ;  /* 0x00179c1601007387 */ /* 0x000fe40000100800 */
[----:B------:R-:W-:Y:S01]  /*45390*/  STL [R1+0x1798], R23 ;  /* 0x0017981701007387 */ /* 0x000fe20000100800 */
[C---:B0-----:R-:W-:Y:S01]  /*453a0*/  LOP3.LUT R14, R13.reuse, 0x10, RZ, 0xc0, !PT ;  /* 0x000000100d0e7812 */ /* 0x041fe200078ec0ff */
[----:B------:R-:W-:-:S04]  /*453b0*/  SHF.L.U32 R13, R13, 0x1, RZ ;  /* 0x000000010d0d7819 */ /* 0x000fc800000006ff */
[----:B------:R-:W-:Y:S01]  /*453c0*/  IMAD.SHL.U32 R14, R14, 0x100, RZ ;  /* 0x000001000e0e7824 */ /* 0x000fe200078e00ff */
[----:B------:R-:W-:-:S04]  /*453d0*/  LOP3.LUT R15, R15, 0x10, R13, 0x78, !PT ;  /* 0x000000100f0f7812 */ /* 0x000fc800078e780d */
[----:B------:R-:W-:Y:S01]  /*453e0*/  LOP3.LUT R15, R15, R14, RZ, 0xfc, !PT ;  /* 0x0000000e0f0f7212 */ /* 0x000fe200078efcff */
[----:B------:R-:W-:Y:S01]  /*453f0*/  STL [R1+0x1794], R24 ;  /* 0x0017941801007387 */ /* 0x000fe20000100800 */
[----:B------:R-:W-:Y:S02]  /*45400*/  STL [R1+0x1790], R25 ;  /* 0x0017901901007387 */ /* 0x000fe40000100800 */
[----:B------:R-:W-:Y:S01]  /*45410*/  LOP3.LUT R15, R15, 0x20, RZ, 0x3c, !PT ;  /* 0x000000200f0f7812 */ /* 0x000fe200078e3cff */
[----:B------:R-:W-:Y:S01]  /*45420*/  STL.64 [R1+0x17e0], R6 ;  /* 0x0017e00601007387 */ /* 0x000fe20000100a00 */
[----:B------:R-:W-:Y:S02]  /*45430*/  IMAD.MOV.U32 R2, RZ, RZ, R4 ;  /* 0x000000ffff027224 */ /* 0x000fe400078e0004 */
[----:B------:R-:W-:Y:S02]  /*45440*/  STL [R1+0x17d8], R5 ;  /* 0x0017d80501007387 */ /* 0x000fe40000100800 */
[----:B------:R-:W0:Y:S02]  /*45450*/  LDSM.16.MT88.4 R4, [R15+0x3c000] ;  /* 0x03c000000f04783b */ /* 0x000e240000004200 */
[----:B0-----:R-:W-:Y:S01]  /*45460*/  MOV R17, R4 ;  /* 0x0000000400117202 */ /* 0x001fe20000000f00 */
[----:B------:R-:W-:Y:S01]  /*45470*/  IMAD.MOV.U32 R18, RZ, RZ, R5 ;  /* 0x000000ffff127224 */ /* 0x000fe200078e0005 */
[----:B------:R-:W-:Y:S01]  /*45480*/  MOV R19, R6 ;  /* 0x0000000600137202 */ /* 0x000fe20000000f00 */
[----:B------:R-:W-:-:S02]  /*45490*/  IMAD.MOV.U32 R3, RZ, RZ, R7 ;  /* 0x000000ffff037224 */ /* 0x000fc400078e0007 */
[----:B------:R-:W0:Y:S04]  /*454a0*/  LDSM.16.MT88.4 R4, [R15+0x3c080] ;  /* 0x03c080000f04783b */ /* 0x000e280000004200 */
[----:B------:R-:W-:Y:S01]  /*454b0*/  STL [R1+0x17ac], R26 ;  /* 0x0017ac1a01007387 */ /* 0x000fe20000100800 */
[----:B------:R-:W-:Y:S02]  /*454c0*/  STL [R1+0x17a8], R27 ;  /* 0x0017a81b01007387 */ /* 0x000fe40000100800 */
[----:B------:R-:W-:Y:S01]  /*454d0*/  STL [R1+0x17a4], R0 ;  /* 0x0017a40001007387 */ /* 0x000fe20000100800 */
[----:B0-----:R-:W-:Y:S01]  /*454e0*/  MOV R21, R4 ;  /* 0x0000000400157202 */ /* 0x001fe20000000f00 */
[----:B------:R-:W-:Y:S01]  /*454f0*/  IMAD.MOV.U32 R8, RZ, RZ, R5 ;  /* 0x000000ffff087224 */ /* 0x000fe200078e0005 */
[----:B------:R-:W-:Y:S01]  /*45500*/  MOV R9, R6 ;  /* 0x0000000600097202 */ /* 0x000fe20000000f00 */
[----:B------:R-:W-:-:S02]  /*45510*/  IMAD.MOV.U32 R16, RZ, RZ, R7 ;  /* 0x000000ffff107224 */ /* 0x000fc400078e0007 */
[----:B------:R-:W0:Y:S02]  /*45520*/  LDSM.16.MT88.4 R4, [R15+0x3c100] ;  /* 0x03c100000f04783b */ /* 0x000e240000004200 */
[----:B------:R-:W1:Y:S02]  /*45530*/  LDSM.16.MT88.4 R12, [R15+0x3c180] ;  /* 0x03c180000f0c783b */ /* 0x000e640000004200 */
[----:B------:R2:W-:Y:S02]  /*45540*/  STL [R1+0x17a0], R2 ;  /* 0x0017a00201007387 */ /* 0x0005e40000100800 */
[----:B------:R-:W-:Y:S02]  /*45550*/  STL [R1+0x17c0], R3 ;  /* 0x0017c00301007387 */ /* 0x000fe40000100800 */
[----:B------:R-:W-:Y:S02]  /*45560*/  STL [R1+0x17bc], R19 ;  /* 0x0017bc1301007387 */ /* 0x000fe40000100800 */
[----:B------:R-:W-:Y:S01]  /*45570*/  STL [R1+0x17b4], R18 ;  /* 0x0017b41201007387 */ /* 0x000fe20000100800 */
[----:B------:R-:W-:Y:S01]  /*45580*/  STL [R1+0x17b0], R17 ;  /* 0x0017b01101007387 */ /* 0x000fe20000100800 */
[----:B0-----:R-:W-:Y:S01]  /*45590*/  MOV R11, R6 ;  /* 0x00000006000b7202 */ /* 0x001fe20000000f00 */
[----:B------:R-:W-:-:S02]  /*455a0*/  IMAD.MOV.U32 R20, RZ, RZ, R7 ;  /* 0x000000ffff147224 */ /* 0x000fc400078e0007 */
[----:B------:R-:W-:Y:S01]  /*455b0*/  IMAD.MOV.U32 R10, RZ, RZ, R5 ;  /* 0x000000ffff0a7224 */ /* 0x000fe200078e0005 */
[----:B------:R-:W3:Y:S01]  /*455c0*/  LDL.LU.64 R6, [R1+0x17e0] ;  /* 0x0017e00001067983 */ /* 0x000ee20000300a00 */
[----:B------:R-:W4:Y:S01]  /*455d0*/  LDL.LU R5, [R1+0x17d8] ;  /* 0x0017d80001057983 */ /* 0x000f220000300800 */
[----:B-1----:R-:W-:Y:S01]  /*455e0*/  MOV R23, R14 ;  /* 0x0000000e00177202 */ /* 0x002fe20000000f00 */
[----:B------:R-:W-:Y:S01]  /*455f0*/  IMAD.MOV.U32 R24, RZ, RZ, R15 ;  /* 0x000000ffff187224 */ /* 0x000fe200078e000f */
[----:B--2---:R-:W-:Y:S01]  /*45600*/  MOV R2, R12 ;  /* 0x0000000c00027202 */ /* 0x004fe20000000f00 */
[----:B------:R-:W-:Y:S01]  /*45610*/  IMAD.MOV.U32 R22, RZ, RZ, R13 ;  /* 0x000000ffff167224 */ /* 0x000fe200078e000d */
[----:B------:R-:W2:Y:S01]  /*45620*/  LDL.LU.64 R14, [R1+0x17d0] ;  /* 0x0017d000010e7983 */ /* 0x000ea20000300a00 */
[----:B------:R-:W2:Y:S01]  /*45630*/  LDL.LU.64 R12, [R1+0x17c8] ;  /* 0x0017c800010c7983 */ /* 0x000ea20000300a00 */
[----:B------:R-:W-:Y:S02]  /*45640*/  MOV R25, R4 ;  /* 0x0000000400197202 */ /* 0x000fe40000000f00 */
[----:B----4-:R-:W-:Y:S01]  /*45650*/  MOV R4, R5 ;  /* 0x0000000500047202 */ /* 0x010fe20000000f00 */
[----:B---3--:R-:W-:Y:S01]  /*45660*/  IMAD.MOV.U32 R5, RZ, RZ, R6 ;  /* 0x000000ffff057224 */ /* 0x008fe200078e0006 */
[----:B------:R-:W-:Y:S01]  /*45670*/  MOV R6, R7 ;  /* 0x0000000700067202 */ /* 0x000fe20000000f00 */
[----:B------:R-:W-:-:S05]  /*45680*/  IMAD.MOV.U32 R7, RZ, RZ, R28 ;  /* 0x000000ffff077224 */ /* 0x000fca00078e001c */
[----:B------:R2:W-:Y:S01]  /*45690*/  STL.64 [R1+0x15c8], R6 ;  /* 0x0015c80601007387 */ /* 0x0005e20000100a00 */
[----:B------:R0:W-:Y:S01]  /*456a0*/  STL.64 [R1+0x15c0], R4 ;  /* 0x0015c00401007387 */ /* 0x0001e20000100a00 */
[----:B--2---:R-:W-:Y:S01]  /*456b0*/  MOV R6, R13 ;  /* 0x0000000d00067202 */ /* 0x004fe20000000f00 */
[----:B------:R-:W-:Y:S01]  /*456c0*/  IMAD.MOV.U32 R7, RZ, RZ, R12 ;  /* 0x000000ffff077224 */ /* 0x000fe200078e000c */
[----:B0-----:R-:W-:Y:S01]  /*456d0*/  MOV R4, R15 ;  /* 0x0000000f00047202 */ /* 0x001fe20000000f00 */
[----:B------:R-:W-:Y:S02]  /*456e0*/  IMAD.MOV.U32 R5, RZ, RZ, R14 ;  /* 0x000000ffff057224 */ /* 0x000fe400078e000e */
[----:B------:R-:W0:Y:S04]  /*456f0*/  LDSM.16.MT88.4 R12, [R29+0x3c000] ;  /* 0x03c000001d0c783b */ /* 0x000e280000004200 */
[----:B------:R-:W-:Y:S01]  /*45700*/  STL.64 [R1+0x15d8], R6 ;  /* 0x0015d80601007387 */ /* 0x000fe20000100a00 */
[----:B------:R-:W-:Y:S02]  /*45710*/  STL.64 [R1+0x15d0], R4 ;  /* 0x0015d00401007387 */ /* 0x000fe40000100a00 */
[----:B------:R-:W1:Y:S01]  /*45720*/  LDSM.16.MT88.4 R4, [R29+0x3c080] ;  /* 0x03c080001d04783b */ /* 0x000e620000004200 */
[----:B0-----:R-:W-:-:S03]  /*45730*/  MOV R17, R12 ;  /* 0x0000000c00117202 */ /* 0x001fc60000000f00 */
[----:B------:R-:W-:Y:S01]  /*45740*/  IMAD.MOV.U32 R26, RZ, RZ, R13 ;  /* 0x000000ffff1a7224 */ /* 0x000fe200078e000d */
[----:B------:R-:W-:Y:S01]  /*45750*/  MOV R27, R14 ;  /* 0x0000000e001b7202 */ /* 0x000fe20000000f00 */
[----:B------:R-:W-:Y:S01]  /*45760*/  IMAD.MOV.U32 R0, RZ, RZ, R15 ;  /* 0x000000ffff007224 */ /* 0x000fe200078e000f */
[----:B-1----:R-:W-:Y:S01]  /*45770*/  MOV R15, R4 ;  /* 0x00000004000f7202 */ /* 0x002fe20000000f00 */
[----:B------:R-:W-:Y:S01]  /*45780*/  IMAD.MOV.U32 R14, RZ, RZ, R5 ;  /* 0x000000ffff0e7224 */ /* 0x000fe200078e0005 */
[----:B------:R-:W-:Y:S01]  /*45790*/  MOV R13, R6 ;  /* 0x00000006000d7202 */ /* 0x000fe20000000f00 */
[----:B------:R-:W-:Y:S02]  /*457a0*/  IMAD.MOV.U32 R12, RZ, RZ, R7 ;  /* 0x000000ffff0c7224 */ /* 0x000fe400078e0007 */
[----:B------:R-:W0:Y:S02]  /*457b0*/  LDSM.16.MT88.4 R4, [R29+0x3c100] ;  /* 0x03c100001d04783b */ /* 0x000e240000004200 */
[----:B0-----:R-:W-:Y:S01]  /*457c0*/  MOV R3, R4 ;  /* 0x0000000400037202 */ /* 0x001fe20000000f00 */
[----:B------:R-:W-:Y:S01]  /*457d0*/  IMAD.MOV.U32 R19, RZ, RZ, R5 ;  /* 0x000000ffff137224 */ /* 0x000fe200078e0005 */
[----:B------:R-:W-:Y:S01]  /*457e0*/  MOV R28, R6 ;  /* 0x00000006001c7202 */ /* 0x000fe20000000f00 */
[----:B------:R-:W-:-:S02]  /*457f0*/  IMAD.MOV.U32 R18, RZ, RZ, R7 ;  /* 0x000000ffff127224 */ /* 0x000fc400078e0007 */
[----:B------:R-:W0:Y:S04]  /*45800*/  LDSM.16.MT88.4 R4, [R29+0x3c180] ;  /* 0x03c180001d04783b */ /* 0x000e280000004200 */
[----:B0-----:R-:W-:Y:S01]  /*45810*/  STL.64 [R1+0x15f8], R6 ;  /* 0x0015f80601007387 */ /* 0x001fe20000100a00 */
[----:B------:R0:W-:Y:S02]  /*45820*/  STL.64 [R1+0x15f0], R4 ;  /* 0x0015f00401007387 */ /* 0x0001e40000100a00 */
[----:B0-----:R-:W-:Y:S01]  /*45830*/  MOV R4, R3 ;  /* 0x0000000300047202 */ /* 0x001fe20000000f00 */
[----:B------:R-:W-:Y:S01]  /*45840*/  IMAD.MOV.U32 R5, RZ, RZ, R19 ;  /* 0x000000ffff057224 */ /* 0x000fe200078e0013 */
[----:B------:R-:W2:Y:S01]  /*45850*/  LDL.LU R3, [R1+0x17c0] ;  /* 0x0017c00001037983 */ /* 0x000ea20000300800 */
[----:B------:R-:W3:Y:S01]  /*45860*/  LDL.LU R19, [R1+0x17bc] ;  /* 0x0017bc0001137983 */ /* 0x000ee20000300800 */
[----:B------:R-:W-:-:S02]  /*45870*/  MOV R6, R28 ;  /* 0x0000001c00067202 */ /* 0x000fc40000000f00 */
[----:B------:R-:W4:Y:S01]  /*45880*/  LDL.LU R28, [R1+0x17b8] ;  /* 0x0017b800011c7983 */ /* 0x000f220000300800 */
[----:B------:R-:W-:Y:S02]  /*45890*/  IMAD.MOV.U32 R7, RZ, RZ, R18 ;  /* 0x000000ffff077224 */ /* 0x000fe400078e0012 */
[----:B------:R-:W2:Y:S03]  /*458a0*/  LDL.LU R18, [R1+0x17b4] ;  /* 0x0017b40001127983 */ /* 0x000ea60000300800 */
[----:B------:R0:W-:Y:S01]  /*458b0*/  STL.64 [R1+0x1618], R6 ;  /* 0x0016180601007387 */ /* 0x0001e20000100a00 */
[----:B------:R1:W-:Y:S01]  /*458c0*/  STL.64 [R1+0x1610], R4 ;  /* 0x0016100401007387 */ /* 0x0003e20000100a00 */
[----:B0-----:R-:W-:Y:S02]  /*458d0*/  MOV R6, R13 ;  /* 0x0000000d00067202 */ /* 0x001fe40000000f00 */
[----:B-1----:R-:W-:Y:S01]  /*458e0*/  MOV R4, R15 ;  /* 0x0000000f00047202 */ /* 0x002fe20000000f00 */
[----:B------:R-:W-:-:S02]  /*458f0*/  IMAD.MOV.U32 R5, RZ, RZ, R14 ;  /* 0x000000ffff057224 */ /* 0x000fc400078e000e */
[----:B------:R-:W-:-:S05]  /*45900*/  IMAD.MOV.U32 R7, RZ, RZ, R12 ;  /* 0x000000ffff077224 */ /* 0x000fca00078e000c */
        /* <DEDUP_REMOVED lines=8> */
[----:B------:R-:W2:Y:S01]  /*45990*/  LDL.LU R15, [R1+0xfc] ;  /* 0x0000fc00010f7983 */ /* 0x000ea20000300800 */
[----:B------:R-:W-:-:S02]  /*459a0*/  MOV R4, R17 ;  /* 0x0000001100047202 */ /* 0x000fc40000000f00 */
[----:B------:R-:W-:Y:S01]  /*459b0*/  MOV R6, R27 ;  /* 0x0000001b00067202 */ /* 0x000fe20000000f00 */
[----:B------:R-:W-:Y:S01]  /*459c0*/  IMAD.MOV.U32 R7, RZ, RZ, R0 ;  /* 0x000000ffff077224 */ /* 0x000fe200078e0000 */
[----:B------:R-:W3:Y:S01]  /*459d0*/  LDL.LU R17, [R1+0x17b0] ;  /* 0x0017b00001117983 */ /* 0x000ee20000300800 */
[----:B------:R-:W-:Y:S02]  /*459e0*/  IMAD.MOV.U32 R5, RZ, RZ, R26 ;  /* 0x000000ffff057224 */ /* 0x000fe400078e001a */
[----:B------:R-:W3:Y:S02]  /*459f0*/  LDL.LU R26, [R1+0x17ac] ;  /* 0x0017ac00011a7983 */ /* 0x000ee40000300800 */
[----:B------:R-:W3:Y:S01]  /*45a00*/  LDL.LU R27, [R1+0x17a8] ;  /* 0x0017a800011b7983 */ /* 0x000ee20000300800 */
[----:B------:R-:W3:Y:S01]  /*45a10*/  LDL.LU R0, [R1+0x17a4] ;  /* 0x0017a40001007983 */ /* 0x000ee20000300800 */
[----:B------:R0:W-:Y:S02]  /*45a20*/  STL.64 [R1+0x1658], R6 ;  /* 0x0016580601007387 */ /* 0x0001e40000100a00 */
[----:B------:R1:W-:Y:S01]  /*45a30*/  STL.64 [R1+0x1650], R4 ;  /* 0x0016500401007387 */ /* 0x0003e20000100a00 */
[----:B0-----:R-:W-:-:S02]  /*45a40*/  MOV R6, R23 ;  /* 0x0000001700067202 */ /* 0x001fc40000000f00 */
[----:B-1----:R-:W-:Y:S01]  /*45a50*/  MOV R4, R2 ;  /* 0x0000000200047202 */ /* 0x002fe20000000f00 */
[----:B------:R-:W-:Y:S01]  /*45a60*/  IMAD.MOV.U32 R7, RZ, RZ, R24 ;  /* 0x000000ffff077224 */ /* 0x000fe200078e0018 */
[----:B------:R-:W3:Y:S01]  /*45a70*/  LDL.LU R2, [R1+0x17a0] ;  /* 0x0017a00001027983 */ /* 0x000ee20000300800 */
[----:B------:R-:W-:Y:S02]  /*45a80*/  IMAD.MOV.U32 R5, RZ, RZ, R22 ;  /* 0x000000ffff057224 */ /* 0x000fe400078e0016 */
        /* <DEDUP_REMOVED lines=10> */
[----:B------:R-:W4:Y:S01]  /*45b30*/  LDL.LU R15, [R1+0x10c] ;  /* 0x00010c00010f7983 */ /* 0x000f220000300800 */
        /* <DEDUP_REMOVED lines=25> */
[----:B------:R-:W4:Y:S01]  /*45cd0*/  LDL.LU R15, [R1+0x11c] ;  /* 0x00011c00010f7983 */ /* 0x000f220000300800 */
[----:B---3--:R-:W-:-:S02]  /*45ce0*/  MOV R4, R17 ;  /* 0x0000001100047202 */ /* 0x008fc40000000f00 */
[----:B------:R-:W-:Y:S01]  /*45cf0*/  MOV R6, R19 ;  /* 0x0000001300067202 */ /* 0x000fe20000000f00 */
        /* <DEDUP_REMOVED lines=14> */
[----:B------:R-:W-:Y:S01]  /*45de0*/  MOV R6, R27 ;  /* 0x0000001b00067202 */ /* 0x000fe20000000f00 */
[----:B------:R-:W-:Y:S01]  /*45df0*/  IMAD.MOV.U32 R7, RZ, RZ, R26 ;  /* 0x000000ffff077224 */ /* 0x000fe200078e001a */
[----:B------:R-:W-:Y:S01]  /*45e00*/  MOV R4, R2 ;  /* 0x0000000200047202 */ /* 0x000fe20000000f00 */
        /* <DEDUP_REMOVED lines=14> */
[----:B------:R-:W-:-:S02]  /*45ef0*/  IMAD.MOV.U32 R5, RZ, RZ, R24 ;  /* 0x000000ffff057224 */ /* 0x000fc400078e0018 */
[----:B------:R-:W-:Y:S04]  /*45f00*/  LDSM.16.MT88.4 R24, [R28+0x3c180] ;  /* 0x03c180001c18783b */ /* 0x000fe80000004200 */
[----:B------:R0:W-:Y:S01]  /*45f10*/  STL.64 [R1+0x1718], R6 ;  /* 0x0017180601007387 */ /* 0x0001e20000100a00 */
[----:B------:R1:W-:Y:S01]  /*45f20*/  STL.64 [R1+0x1710], R4 ;  /* 0x0017100401007387 */ /* 0x0003e20000100a00 */
[----:B0-----:R-:W-:Y:S01]  /*45f30*/  MOV R6, R11 ;  /* 0x0000000b00067202 */ /* 0x001fe20000000f00 */
[----:B------:R-:W-:Y:S01]  /*45f40*/  IMAD.MOV.U32 R7, RZ, RZ, R10 ;  /* 0x000000ffff077224 */ /* 0x000fe200078e000a */
[----:B-1----:R-:W-:Y:S01]  /*45f50*/  MOV R4, R21 ;  /* 0x0000001500047202 */ /* 0x002fe20000000f00 */
[----:B------:R-:W-:Y:S02]  /*45f60*/  IMAD.MOV.U32 R5, RZ, RZ, R20 ;  /* 0x000000ffff057224 */ /* 0x000fe400078e0014 */
[----:B------:R-:W-:Y:S04]  /*45f70*/  LDSM.16.MT88.4 R20, [R28+0x3c100] ;  /* 0x03c100001c14783b */ /* 0x000fe80000004200 */
[----:B------:R-:W-:Y:S01]  /*45f80*/  STL.64 [R1+0x1738], R6 ;  /* 0x0017380601007387 */ /* 0x000fe20000100a00 */
[----:B------:R-:W-:Y:S03]  /*45f90*/  STL.64 [R1+0x1730], R4 ;  /* 0x0017300401007387 */ /* 0x000fe60000100a00 */
[----:B----4-:R-:W-:Y:S01]  /*45fa0*/  STL.64 [R1+0x1688], R14 ;  /* 0x0016880e01007387 */ /* 0x010fe20000100a00 */
[----:B--2---:R0:W-:Y:S03]  /*45fb0*/  STL.64 [R1+0x1680], R12 ;  /* 0x0016800c01007387 */ /* 0x0041e60000100a00 */
[----:B0-----:R-:W2:Y:S01]  /*45fc0*/  LDL.LU R12, [R1+0x140] ;  /* 0x00014000010c7983 */ /* 0x001ea20000300800 */
[----:B------:R-:W2:Y:S02]  /*45fd0*/  LDL.LU R13, [R1+0x144] ;  /* 0x00014400010d7983 */ /* 0x000ea40000300800 */
[----:B------:R-:W4:Y:S01]  /*45fe0*/  LDL.LU R14, [R1+0x148] ;  /* 0x00014800010e7983 */ /* 0x000f220000300800 */
[----:B---3--:R-:W-:-:S02]  /*45ff0*/  MOV R15, R0 ;  /* 0x00000000000f7202 */ /* 0x008fc40000000f00 */
[----:B------:R-:W3:Y:S04]  /*46000*/  LDL.LU R0, [R1+0x1758] ;  /* 0x0017580001007983 */ /* 0x000ee80000300800 */
[----:B----4-:R-:W-:Y:S01]  /*46010*/  STL.64 [R1+0x16a8], R14 ;  /* 0x0016a80e01007387 */ /* 0x010fe20000100a00 */
[----:B--2---:R0:W-:Y:S03]  /*46020*/  STL.64 [R1+0x16a0], R12 ;  /* 0x0016a00c01007387 */ /* 0x0041e60000100a00 */
[----:B0-----:R-:W2:Y:S01]  /*46030*/  LDL.LU R12, [R1+0x150] ;  /* 0x00015000010c7983 */ /* 0x001ea20000300800 */
[----:B------:R-:W2:Y:S02]  /*46040*/  LDL.LU R13, [R1+0x154] ;  /* 0x00015400010d7983 */ /* 0x000ea40000300800 */
[----:B------:R-:W4:Y:S02]  /*46050*/  LDL.LU R14, [R1+0x158] ;  /* 0x00015800010e7983 */ /* 0x000f240000300800 */
[----:B------:R-:W4:Y:S02]  /*46060*/  LDL.LU R15, [R1+0x15c] ;  /* 0x00015c00010f7983 */ /* 0x000f240000300800 */
[----:B----4-:R-:W-:Y:S01]  /*46070*/  STL.64 [R1+0x16c8], R14 ;  /* 0x0016c80e01007387 */ /* 0x010fe20000100a00 */
[----:B--2---:R0:W-:Y:S03]  /*46080*/  STL.64 [R1+0x16c0], R12 ;  /* 0x0016c00c01007387 */ /* 0x0041e60000100a00 */
[----:B0-----:R-:W2:Y:S01]  /*46090*/  LDL.LU R12, [R1+0x160] ;  /* 0x00016000010c7983 */ /* 0x001ea20000300800 */
[----:B------:R-:W2:Y:S02]  /*460a0*/  LDL.LU R13, [R1+0x164] ;  /* 0x00016400010d7983 */ /* 0x000ea40000300800 */
[----:B------:R-:W4:Y:S02]  /*460b0*/  LDL.LU R14, [R1+0x168] ;  /* 0x00016800010e7983 */ /* 0x000f240000300800 */
[----:B---3--:R-:W-:-:S02]  /*460c0*/  IMAD.MOV.U32 R15, RZ, RZ, R0 ;  /* 0x000000ffff0f7224 */ /* 0x008fc400078e0000 */
        /* <DEDUP_REMOVED lines=23> */
[----:B----4-:R-:W-:Y:S01]  /*46240*/  STL.64 [R1+0x1748], R14 ;  /* 0x0017480e01007387 */ /* 0x010fe20000100a00 */
[----:B--2---:R0:W-:Y:S03]  /*46250*/  STL.64 [R1+0x1740], R12 ;  /* 0x0017400c01007387 */ /* 0x0041e60000100a00 */
[----:B0-----:R-:W2:Y:S01]  /*46260*/  LDL.LU R12, [R1+0x1a0] ;  /* 0x0001a000010c7983 */ /* 0x001ea20000300800 */
[----:B------:R-:W2:Y:S02]  /*46270*/  LDL.LU R13, [R1+0x1a4] ;  /* 0x0001a400010d7983 */ /* 0x000ea40000300800 */
[----:B------:R-:W2:Y:S01]  /*46280*/  LDL.LU R14, [R1+0x1a8] ;  /* 0x0001a800010e7983 */ /* 0x000ea20000300800 */
[----:B------:R-:W-:Y:S01]  /*46290*/  MOV R7, R16 ;  /* 0x0000001000077202 */ /* 0x000fe20000000f00 */
[----:B---3--:R-:W-:Y:S01]  /*462a0*/  IMAD.MOV.U32 R15, RZ, RZ, R0 ;  /* 0x000000ffff0f7224 */ /* 0x008fe200078e0000 */
[----:B------:R-:W-:Y:S04]  /*462b0*/  STL [R1+0x1580], R28 ;  /* 0x0015801c01007387 */ /* 0x000fe80000100800 */
[----:B------:R-:W0:Y:S02]  /*462c0*/  LDSM.16.MT88.4 R16, [R28+0x3c080] ;  /* 0x03c080001c10783b */ /* 0x000e240000004200 */
[-C--:B--2---:R-:W-:Y:S02]  /*462d0*/  HMMA.16816.F32 R4, R4, R8.reuse, R12 ;  /* 0x000000080404723c */ /* 0x084fe4000000180c */
[----:B------:R-:W2:Y:S01]  /*462e0*/  LDL.LU.64 R14, [R1+0x1748] ;  /* 0x00174800010e7983 */ /* 0x000ea20000300a00 */
[----:B------:R-:W2:Y:S11]  /*462f0*/  LDL.LU.64 R12, [R1+0x1740] ;  /* 0x00174000010c7983 */ /* 0x000eb60000300a00 */
[----:B------:R-:W-:Y:S09]  /*46300*/  @!UPT UIADD3 URZ, URZ, URZ, URZ ;  /* 0x0000003f3f3ff290 */ /* 0x000ff2000fffe03f */
        /* <DEDUP_REMOVED lines=40> */
[----:B------:R1:W-:Y:S01]  /*46590*/  STL [R1+0x180], R4 ;  /* 0x0001800401007387 */ /* 0x0003e20000100800 */
[----:B------:R-:W-:Y:S01]  /*465a0*/  IMAD.MOV.U32 R10, RZ, RZ, R6 ;  /* 0x000000ffff0a7224 */ /* 0x000fe200078e0006 */
[----:B------:R-:W-:Y:S02]  /*465b0*/  MOV R11, R7 ;  /* 0x00000007000b7202 */ /* 0x000fe40000000f00 */
[----:B------:R-:W-:Y:S01]  /*465c0*/  MOV R28, R5 ;  /* 0x00000005001c7202 */ /* 0x000fe20000000f00 */
[----:B------:R-:W2:Y:S04]  /*465d0*/  LDL.LU.64 R6, [R1+0x1698] ;  /* 0x0016980001067983 */ /* 0x000ea80000300a00 */
[----:B-1----:R-:W2:Y:S01]  /*465e0*/  LDL.LU.64 R4, [R1+0x1690] ;  /* 0x0016900001047983 */ /* 0x002ea20000300a00 */
[----:B------:R-:W-:Y:S02]  /*465f0*/  STL [R1+0x158c], R11 ;  /* 0x00158c0b01007387 */ /* 0x000fe40000100800 */
        /* <DEDUP_REMOVED lines=54> */
[----:B------:R1:W-:Y:S01]  /*46960*/  STL.64 [R1+0x110], R12 ;  /* 0x0001100c01007387 */ /* 0x0003e20000100a00 */
[----:B------:R2:W-:Y:S03]  /*46970*/  STL.64 [R1+0x118], R14 ;  /* 0x0001180e01007387 */ /* 0x0005e60000100a00 */
[----:B-1----:R-:W3:Y:S01]  /*46980*/  LDL.LU R12, [R1+0xc0] ;  /* 0x0000c000010c7983 */ /* 0x002ee20000300800 */
[----:B--2---:R-:W3:Y:S01]  /*46990*/  LDL.LU R14, [R1+0xc8] ;  /* 0x0000c800010e7983 */ /* 0x004ee20000300800 */
[----:B0-----:R-:W-:Y:S02]  /*469a0*/  HMMA.16816.F32 R16, R16, R8, R4 ;  /* 0x000000081010723c */ /* 0x001fe40000001804 */
[----:B------:R-:W2:Y:S01]  /*469b0*/  LDL.LU.64 R6, [R1+0x15b8] ;  /* 0x0015b80001067983 */ /* 0x000ea20000300a00 */
[----:B------:R-:W2:Y:S02]  /*469c0*/  LDL.LU.64 R4, [R1+0x15b0] ;  /* 0x0015b00001047983 */ /* 0x000ea40000300a00 */
[----:B------:R-:W-:-:S02]  /*469d0*/  IMAD.MOV.U32 R13, RZ, RZ, R2 ;  /* 0x000000ffff0d7224 */ /* 0x000fc400078e0002 */
[----:B------:R-:W0:Y:S04]  /*469e0*/  S2R R2, SR_TID.X ;  /* 0x0000000000027919 */ /* 0x000e280000002100 */
[----:B------:R-:W1:Y:S01]  /*469f0*/  S2R R0, SR_TID.X ;  /* 0x0000000000007919 */ /* 0x000e620000002100 */
[----:B------:R-:W-:-:S11]  /*46a00*/  MOV R15, R3 ;  /* 0x00000003000f7202 */ /* 0x000fd60000000f00 */
[----:B------:R-:W-:Y:S01]  /*46a10*/  STL.64 [R1+0x100], R16 ;  /* 0x0001001001007387 */ /* 0x000fe20000100a00 */
[----:B------:R3:W-:Y:S01]  /*46a20*/  STL.64 [R1+0x108], R18 ;  /* 0x0001081201007387 */ /* 0x0007e20000100a00 */
[----:B0-----:R-:W-:Y:S01]  /*46a30*/  LOP3.LUT R2, R2, 0x7, RZ, 0xc0, !PT ;  /* 0x0000000702027812 */ /* 0x001fe200078ec0ff */
[----:B---3--:R-:W-:Y:S07]  /*46a40*/  HMMA.16816.F32 R16, R20, R8, R12 ;  /* 0x000000081410723c */ /* 0x008fee000000180c */
[----:B-1----:R-:W-:Y:S01]  /*46a50*/  LOP3.LUT R14, R0, 0x10, RZ, 0xc0, !PT ;  /* 0x00000010000e7812 */ /* 0x002fe200078ec0ff */
[----:B------:R-:W-:Y:S01]  /*46a60*/  IMAD R13, R2, 0x210, RZ ;  /* 0x00000210020d7824 */ /* 0x000fe200078e02ff */
[----:B------:R-:W-:-:S03]  /*46a70*/  SHF.L.U32 R12, R0, 0x1, RZ ;  /* 0x00000001000c7819 */ /* 0x000fc600000006ff */
[----:B------:R-:W-:Y:S01]  /*46a80*/  IMAD.SHL.U32 R14, R14, 0x100, RZ ;  /* 0x000001000e0e7824 */ /* 0x000fe200078e00ff */
[----:B------:R-:W-:-:S04]  /*46a90*/  LOP3.LUT R15, R13, 0x10, R12, 0x78, !PT ;  /* 0x000000100d0f7812 */ /* 0x000fc800078e780c */
[----:B------:R-:W-:-:S06]  /*46aa0*/  LOP3.LUT R15, R15, R14, RZ, 0xfc, !PT ;  /* 0x0000000e0f0f7212 */ /* 0x000fcc00078efcff */
[----:B------:R-:W-:Y:S01]  /*46ab0*/  STL.64 [R1+0xe0], R16 ;  /* 0x0000e01001007387 */ /* 0x000fe20000100a00 */
[----:B------:R-:W-:Y:S01]  /*46ac0*/  STL.64 [R1+0xe8], R18 ;  /* 0x0000e81201007387 */ /* 0x000fe20000100a00 */
[----:B------:R-:W-:-:S04]  /*46ad0*/  LOP3.LUT R23, R13, 0x10, R12, 0x78, !PT ;  /* 0x000000100d177812 */ /* 0x000fc800078e780c */
[----:B------:R-:W-:-:S04]  /*46ae0*/  LOP3.LUT R23, R23, R14, RZ, 0xfc, !PT ;  /* 0x0000000e17177212 */ /* 0x000fc800078efcff */
[----:B------:R-:W-:-:S05]  /*46af0*/  LOP3.LUT R23, R23, 0x20, RZ, 0x3c, !PT ;  /* 0x0000002017177812 */ /* 0x000fca00078e3cff */
[----:B------:R-:W-:Y:S01]  /*46b00*/  LDSM.16.MT88.4 R16, [R23+0x3e100] ;  /* 0x03e100001710783b */ /* 0x000fe20000004200 */
[----:B--2---:R-:W-:Y:S03]  /*46b10*/  HMMA.16816.F32 R4, R24, R8, R4 ;  /* 0x000000081804723c */ /* 0x004fe60000001804 */
[----:B------:R-:W-:Y:S11]  /*46b20*/  LDSM.16.MT88.4 R24, [R29+0x3e000] ;  /* 0x03e000001d18783b */ /* 0x000ff60000004200 */
[----:B------:R-:W-:Y:S10]  /*46b30*/  @!UPT UIADD3 URZ, URZ, URZ, URZ ;  /* 0x0000003f3f3ff290 */ /* 0x000ff4000fffe03f */
[----:B------:R-:W-:Y:S01]  /*46b40*/  IMAD.MOV.U32 R8, RZ, RZ, R4 ;  /* 0x000000ffff087224 */ /* 0x000fe200078e0004 */
[----:B------:R-:W-:Y:S01]  /*46b50*/  MOV R3, R5 ;  /* 0x0000000500037202 */ /* 0x000fe20000000f00 */
[----:B------:R-:W-:Y:S01]  /*46b60*/  IMAD.MOV.U32 R2, RZ, RZ, R6 ;  /* 0x000000ffff027224 */ /* 0x000fe200078e0006 */
[----:B------:R-:W-:Y:S02]  /*46b70*/  MOV R0, R7 ;  /* 0x0000000700007202 */ /* 0x000fe40000000f00 */
[----:B------:R-:W0:Y:S04]  /*46b80*/  LDSM.16.MT88.4 R4, [R15+0x3e000] ;  /* 0x03e000000f04783b */ /* 0x000e280000004200 */
[----:B------:R-:W-:Y:S01]  /*46b90*/  STL [R1+0x1490], R0 ;  /* 0x0014900001007387 */ /* 0x000fe20000100800 */
[----:B------:R-:W-:Y:S02]  /*46ba0*/  STL [R1+0x148c], R2 ;  /* 0x00148c0201007387 */ /* 0x000fe40000100800 */
[----:B------:R-:W-:Y:S02]  /*46bb0*/  STL [R1+0x1488], R3 ;  /* 0x0014880301007387 */ /* 0x000fe40000100800 */
[----:B------:R0:W-:Y:S02]  /*46bc0*/  STL [R1+0x1460], R8 ;  /* 0x0014600801007387 */ /* 0x0001e40000100800 */
[----:B0-----:R-:W-:Y:S01]  /*46bd0*/  IMAD.MOV.U32 R8, RZ, RZ, R4 ;  /* 0x000000ffff087224 */ /* 0x001fe200078e0004 */
[----:B------:R-:W-:Y:S01]  /*46be0*/  MOV R3, R5 ;  /* 0x0000000500037202 */ /* 0x000fe20000000f00 */
[----:B------:R-:W-:Y:S01]  /*46bf0*/  IMAD.MOV.U32 R2, RZ, RZ, R6 ;  /* 0x000000ffff027224 */ /* 0x000fe200078e0006 */
[----:B------:R-:W-:-:S02]  /*46c00*/  MOV R0, R7 ;  /* 0x0000000700007202 */ /* 0x000fc40000000f00 */
[----:B------:R-:W0:Y:S04]  /*46c10*/  LDSM.16.MT88.4 R4, [R15+0x3e080] ;  /* 0x03e080000f04783b */ /* 0x000e280000004200 */
[----:B------:R-:W-:Y:S01]  /*46c20*/  STL [R1+0x159c], R0 ;  /* 0x00159c0001007387 */ /* 0x000fe20000100800 */
[----:B------:R-:W-:Y:S02]  /*46c30*/  STL [R1+0x1598], R2 ;  /* 0x0015980201007387 */ /* 0x000fe40000100800 */
[----:B0-----:R-:W-:Y:S01]  /*46c40*/  IMAD.MOV.U32 R11, RZ, RZ, R4 ;  /* 0x000000ffff0b7224 */ /* 0x001fe200078e0004 */
[----:B------:R-:W-:Y:S01]  /*46c50*/  MOV R10, R5 ;  /* 0x00000005000a7202 */ /* 0x000fe20000000f00 */
[----:B------:R-:W-:Y:S01]  /*46c60*/  IMAD.MOV.U32 R28, RZ, RZ, R6 ;  /* 0x000000ffff1c7224 */ /* 0x000fe200078e0006 */
[----:B------:R-:W-:-:S02]  /*46c70*/  MOV R9, R7 ;  /* 0x0000000700097202 */ /* 0x000fc40000000f00 */
[----:B------:R-:W0:Y:S04]  /*46c80*/  LDSM.16.MT88.4 R4, [R15+0x3e100] ;  /* 0x03e100000f04783b */ /* 0x000e280000004200 */
[----:B------:R1:W-:Y:S01]  /*46c90*/  STL [R1+0x1594], R3 ;  /* 0x0015940301007387 */ /* 0x0003e20000100800 */
[----:B------:R2:W-:Y:S02]  /*46ca0*/  STL [R1+0x1590], R8 ;  /* 0x0015900801007387 */ /* 0x0005e40000100800 */
[----:B------:R-:W-:Y:S02]  /*46cb0*/  STL [R1+0x15ac], R9 ;  /* 0x0015ac0901007387 */ /* 0x000fe40000100800 */
[----:B0-----:R-:W-:Y:S01]  /*46cc0*/  IMAD.MOV.U32 R0, RZ, RZ, R4 ;  /* 0x000000ffff007224 */ /* 0x001fe200078e0004 */
[----:B------:R-:W-:Y:S01]  /*46cd0*/  MOV R2, R5 ;  /* 0x0000000500027202 */ /* 0x000fe20000000f00 */
[----:B-1----:R-:W-:Y:S01]  /*46ce0*/  IMAD.MOV.U32 R3, RZ, RZ, R6 ;  /* 0x000000ffff037224 */ /* 0x002fe200078e0006 */
[----:B--2---:R-:W-:-:S02]  /*46cf0*/  MOV R8, R7 ;  /* 0x0000000700087202 */ /* 0x004fc40000000f00 */
[----:B------:R-:W0:Y:S04]  /*46d00*/  LDSM.16.MT88.4 R4, [R15+0x3e180] ;  /* 0x03e180000f04783b */ /* 0x000e280000004200 */
[----:B------:R1:W-:Y:S01]  /*46d10*/  STL [R1+0x15a8], R28 ;  /* 0x0015a81c01007387 */ /* 0x0003e20000100800 */
[----:B------:R2:W-:Y:S02]  /*46d20*/  STL [R1+0x15a4], R10 ;  /* 0x0015a40a01007387 */ /* 0x0005e40000100800 */
[----:B------:R3:W-:Y:S02]  /*46d30*/  STL [R1+0x15a0], R11 ;  /* 0x0015a00b01007387 */ /* 0x0007e40000100800 */
[----:B------:R-:W-:Y:S04]  /*46d40*/  LDSM.16.MT88.4 R12, [R23+0x3e080] ;  /* 0x03e08000170c783b */ /* 0x000fe80000004200 */
[----:B0-----:R-:W-:Y:S01]  /*46d50*/  IMAD.MOV.U32 R9, RZ, RZ, R4 ;  /* 0x000000ffff097224 */ /* 0x001fe200078e0004 */
[----:B-1----:R-:W-:Y:S01]  /*46d60*/  MOV R28, R5 ;  /* 0x00000005001c7202 */ /* 0x002fe20000000f00 */
[----:B--2---:R-:W-:Y:S01]  /*46d70*/  IMAD.MOV.U32 R10, RZ, RZ, R6 ;  /* 0x000000ffff0a7224 */ /* 0x004fe200078e0006 */
[----:B---3--:R-:W-:-:S02]  /*46d80*/  MOV R11, R7 ;  /* 0x00000007000b7202 */ /* 0x008fc40000000f00 */
[----:B------:R-:W0:Y:S02]  /*46d90*/  LDSM.16.MT88.4 R4, [R23+0x3e000] ;  /* 0x03e000001704783b */ /* 0x000e240000004200 */
[----:B------:R-:W1:Y:S02]  /*46da0*/  LDSM.16.MT88.4 R20, [R23+0x3e180] ;  /* 0x03e180001714783b */ /* 0x000e640000004200 */
[----:B0-----:R-:W-:Y:S02]  /*46db0*/  STL.64 [R1+0x14f0], R6 ;  /* 0x0014f00601007387 */ /* 0x001fe40000100a00 */
[----:B------:R-:W-:Y:S02]  /*46dc0*/  STL.64 [R1+0x14e8], R4 ;  /* 0x0014e80401007387 */ /* 0x000fe40000100a00 */
[----:B------:R-:W0:Y:S04]  /*46dd0*/  LDSM.16.MT88.4 R4, [R29+0x3e080] ;  /* 0x03e080001d04783b */ /* 0x000e280000004200 */
[----:B------:R-:W-:Y:S01]  /*46de0*/  STL.64 [R1+0x14e0], R14 ;  /* 0x0014e00e01007387 */ /* 0x000fe20000100a00 */
[----:B------:R2:W-:Y:S01]  /*46df0*/  STL.64 [R1+0x14d8], R12 ;  /* 0x0014d80c01007387 */ /* 0x0005e20000100a00 */
[----:B------:R-:W-:Y:S02]  /*46e00*/  STL.64 [R1+0x14d0], R18 ;  /* 0x0014d01201007387 */ /* 0x000fe40000100a00 */
[----:B------:R-:W-:Y:S02]  /*46e10*/  STL.64 [R1+0x14c8], R16 ;  /* 0x0014c81001007387 */ /* 0x000fe40000100a00 */
[----:B-1----:R-:W-:Y:S01]  /*46e20*/  STL.64 [R1+0x1500], R22 ;  /* 0x0015001601007387 */ /* 0x002fe20000100a00 */
[----:B------:R-:W-:Y:S01]  /*46e30*/  STL.64 [R1+0x14f8], R20 ;  /* 0x0014f81401007387 */ /* 0x000fe20000100a00 */
[----:B------:R-:W-:Y:S02]  /*46e40*/  STL [R1+0x14b4], R24 ;  /* 0x0014b41801007387 */ /* 0x000fe40000100800 */
[----:B------:R-:W-:Y:S02]  /*46e50*/  STL [R1+0x14b0], R25 ;  /* 0x0014b01901007387 */ /* 0x000fe40000100800 */
[----:B------:R-:W-:Y:S01]  /*46e60*/  STL [R1+0x14ac], R26 ;  /* 0x0014ac1a01007387 */ /* 0x000fe20000100800 */
[----:B------:R-:W-:Y:S04]  /*46e70*/  STL [R1+0x14a8], R27 ;  /* 0x0014a81b01007387 */ /* 0x000fe80000100800 */
[----:B--2---:R-:W2:Y:S04]  /*46e80*/  LDL.LU R12, [R1+0x190] ;  /* 0x00019000010c7983 */ /* 0x004ea80000300800 */
[----:B0-----:R0:W-:Y:S01]  /*46e90*/  STL.64 [R1+0x40], R4 ;  /* 0x0000400401007387 */ /* 0x0011e20000100a00 */
[----:B------:R1:W-:Y:S02]  /*46ea0*/  STL.64 [R1+0x48], R6 ;  /* 0x0000480601007387 */ /* 0x0003e40000100a00 */
[----:B------:R-:W2:Y:S02]  /*46eb0*/  LDL.LU R13, [R1+0x194] ;  /* 0x00019400010d7983 */ /* 0x000ea40000300800 */
[----:B------:R-:W3:Y:S01]  /*46ec0*/  LDL.LU R14, [R1+0x198] ;  /* 0x00019800010e7983 */ /* 0x000ee20000300800 */
[----:B------:R-:W3:Y:S01]  /*46ed0*/  LDL.LU R15, [R1+0x19c] ;  /* 0x00019c00010f7983 */ /* 0x000ee20000300800 */
[----:B0-----:R-:W-:-:S02]  /*46ee0*/  IMAD.MOV.U32 R4, RZ, RZ, R9 ;  /* 0x000000ffff047224 */ /* 0x001fc400078e0009 */
[----:B-1----:R-:W-:Y:S01]  /*46ef0*/  IMAD.MOV.U32 R6, RZ, RZ, R10 ;  /* 0x000000ffff067224 */ /* 0x002fe200078e000a */
[----:B------:R-:W-:Y:S02]  /*46f00*/  MOV R7, R11 ;  /* 0x0000000b00077202 */ /* 0x000fe40000000f00 */
[----:B------:R-:W-:Y:S01]  /*46f10*/  MOV R5, R28 ;  /* 0x0000001c00057202 */ /* 0x000fe20000000f00 */
[----:B---3--:R0:W-:Y:S01]  /*46f20*/  STL.64 [R1+0x1510], R14 ;  /* 0x0015100e01007387 */ /* 0x0081e20000100a00 */
[----:B--2---:R1:W-:Y:S02]  /*46f30*/  STL.64 [R1+0x1508], R12 ;  /* 0x0015080c01007387 */ /* 0x0043e40000100a00 */
[----:B------:R-:W2:Y:S02]  /*46f40*/  LDL.LU R9, [R1+0x15ac] ;  /* 0x0015ac0001097983 */ /* 0x000ea40000300800 */
[----:B------:R-:W3:Y:S01]  /*46f50*/  LDL.LU R28, [R1+0x15a8] ;  /* 0x0015a800011c7983 */ /* 0x000ee20000300800 */
[----:B------:R-:W4:Y:S01]  /*46f60*/  LDL.LU R10, [R1+0x15a4] ;  /* 0x0015a400010a7983 */ /* 0x000f220000300800 */
[----:B------:R-:W2:Y:S02]  /*46f70*/  LDL.LU R11, [R1+0x15a0] ;  /* 0x0015a000010b7983 */ /* 0x000ea40000300800 */
[----:B------:R-:W-:Y:S02]  /*46f80*/  STL.64 [R1+0x1520], R6 ;  /* 0x0015200601007387 */ /* 0x000fe40000100a00 */
[----:B------:R2:W-:Y:S01]  /*46f90*/  STL.64 [R1+0x1518], R4 ;  /* 0x0015180401007387 */ /* 0x0005e20000100a00 */
[----:B------:R-:W2:Y:S01]  /*46fa0*/  LDL.LU R20, [R1+0x1a0] ;  /* 0x0001a00001147983 */ /* 0x000ea20000300800 */
[----:B------:R-:W2:Y:S02]  /*46fb0*/  LDL.LU R21, [R1+0x1a4] ;  /* 0x0001a40001157983 */ /* 0x000ea40000300800 */
[----:B------:R-:W2:Y:S02]  /*46fc0*/  LDL.LU R22, [R1+0x1a8] ;  /* 0x0001a80001167983 */ /* 0x000ea40000300800 */
[----:B------:R-:W2:Y:S02]  /*46fd0*/  LDL.LU R23, [R1+0x1ac] ;  /* 0x0001ac0001177983 */ /* 0x000ea40000300800 */
[----:B0-----:R-:W-:-:S02]  /*46fe0*/  IMAD.MOV.U32 R14, RZ, RZ, R3 ;  /* 0x000000ffff0e7224 */ /* 0x001fc400078e0003 */
[----:B-1----:R-:W-:Y:S01]  /*46ff0*/  IMAD.MOV.U32 R12, RZ, RZ, R0 ;  /* 0x000000ffff0c7224 */ /* 0x002fe200078e0000 */
[----:B------:R-:W-:Y:S02]  /*47000*/  MOV R15, R8 ;  /* 0x00000008000f7202 */ /* 0x000fe40000000f00 */
[----:B------:R-:W-:Y:S01]  /*47010*/  MOV R13, R2 ;  /* 0x00000002000d7202 */ /* 0x000fe20000000f00 */
[----:B--2---:R-:W-:Y:S01]  /*47020*/  STL.64 [R1+0x1530], R22 ;  /* 0x0015301601007387 */ /* 0x004fe20000100a00 */
[----:B------:R0:W-:Y:S02]  /*47030*/  STL.64 [R1+0x1528], R20 ;  /* 0x0015281401007387 */ /* 0x0001e40000100a00 */
[----:B------:R-:W2:Y:S02]  /*47040*/  LDL.LU R0, [R1+0x159c] ;  /* 0x00159c0001007983 */ /* 0x000ea40000300800 */
[----:B------:R-:W2:Y:S01]  /*47050*/  LDL.LU R2, [R1+0x1598] ;  /* 0x0015980001027983 */ /* 0x000ea20000300800 */
[----:B------:R-:W2:Y:S01]  /*47060*/  LDL.LU R3, [R1+0x1594] ;  /* 0x0015940001037983 */ /* 0x000ea20000300800 */
[----:B------:R-:W2:Y:S02]  /*47070*/  LDL.LU R8, [R1+0x1590] ;  /* 0x0015900001087983 */ /* 0x000ea40000300800 */
[----:B------:R-:W-:Y:S02]  /*47080*/  STL.64 [R1+0x1540], R14 ;  /* 0x0015400e01007387 */ /* 0x000fe40000100a00 */
[----:B------:R-:W-:Y:S01]  /*47090*/  STL.64 [R1+0x1538], R12 ;  /* 0x0015380c01007387 */ /* 0x000fe20000100a00 */
[----:B------:R-:W2:Y:S01]  /*470a0*/  LDL.LU R4, [R1+0xa0] ;  /* 0x0000a00001047983 */ /* 0x000ea20000300800 */
[----:B------:R-:W2:Y:S02]  /*470b0*/  LDL.LU R5, [R1+0xa4] ;  /* 0x0000a40001057983 */ /* 0x000ea40000300800 */
[----:B------:R-:W2:Y:S02]  /*470c0*/  LDL.LU R6, [R1+0xa8] ;  /* 0x0000a80001067983 */ /* 0x000ea40000300800 */
[----:B------:R-:W2:Y:S02]  /*470d0*/  LDL.LU R7, [R1+0xac] ;  /* 0x0000ac0001077983 */ /* 0x000ea40000300800 */
[----:B0-----:R-:W-:Y:S01]  /*470e0*/  IMAD.MOV.U32 R20, RZ, RZ, R11 ;  /* 0x000000ffff147224 */ /* 0x001fe200078e000b */
[----:B----4-:R-:W-:Y:S01]  /*470f0*/  MOV R21, R10 ;  /* 0x0000000a00157202 */ /* 0x010fe20000000f00 */
[----:B---3--:R-:W-:Y:S01]  /*47100*/  IMAD.MOV.U32 R22, RZ, RZ, R28 ;  /* 0x000000ffff167224 */ /* 0x008fe200078e001c */
[----:B------:R-:W-:Y:S01]  /*47110*/  MOV R23, R9 ;  /* 0x0000000900177202 */ /* 0x000fe20000000f00 */
[----:B--2---:R0:W-:Y:S01]  /*47120*/  STL.64 [R1+0x1550], R6 ;  /* 0x0015500601007387 */ /* 0x0041e20000100a00 */
[----:B------:R1:W-:Y:S02]  /*47130*/  STL.64 [R1+0x1548], R4 ;  /* 0x0015480401007387 */ /* 0x0003e40000100a00 */
[----:B------:R-:W2:Y:S02]  /*47140*/  LDL.LU R11, [R1+0x158c] ;  /* 0x00158c00010b7983 */ /* 0x000ea40000300800 */
[----:B------:R-:W3:Y:S01]  /*47150*/  LDL.LU R10, [R1+0x1588] ;  /* 0x00158800010a7983 */ /* 0x000ee20000300800 */
[----:B------:R-:W4:Y:S01]  /*47160*/  LDL.LU R28, [R1+0x1584] ;  /* 0x00158400011c7983 */ /* 0x000f220000300800 */
[----:B------:R-:W-:Y:S02]  /*47170*/  STL.64 [R1+0x1560], R22 ;  /* 0x0015601601007387 */ /* 0x000fe40000100a00 */
[----:B------:R1:W-:Y:S02]  /*47180*/  STL.64 [R1+0x1558], R20 ;  /* 0x0015581401007387 */ /* 0x0003e40000100a00 */
[----:B0-----:R-:W-:Y:S01]  /*47190*/  IMAD.MOV.U32 R6, RZ, RZ, R2 ;  /* 0x000000ffff067224 */ /* 0x001fe200078e0002 */
[----:B------:R-:W-:Y:S01]  /*471a0*/  MOV R7, R0 ;  /* 0x0000000000077202 */ /* 0x000fe20000000f00 */
[----:B-1----:R-:W-:Y:S01]  /*471b0*/  IMAD.MOV.U32 R4, RZ, RZ, R8 ;  /* 0x000000ffff047224 */ /* 0x002fe200078e0008 */
[----:B------:R-:W-:-:S03]  /*471c0*/  MOV R5, R3 ;  /* 0x0000000300057202 */ /* 0x000fc60000000f00 */
[----:B------:R-:W-:Y:S02]  /*471d0*/  STL.64 [R1+0x1570], R6 ;  /* 0x0015700601007387 */ /* 0x000fe40000100a00 */
[----:B------:R-:W-:Y:S02]  /*471e0*/  STL.64 [R1+0x1568], R4 ;  /* 0x0015680401007387 */ /* 0x000fe40000100a00 */
[----:B------:R-:W2:Y:S02]  /*471f0*/  LDL.LU R20, [R1+0x1c0] ;  /* 0x0001c00001147983 */ /* 0x000ea40000300800 */
[----:B------:R-:W2:Y:S01]  /*47200*/  LDL.LU R21, [R1+0x1c4] ;  /* 0x0001c40001157983 */ /* 0x000ea20000300800 */
[----:B------:R-:W2:Y:S01]  /*47210*/  LDL.LU R22, [R1+0x1c8] ;  /* 0x0001c80001167983 */ /* 0x000ea20000300800 */
[----:B------:R-:W2:Y:S02]  /*47220*/  LDL.LU R23, [R1+0x1cc] ;  /* 0x0001cc0001177983 */ /* 0x000ea40000300800 */
[----:B------:R-:W2:Y:S02]  /*47230*/  LDL.LU R12, [R1+0x1b0] ;  /* 0x0001b000010c7983 */ /* 0x000ea40000300800 */
[----:B------:R-:W2:Y:S01]  /*47240*/  LDL.LU R13, [R1+0x1b4] ;  /* 0x0001b400010d7983 */ /* 0x000ea20000300800 */
[----:B------:R-:W2:Y:S01]  /*47250*/  LDL.LU R14, [R1+0x1b8] ;  /* 0x0001b800010e7983 */ /* 0x000ea20000300800 */
[----:B------:R-:W2:Y:S02]  /*47260*/  LDL.LU R15, [R1+0x1bc] ;  /* 0x0001bc00010f7983 */ /* 0x000ea40000300800 */
[----:B------:R-:W2:Y:S01]  /*47270*/  LDL.LU R16, [R1+0x180] ;  /* 0x0001800001107983 */ /* 0x000ea20000300800 */
[----:B------:R-:W0:Y:S01]  /*47280*/  LDSM.16.MT88.4 R4, [R29+0x3e100] ;  /* 0x03e100001d04783b */ /* 0x000e220000004200 */
[----:B----4-:R-:W-:-:S03]  /*47290*/  IMAD.MOV.U32 R17, RZ, RZ, R28 ;  /* 0x000000ffff117224 */ /* 0x010fc600078e001c */
[----:B------:R-:W4:Y:S01]  /*472a0*/  LDL.LU R28, [R1+0x1580] ;  /* 0x00158000011c7983 */ /* 0x000f220000300800 */
[----:B0-----:R-:W-:Y:S01]  /*472b0*/  IMAD.MOV.U32 R27, RZ, RZ, R7 ;  /* 0x000000ffff1b7224 */ /* 0x001fe200078e0007 */
[----:B------:R-:W-:Y:S02]  /*472c0*/  MOV R26, R6 ;  /* 0x00000006001a7202 */ /* 0x000fe40000000f00 */
[----:B---3--:R-:W-:Y:S01]  /*472d0*/  MOV R18, R10 ;  /* 0x0000000a00127202 */ /* 0x008fe20000000f00 */
[----:B------:R-:W-:Y:S01]  /*472e0*/  IMAD.MOV.U32 R25, RZ, RZ, R5 ;  /* 0x000000ffff197224 */ /* 0x000fe200078e0005 */
[----:B------:R-:W3:Y:S01]  /*472f0*/  LDL.LU R10, [R1+0x157c] ;  /* 0x00157c00010a7983 */ /* 0x000ee20000300800 */
[----:B--2---:R-:W-:Y:S01]  /*47300*/  IMAD.MOV.U32 R19, RZ, RZ, R11 ;  /* 0x000000ffff137224 */ /* 0x004fe200078e000b */
[----:B------:R-:W-:Y:S02]  /*47310*/  MOV R24, R4 ;  /* 0x0000000400187202 */ /* 0x000fe40000000f00 */
[----:B------:R-:W3:Y:S04]  /*47320*/  LDL.LU R11, [R1+0x1578] ;  /* 0x00157800010b7983 */ /* 0x000ee80000300800 */
[----:B------:R-:W-:Y:S01]  /*47330*/  STL [R1+0x14c4], R27 ;  /* 0x0014c41b01007387 */ /* 0x000fe20000100800 */
[----:B------:R-:W-:Y:S02]  /*47340*/  STL [R1+0x14c0], R26 ;  /* 0x0014c01a01007387 */ /* 0x000fe40000100800 */
[----:B------:R-:W-:Y:S02]  /*47350*/  STL [R1+0x14bc], R25 ;  /* 0x0014bc1901007387 */ /* 0x000fe40000100800 */
[----:B------:R-:W-:Y:S02]  /*47360*/  STL [R1+0x14b8], R24 ;  /* 0x0014b81801007387 */ /* 0x000fe40000100800 */
[----:B------:R-:W0:Y:S04]  /*47370*/  LDSM.16.MT88.4 R24, [R29+0x3e180] ;  /* 0x03e180001d18783b */ /* 0x000e280000004200 */
[----:B0-----:R-:W-:Y:S01]  /*47380*/  STL.64 [R1+0x70], R24 ;  /* 0x0000701801007387 */ /* 0x001fe20000100a00 */
[----:B------:R-:W-:Y:S03]  /*47390*/  STL.64 [R1+0x78], R26 ;  /* 0x0000781a01007387 */ /* 0x000fe60000100a00 */
[----:B----4-:R-:W0:Y:S02]  /*473a0*/  LDSM.16.MT88.4 R4, [R28+0x3e000] ;  /* 0x03e000001c04783b */ /* 0x010e240000004200 */
[----:B0-----:R-:W-:Y:S01]  /*473b0*/  MOV R27, R4 ;  /* 0x00000004001b7202 */ /* 0x001fe20000000f00 */
[----:B------:R-:W-:Y:S01]  /*473c0*/  IMAD.MOV.U32 R26, RZ, RZ, R5 ;  /* 0x000000ffff1a7224 */ /* 0x000fe200078e0005 */
[----:B------:R-:W-:Y:S01]  /*473d0*/  MOV R25, R6 ;  /* 0x0000000600197202 */ /* 0x000fe20000000f00 */
[----:B------:R-:W-:-:S02]  /*473e0*/  IMAD.MOV.U32 R24, RZ, RZ, R7 ;  /* 0x000000ffff187224 */ /* 0x000fc400078e0007 */
[----:B------:R-:W0:Y:S04]  /*473f0*/  LDSM.16.MT88.4 R4, [R28+0x3e080] ;  /* 0x03e080001c04783b */ /* 0x000e280000004200 */
[----:B0-----:R-:W-:Y:S01]  /*47400*/  STL.64 [R1+0x80], R4 ;  /* 0x0000800401007387 */ /* 0x001fe20000100a00 */
[----:B------:R-:W-:Y:S02]  /*47410*/  STL.64 [R1+0x88], R6 ;  /* 0x0000880601007387 */ /* 0x000fe40000100a00 */
[----:B------:R-:W0:Y:S02]  /*47420*/  LDSM.16.MT88.4 R4, [R28+0x3e100] ;  /* 0x03e100001c04783b */ /* 0x000e240000004200 */
[----:B0-----:R-:W-:Y:S02]  /*47430*/  MOV R0, R5 ;  /* 0x0000000500007202 */ /* 0x001fe40000000f00 */
[----:B------:R-:W-:Y:S01]  /*47440*/  IMAD.MOV.U32 R2, RZ, RZ, R6 ;  /* 0x000000ffff027224 */ /* 0x000fe200078e0006 */
[----:B------:R-:W-:Y:S01]  /*47450*/  STL [R1+0x90], R4 ;  /* 0x0000900401007387 */ /* 0x000fe20000100800 */
[----:B------:R-:W-:-:S02]  /*47460*/  MOV R3, R7 ;  /* 0x0000000700037202 */ /* 0x000fc40000000f00 */
[----:B------:R-:W0:Y:S04]  /*47470*/  LDSM.16.MT88.4 R4, [R28+0x3e180] ;  /* 0x03e180001c04783b */ /* 0x000e280000004200 */
[----:B------:R-:W-:Y:S02]  /*47480*/  BAR.SYNC.DEFER_BLOCKING 0x0 ;  /* 0x0000000000007b1d */ /* 0x000fe40000010000 */
[----:B0-----:R-:W-:Y:S01]  /*47490*/  IMAD.MOV.U32 R28, RZ, RZ, R6 ;  /* 0x000000ffff1c7224 */ /* 0x001fe200078e0006 */
[----:B------:R-:W-:Y:S01]  /*474a0*/  MOV R9, R7 ;  /* 0x0000000700097202 */ /* 0x000fe20000000f00 */
[----:B------:R-:W-:Y:S01]  /*474b0*/  IMAD.MOV.U32 R8, RZ, RZ, R4 ;  /* 0x000000ffff087224 */ /* 0x000fe200078e0004 */
[----:B------:R-:W-:Y:S01]  /*474c0*/  MOV R29, R5 ;  /* 0x00000005001d7202 */ /* 0x000fe20000000f00 */
[----:B------:R-:W3:Y:S01]  /*474d0*/  LDL.LU.64 R6, [R1+0x1570] ;  /* 0x0015700001067983 */ /* 0x000ee20000300a00 */
[----:B------:R-:W3:Y:S02]  /*474e0*/  LDL.LU.64 R4, [R1+0x1568] ;  /* 0x0015680001047983 */ /* 0x000ee40000300a00 */
        /* <DEDUP_REMOVED lines=30> */
[----:B0-----:R-:W3:Y:S01]  /*476d0*/  LDL.LU.64 R6, [R1+0x14f0] ;  /* 0x0014f00001067983 */ /* 0x001ee20000300a00 */
[----:B------:R-:W3:Y:S02]  /*476e0*/  LDL.LU.64 R4, [R1+0x14e8] ;  /* 0x0014e80001047983 */ /* 0x000ee40000300a00 */
[-C--:B---3--:R-:W-:Y:S01]  /*476f0*/  HMMA.16816.F32 R4, R4, R10.reuse, R12 ;  /* 0x0000000a0404723c */ /* 0x088fe2000000180c */
[----:B------:R-:W3:Y:S01]  /*47700*/  LDL.LU.64 R14, [R1+0x14e0] ;  /* 0x0014e000010e7983 */ /* 0x000ee20000300a00 */
[----:B------:R-:W3:Y:S11]  /*47710*/  LDL.LU.64 R12, [R1+0x14d8] ;  /* 0x0014d800010c7983 */ /* 0x000ef60000300a00 */
[----:B------:R-:W-:Y:S10]  /*47720*/  @!UPT UIADD3 URZ, URZ, URZ, URZ ;  /* 0x0000003f3f3ff290 */ /* 0x000ff4000fffe03f */
[----:B------:R0:W-:Y:S01]  /*47730*/  STL.64 [R1+0x30], R4 ;  /* 0x0000300401007387 */ /* 0x0001e20000100a00 */
[----:B------:R1:W-:Y:S03]  /*47740*/  STL.64 [R1+0x38], R6 ;  /* 0x0000380601007387 */ /* 0x0003e60000100a00 */
[----:B0-----:R-:W2:Y:S01]  /*47750*/  LDL.LU R4, [R1+0x160] ;  /* 0x0001600001047983 */ /* 0x001ea20000300800 */
[----:B------:R-:W2:Y:S02]  /*47760*/  LDL.LU R5, [R1+0x164] ;  /* 0x0001640001057983 */ /* 0x000ea40000300800 */
[----:B-1----:R-:W2:Y:S02]  /*47770*/  LDL.LU R6, [R1+0x168] ;  /* 0x0001680001067983 */ /* 0x002ea40000300800 */
[----:B------:R-:W2:Y:S01]  /*47780*/  LDL.LU R7, [R1+0x16c] ;  /* 0x00016c0001077983 */ /* 0x000ea20000300800 */
[-C--:B---3--:R-:W-:Y:S01]  /*47790*/  HMMA.16816.F32 R12, R12, R10.reuse, R16 ;  /* 0x0000000a0c0c723c */ /* 0x088fe20000001810 */
[----:B------:R-:W3:Y:S01]  /*477a0*/  LDL.LU.64 R18, [R1+0x14d0] ;  /* 0x0014d00001127983 */ /* 0x000ee20000300a00 */
[----:B------:R-:W3:Y:S11]  /*477b0*/  LDL.LU.64 R16, [R1+0x14c8] ;  /* 0x0014c80001107983 */ /* 0x000ef60000300a00 */
[----:B------:R-:W-:Y:S10]  /*477c0*/  @!UPT UIADD3 URZ, URZ, URZ, URZ ;  /* 0x0000003f3f3ff290 */ /* 0x000ff4000fffe03f */
[----:B------:R0:W-:Y:S01]  /*477d0*/  STL.64 [R1+0x20], R12 ;  /* 0x0000200c01007387 */ /* 0x0001e20000100a00 */
[----:B------:R1:W-:Y:S03]  /*477e0*/  STL.64 [R1+0x28], R14 ;  /* 0x0000280e01007387 */ /* 0x0003e60000100a00 */
[----:B0-----:R-:W3:Y:S01]  /*477f0*/  LDL.LU R12, [R1+0x170] ;  /* 0x00017000010c7983 */ /* 0x001ee20000300800 */
[----:B------:R-:W3:Y:S02]  /*47800*/  LDL.LU R13, [R1+0x174] ;  /* 0x00017400010d7983 */ /* 0x000ee40000300800 */
[----:B-1----:R-:W3:Y:S02]  /*47810*/  LDL.LU R14, [R1+0x178] ;  /* 0x00017800010e7983 */ /* 0x002ee40000300800 */
[----:B------:R-:W3:Y:S02]  /*47820*/  LDL.LU R15, [R1+0x17c] ;  /* 0x00017c00010f7983 */ /* 0x000ee40000300800 */
[-C--:B---3--:R-:W-:Y:S01]  /*47830*/  HMMA.16816.F32 R12, R16, R10.reuse, R12 ;  /* 0x0000000a100c723c */ /* 0x088fe2000000180c */
[----:B------:R-:W3:Y:S11]  /*47840*/  LDL.LU R16, [R1+0x80] ;  /* 0x0000800001107983 */ /* 0x000ef60000300800 */
[----:B------:R-:W-:Y:S11]  /*47850*/  @!UPT UIADD3 URZ, URZ, URZ, URZ ;  /* 0x0000003f3f3ff290 */ /* 0x000ff6000fffe03f */
[----:B------:R-:W-:Y:S01]  /*47860*/  STL.64 [R1+0x10], R12 ;  /* 0x0000100c01007387 */ /* 0x000fe20000100a00 */
[----:B------:R2:W-:Y:S02]  /*47870*/  STL.64 [R1+0x18], R14 ;  /* 0x0000180e01007387 */ /* 0x0005e40000100a00 */
[----:B------:R-:W3:Y:S02]  /*47880*/  LDL.LU R17, [R1+0x84] ;  /* 0x0000840001117983 */ /* 0x000ee40000300800 */
[----:B------:R-:W4:Y:S01]  /*47890*/  LDL.LU R18, [R1+0x88] ;  /* 0x0000880001127983 */ /* 0x000f220000300800 */
[----:B------:R-:W4:Y:S01]  /*478a0*/  LDL.LU R19, [R1+0x8c] ;  /* 0x00008c0001137983 */ /* 0x000f220000300800 */
[----:B--2---:R-:W-:Y:S07]  /*478b0*/  HMMA.16816.F32 R12, R20, R10, R4 ;  /* 0x0000000a140c723c */ /* 0x004fee0000001804 */
[----:B------:R-:W-:-:S02]  /*478c0*/  IMAD.MOV.U32 R4, RZ, RZ, R27 ;  /* 0x000000ffff047224 */ /* 0x000fc400078e001b */
[----:B------:R-:W-:Y:S01]  /*478d0*/  IMAD.MOV.U32 R6, RZ, RZ, R25 ;  /* 0x000000ffff067224 */ /* 0x000fe200078e0019 */
[----:B------:R-:W-:Y:S02]  /*478e0*/  MOV R7, R24 ;  /* 0x0000001800077202 */ /* 0x000fe40000000f00 */
[----:B------:R-:W-:Y:S01]  /*478f0*/  MOV R5, R26 ;  /* 0x0000001a00057202 */ /* 0x000fe20000000f00 */
[----:B----4-:R-:W-:Y:S01]  /*47900*/  STL.64 [R1+0x1438], R18 ;  /* 0x0014381201007387 */ /* 0x010fe20000100a00 */
[----:B---3--:R-:W-:Y:S02]  /*47910*/  STL.64 [R1+0x1430], R16 ;  /* 0x0014301001007387 */ /* 0x008fe40000100a00 */
[----:B------:R-:W2:Y:S07]  /*47920*/  LDL.LU R27, [R1+0x14c4] ;  /* 0x0014c400011b7983 */ /* 0x000eae0000300800 */
[----:B------:R-:W-:Y:S01]  /*47930*/  STL.64 [R1+0x160], R12 ;  /* 0x0001600c01007387 */ /* 0x000fe20000100a00 */
[----:B------:R-:W-:Y:S01]  /*47940*/  STL.64 [R1+0x168], R14 ;  /* 0x0001680e01007387 */ /* 0x000fe20000100a00 */
[----:B------:R-:W3:Y:S02]  /*47950*/  LDL.LU R26, [R1+0x14c0] ;  /* 0x0014c000011a7983 */ /* 0x000ee40000300800 */
[----:B------:R-:W4:Y:S02]  /*47960*/  LDL.LU R25, [R1+0x14bc] ;  /* 0x0014bc0001197983 */ /* 0x000f240000300800 */
[----:B------:R-:W4:Y:S01]  /*47970*/  LDL.LU R24, [R1+0x14b8] ;  /* 0x0014b80001187983 */ /* 0x000f220000300800 */
[----:B------:R-:W-:Y:S01]  /*47980*/  STL.64 [R1+0x1448], R6 ;  /* 0x0014480601007387 */ /* 0x000fe20000100a00 */
[----:B------:R0:W-:Y:S03]  /*47990*/  STL.64 [R1+0x1440], R4 ;  /* 0x0014400401007387 */ /* 0x0001e60000100a00 */
[----:B0-----:R-:W4:Y:S01]  /*479a0*/  LDL.LU R4, [R1+0x70] ;  /* 0x0000700001047983 */ /* 0x001f220000300800 */
[----:B------:R-:W4:Y:S02]  /*479b0*/  LDL.LU R5, [R1+0x74] ;  /* 0x0000740001057983 */ /* 0x000f240000300800 */
[----:B------:R-:W4:Y:S02]  /*479c0*/  LDL.LU R6, [R1+0x78] ;  /* 0x0000780001067983 */ /* 0x000f240000300800 */
[----:B------:R-:W4:Y:S01]  /*479d0*/  LDL.LU R7, [R1+0x7c] ;  /* 0x00007c0001077983 */ /* 0x000f220000300800 */
[----:B------:R-:W4:Y:S01]  /*479e0*/  LDL.LU R12, [R1+0x40] ;  /* 0x00004000010c7983 */ /* 0x000f220000300800 */
[----:B------:R-:W4:Y:S02]  /*479f0*/  LDL.LU R13, [R1+0x44] ;  /* 0x00004400010d7983 */ /* 0x000f240000300800 */
[----:B------:R-:W4:Y:S02]  /*47a00*/  LDL.LU R14, [R1+0x48] ;  /* 0x00004800010e7983 */ /* 0x000f240000300800 */
[----:B------:R-:W4:Y:S01]  /*47a10*/  LDL.LU R15, [R1+0x4c] ;  /* 0x00004c00010f7983 */ /* 0x000f220000300800 */
[----:B--2---:R-:W-:Y:S01]  /*47a20*/  MOV R23, R27 ;  /* 0x0000001b00177202 */ /* 0x004fe20000000f00 */
[----:B---3--:R-:W-:Y:S01]  /*47a30*/  IMAD.MOV.U32 R22, RZ, RZ, R26 ;  /* 0x000000ffff167224 */ /* 0x008fe200078e001a */
[----:B----4-:R-:W-:Y:S01]  /*47a40*/  MOV R21, R25 ;  /* 0x0000001900157202 */ /* 0x010fe20000000f00 */
[----:B------:R-:W-:Y:S01]  /*47a50*/  IMAD.MOV.U32 R20, RZ, RZ, R24 ;  /* 0x000000ffff147224 */ /* 0x000fe200078e0018 */
[----:B------:R-:W-:Y:S01]  /*47a60*/  STL.64 [R1+0x14a0], R14 ;  /* 0x0014a00e01007387 */ /* 0x000fe20000100a00 */
[----:B------:R0:W-:Y:S03]  /*47a70*/  STL.64 [R1+0x1498], R12 ;  /* 0x0014980c01007387 */ /* 0x0001e60000100a00 */
[----:B0-----:R-:W2:Y:S01]  /*47a80*/  LDL.LU R12, [R1+0x150] ;  /* 0x00015000010c7983 */ /* 0x001ea20000300800 */
[----:B------:R-:W2:Y:S02]  /*47a90*/  LDL.LU R13, [R1+0x154] ;  /* 0x00015400010d7983 */ /* 0x000ea40000300800 */
[----:B------:R-:W2:Y:S02]  /*47aa0*/  LDL.LU R14, [R1+0x158] ;  /* 0x00015800010e7983 */ /* 0x000ea40000300800 */
[----:B------:R-:W2:Y:S01]  /*47ab0*/  LDL.LU R15, [R1+0x15c] ;  /* 0x00015c00010f7983 */ /* 0x000ea20000300800 */
[----:B------:R-:W-:Y:S01]  /*47ac0*/  STL.64 [R1+0x1470], R6 ;  /* 0x0014700601007387 */ /* 0x000fe20000100a00 */
[----:B------:R-:W-:Y:S02]  /*47ad0*/  STL.64 [R1+0x1468], R4 ;  /* 0x0014680401007387 */ /* 0x000fe40000100a00 */
[----:B------:R-:W2:Y:S02]  /*47ae0*/  LDL.LU R24, [R1+0x14b4] ;  /* 0x0014b40001187983 */ /* 0x000ea40000300800 */
[----:B------:R-:W2:Y:S01]  /*47af0*/  LDL.LU R25, [R1+0x14b0] ;  /* 0x0014b00001197983 */ /* 0x000ea20000300800 */
[----:B------:R-:W2:Y:S01]  /*47b00*/  LDL.LU R26, [R1+0x14ac] ;  /* 0x0014ac00011a7983 */ /* 0x000ea20000300800 */
[----:B------:R-:W2:Y:S02]  /*47b10*/  LDL.LU R27, [R1+0x14a8] ;  /* 0x0014a800011b7983 */ /* 0x000ea40000300800 */
[----:B------:R-:W-:Y:S02]  /*47b20*/  STL.64 [R1+0x1480], R22 ;  /* 0x0014801601007387 */ /* 0x000fe40000100a00 */
[----:B------:R0:W-:Y:S02]  /*47b30*/  STL.64 [R1+0x1478], R20 ;  /* 0x0014781401007387 */ /* 0x0001e40000100a00 */
[----:B0-----:R-:W3:Y:S01]  /*47b40*/  LDL.LU R20, [R1+0x140] ;  /* 0x0001400001147983 */ /* 0x001ee20000300800 */
        /* <DEDUP_REMOVED lines=9> */
[----:B------:R-:W3:Y:S02]  /*47be0*/  LDL.LU R18, [R1+0x118] ;  /* 0x0001180001127983 */ /* 0x000ee40000300800 */
[----:B------:R-:W3:Y:S01]  /*47bf0*/  LDL.LU R19, [R1+0x11c] ;  /* 0x00011c0001137983 */ /* 0x000ee20000300800 */
[----:B--2---:R-:W-:Y:S01]  /*47c00*/  HMMA.16816.F32 R24, R24, R10, R12 ;  /* 0x0000000a1818723c */ /* 0x004fe2000000180c */
[----:B---3--:R-:W-:Y:S01]  /*47c10*/  STL.64 [R1+0x1458], R18 ;  /* 0x0014581201007387 */ /* 0x008fe20000100a00 */
[----:B------:R0:W-:Y:S03]  /*47c20*/  STL.64 [R1+0x1450], R16 ;  /* 0x0014501001007387 */ /* 0x0001e60000100a00 */
[----:B0-----:R-:W2:Y:S01]  /*47c30*/  LDL.LU R16, [R1+0x120] ;  /* 0x0001200001107983 */ /* 0x001ea20000300800 */
[----:B------:R-:W2:Y:S02]  /*47c40*/  LDL.LU R17, [R1+0x124] ;  /* 0x0001240001117983 */ /* 0x000ea40000300800 */
[----:B------:R-:W2:Y:S02]  /*47c50*/  LDL.LU R18, [R1+0x128] ;  /* 0x0001280001127983 */ /* 0x000ea40000300800 */
[----:B------:R-:W2:Y:S01]  /*47c60*/  LDL.LU R19, [R1+0x12c] ;  /* 0x00012c0001137983 */ /* 0x000ea20000300800 */
[----:B------:R-:W3:Y:S01]  /*47c70*/  LDL.LU.64 R14, [R1+0x14a0] ;  /* 0x0014a000010e7983 */ /* 0x000ee20000300a00 */
[----:B------:R-:W3:Y:S11]  /*47c80*/  LDL.LU.64 R12, [R1+0x1498] ;  /* 0x00149800010c7983 */ /* 0x000ef60000300a00 */
[----:B------:R0:W-:Y:S02]  /*47c90*/  STL.64 [R1], R24 ;  /* 0x0000001801007387 */ /* 0x0001e40000100a00 */
[----:B------:R1:W-:Y:S01]  /*47ca0*/  STL.64 [R1+0x8], R26 ;  /* 0x0000081a01007387 */ /* 0x0003e20000100a00 */
[----:B0-----:R-:W2:Y:S01]  /*47cb0*/  LDL.LU R24, [R1+0x90] ;  /* 0x0000900001187983 */ /* 0x001ea20000300800 */
[----:B-1----:R-:W-:Y:S01]  /*47cc0*/  MOV R26, R2 ;  /* 0x00000002001a7202 */ /* 0x002fe20000000f00 */
[----:B------:R-:W-:-:S02]  /*47cd0*/  IMAD.MOV.U32 R27, RZ, RZ, R3 ;  /* 0x000000ffff1b7224 */ /* 0x000fc400078e0003 */
[----:B------:R-:W-:Y:S02]  /*47ce0*/  IMAD.MOV.U32 R25, RZ, RZ, R0 ;  /* 0x000000ffff197224 */ /* 0x000fe400078e0000 */
[----:B------:R-:W4:Y:S01]  /*47cf0*/  LDL.LU R0, [R1+0x1490] ;  /* 0x0014900001007983 */ /* 0x000f220000300800 */
[----:B------:R-:W4:Y:S02]  /*47d00*/  LDL.LU R2, [R1+0x148c] ;  /* 0x00148c0001027983 */ /* 0x000f240000300800 */
[----:B------:R-:W4:Y:S02]  /*47d10*/  LDL.LU R3, [R1+0x1488] ;  /* 0x0014880001037983 */ /* 0x000f240000300800 */
[----:B------:R-:W-:Y:S01]  /*47d20*/  STL.64 [R1+0x1428], R26 ;  /* 0x0014281a01007387 */ /* 0x000fe20000100a00 */
[-C--:B---3--:R-:W-:Y:S01]  /*47d30*/  HMMA.16816.F32 R12, R12, R10.reuse, R20 ;  /* 0x0000000a0c0c723c */ /* 0x088fe20000001814 */
[----:B--2---:R0:W-:Y:S04]  /*47d40*/  STL.64 [R1+0x1420], R24 ;  /* 0x0014201801007387 */ /* 0x0041e80000100a00 */
[----:B0-----:R-:W2:Y:S01]  /*47d50*/  LDL.LU R24, [R1+0x100] ;  /* 0x0001000001187983 */ /* 0x001ea20000300800 */
[----:B------:R-:W2:Y:S02]  /*47d60*/  LDL.LU R25, [R1+0x104] ;  /* 0x0001040001197983 */ /* 0x000ea40000300800 */
[----:B------:R-:W2:Y:S02]  /*47d70*/  LDL.LU R26, [R1+0x108] ;  /* 0x00010800011a7983 */ /* 0x000ea40000300800 */
[----:B------:R-:W2:Y:S01]  /*47d80*/  LDL.LU R27, [R1+0x10c] ;  /* 0x00010c00011b7983 */ /* 0x000ea20000300800 */
[----:B------:R-:W4:Y:S01]  /*47d90*/  LDL.LU.64 R22, [R1+0x1480] ;  /* 0x0014800001167983 */ /* 0x000f220000300a00 */
[----:B------:R-:W4:Y:S11]  /*47da0*/  LDL.LU.64 R20, [R1+0x1478] ;  /* 0x0014780001147983 */ /* 0x000f360000300a00 */
[----:B------:R-:W-:Y:S02]  /*47db0*/  STL [R1+0x1418], R13 ;  /* 0x0014180d01007387 */ /* 0x000fe40000100800 */
[----:B------:R-:W-:Y:S01]  /*47dc0*/  STL [R1+0x1414], R14 ;  /* 0x0014140e01007387 */ /* 0x000fe20000100800 */
[----:B------:R-:W-:Y:S01]  /*47dd0*/  STL [R1+0x1410], R15 ;  /* 0x0014100f01007387 */ /* 0x000fe20000100800 */
[----:B------:R0:W-:Y:S03]  /*47de0*/  STL [R1+0x141c], R12 ;  /* 0x00141c0c01007387 */ /* 0x0001e60000100800 */
[----:B0-----:R-:W3:Y:S01]  /*47df0*/  LDL.LU R12, [R1+0xe0] ;  /* 0x0000e000010c7983 */ /* 0x001ee20000300800 */
[----:B------:R-:W3:Y:S02]  /*47e00*/  LDL.LU R13, [R1+0xe4] ;  /* 0x0000e400010d7983 */ /* 0x000ee40000300800 */
[----:B------:R-:W3:Y:S02]  /*47e10*/  LDL.LU R14, [R1+0xe8] ;  /* 0x0000e800010e7983 */ /* 0x000ee40000300800 */
[----:B------:R-:W3:Y:S01]  /*47e20*/  LDL.LU R15, [R1+0xec] ;  /* 0x0000ec00010f7983 */ /* 0x000ee20000300800 */
[-C--:B----4-:R-:W-:Y:S01]  /*47e30*/  HMMA.16816.F32 R20, R20, R10.reuse, R4 ;  /* 0x0000000a1414723c */ /* 0x090fe20000001804 */
[----:B------:R-:W4:Y:S01]  /*47e40*/  LDL.LU.64 R6, [R1+0x1470] ;  /* 0x0014700001067983 */ /* 0x000f220000300a00 */
[----:B------:R-:W4:Y:S11]  /*47e50*/  LDL.LU.64 R4, [R1+0x1468] ;  /* 0x0014680001047983 */ /* 0x000f360000300a00 */
[----:B------:R-:W-:Y:S10]  /*47e60*/  @!UPT UIADD3 URZ, URZ, URZ, URZ ;  /* 0x0000003f3f3ff290 */ /* 0x000ff4000fffe03f */
[----:B------:R0:W-:Y:S01]  /*47e70*/  STL [R1+0x13cc], R20 ;  /* 0x0013cc1401007387 */ /* 0x0001e20000100800 */
[----:B------:R-:W-:Y:S02]  /*47e80*/  STL [R1+0x13c8], R21 ;  /* 0x0013c81501007387 */ /* 0x000fe40000100800 */
[----:B------:R-:W-:Y:S02]  /*47e90*/  STL [R1+0x13c4], R22 ;  /* 0x0013c41601007387 */ /* 0x000fe40000100800 */
[----:B------:R-:W-:Y:S01]  /*47ea0*/  STL [R1+0x13c0], R23 ;  /* 0x0013c01701007387 */ /* 0x000fe20000100800 */
[----:B0-----:R-:W-:Y:S02]  /*47eb0*/  MOV R20, R8 ;  /* 0x0000000800147202 */ /* 0x001fe40000000f00 */
[----:B------:R-:W2:Y:S01]  /*47ec0*/  LDL.LU R8, [R1+0x1460] ;  /* 0x0014600001087983 */ /* 0x000ea20000300800 */
[-C--:B----4-:R-:W-:Y:S03]  /*47ed0*/  HMMA.16816.F32 R4, R4, R10.reuse, R16 ;  /* 0x0000000a0404723c */ /* 0x090fe60000001810 */
[----:B------:R-:W4:Y:S01]  /*47ee0*/  LDL.LU.64 R18, [R1+0x1458] ;  /* 0x0014580001127983 */ /* 0x000f220000300a00 */
[----:B------:R-:W4:Y:S11]  /*47ef0*/  LDL.LU.64 R16, [R1+0x1450] ;  /* 0x0014500001107983 */ /* 0x000f360000300a00 */
[----:B------:R-:W-:Y:S08]  /*47f00*/  @!UPT UIADD3 URZ, URZ, URZ, URZ ;  /* 0x0000003f3f3ff290 */ /* 0x000ff0000fffe03f */
[----:B------:R-:W-:Y:S01]  /*47f10*/  STL.64 [R1+0x40], R4 ;  /* 0x0000400401007387 */ /* 0x000fe20000100a00 */
[----:B------:R0:W-:Y:S03]  /*47f20*/  STL.64 [R1+0x48], R6 ;  /* 0x0000480601007387 */ /* 0x0001e60000100a00 */
[----:B0-----:R-:W4:Y:S01]  /*47f30*/  LDL.LU.64 R6, [R1+0x1448] ;  /* 0x0014480001067983 */ /* 0x001f220000300a00 */
[----:B------:R-:W4:Y:S02]  /*47f40*/  LDL.LU.64 R4, [R1+0x1440] ;  /* 0x0014400001047983 */ /* 0x000f240000300a00 */
[-C--:B----4-:R-:W-:Y:S01]  /*47f50*/  HMMA.16816.F32 R4, R4, R10.reuse, R16 ;  /* 0x0000000a0404723c */ /* 0x090fe20000001810 */
[----:B------:R-:W2:Y:S01]  /*47f60*/  LDL.LU.64 R18, [R1+0x1438] ;  /* 0x0014380001127983 */ /* 0x000ea20000300a00 */
[----:B------:R-:W2:Y:S06]  /*47f70*/  LDL.LU.64 R16, [R1+0x1430] ;  /* 0x0014300001107983 */ /* 0x000eac0000300a00 */
[----:B--2---:R-:W-:Y:S01]  /*47f80*/  HMMA.16816.F32 R16, R16, R10, R24 ;  /* 0x0000000a1010723c */ /* 0x004fe20000001818 */
[----:B------:R-:W3:Y:S01]  /*47f90*/  LDL.LU.64 R26, [R1+0x1428] ;  /* 0x00142800011a7983 */ /* 0x000ee20000300a00 */
[----:B------:R-:W3:Y:S02]  /*47fa0*/  LDL.LU.64 R24, [R1+0x1420] ;  /* 0x0014200001187983 */ /* 0x000ee40000300a00 */
[----:B------:R-:W-:-:S02]  /*47fb0*/  IMAD.MOV.U32 R21, RZ, RZ, R29 ;  /* 0x000000ffff157224 */ /* 0x000fc400078e001d */
[----:B------:R-:W0:Y:S01]  /*47fc0*/  S2R R29, SR_CTAID.X ;  /* 0x00000000001d7919 */ /* 0x000e220000002500 */
[----:B------:R-:W-:Y:S01]  /*47fd0*/  MOV R22, R28 ;  /* 0x0000001c00167202 */ /* 0x000fe20000000f00 */
[----:B0-----:R-:W-:Y:S02]  /*47fe0*/  IMAD.SHL.U32 R28, R29, 0x100, RZ ;  /* 0x000001001d1c7824 */ /* 0x001fe400078e00ff */
[----:B------:R-:W0:Y:S01]  /*47ff0*/  S2R R29, SR_TID.X ;  /* 0x00000000001d7919 */ /* 0x000e220000002100 */
[----:B------:R-:W-:Y:S01]  /*48000*/  IMAD.MOV.U32 R23, RZ, RZ, R9 ;  /* 0x000000ffff177224 */ /* 0x000fe200078e0009 */
[----:B0-----:R-:W-:Y:S01]  /*48010*/  LOP3.LUT R29, R29, 0x1c, RZ, 0xc0, !PT ;  /* 0x0000001c1d1d7812 */ /* 0x001fe200078ec0ff */
[----:B---3--:R-:W-:Y:S01]  /*48020*/  HMMA.16816.F32 R24, R24, R10, R12 ;  /* 0x0000000a1818723c */ /* 0x008fe2000000180c */
[----:B------:R-:W2:Y:S11]  /*48030*/  LDL.LU R12, [R1+0x141c] ;  /* 0x00141c00010c7983 */ /* 0x000eb60000300800 */
[----:B------:R-:W-:Y:S11]  /*48040*/  @!UPT UIADD3 URZ, URZ, URZ, URZ ;  /* 0x0000003f3f3ff290 */ /* 0x000ff6000fffe03f */
[----:B------:R-:W-:Y:S01]  /*48050*/  STL [R1+0x13dc], R24 ;  /* 0x0013dc1801007387 */ /* 0x000fe20000100800 */
[----:B------:R0:W-:Y:S02]  /*48060*/  STL [R1+0x13d8], R25 ;  /* 0x0013d81901007387 */ /* 0x0001e40000100800 */
[----:B0-----:R-:W-:Y:S02]  /*48070*/  IMAD.MOV.U32 R25, RZ, RZ, R3 ;  /* 0x000000ffff197224 */ /* 0x001fe400078e0003 */
[----:B------:R-:W0:Y:S04]  /*48080*/  S2R R3, SR_TID.X ;  /* 0x0000000000037919 */ /* 0x000e280000002100 */
[----:B------:R1:W-:Y:S01]  /*48090*/  STL [R1+0x13d4], R26 ;  /* 0x0013d41a01007387 */ /* 0x0003e20000100800 */
[----:B------:R3:W-:Y:S01]  /*480a0*/  STL [R1+0x13d0], R27 ;  /* 0x0013d01b01007387 */ /* 0x0007e20000100800 */
[----:B-1----:R-:W-:Y:S01]  /*480b0*/  MOV R26, R2 ;  /* 0x00000002001a7202 */ /* 0x002fe20000000f00 */
[----:B---3--:R-:W-:Y:S01]  /*480c0*/  IMAD.MOV.U32 R27, RZ, RZ, R0 ;  /* 0x000000ffff1b7224 */ /* 0x008fe200078e0000 */
[----:B0-----:R-:W-:-:S02]  /*480d0*/  LOP3.LUT R2, R3, 0x3, RZ, 0xc0, !PT ;  /* 0x0000000303027812 */ /* 0x001fc400078ec0ff */
[C---:B------:R-:W-:Y:S01]  /*480e0*/  LOP3.LUT R0, R3.reuse, 0x1e0, RZ, 0xc0, !PT ;  /* 0x000001e003007812 */ /* 0x040fe200078ec0ff */
[----:B------:R-:W-:Y:S01]  /*480f0*/  LOP3.LUT R3, R3, 0x1c, RZ, 0xc0, !PT ;  /* 0x0000001c03037812 */ /* 0x000fe200078ec0ff */
[----:B------:R-:W-:-:S03]  /*48100*/  SHF.L.U32 R2, R2, 0x1, RZ ;  /* 0x0000000102027819 */ /* 0x000fc600000006ff */
[----:B------:R-:W-:Y:S02]  /*48110*/  LEA.HI R3, R3, 0xb8, RZ, 0x1e ;  /* 0x000000b803037811 */ /* 0x000fe400078ff0ff */
[----:B------:R-:W-:Y:S02]  /*48120*/  LEA.HI R0, R0, R2, RZ, 0x1e ;  /* 0x0000000200007211 */ /* 0x000fe400078ff0ff */
[----:B------:R-:W0:Y:S01]  /*48130*/  S2R R2, SR_CTAID.X ;  /* 0x0000000000027919 */ /* 0x000e220000002500 */
[----:B------:R-:W-:Y:S02]  /*48140*/  IADD3 R3, R28, R3, RZ ;  /* 0x000000031c037210 */ /* 0x000fe40007ffe0ff */
[----:B------:R-:W-:Y:S01]  /*48150*/  IADD3 R0, P1, R0, UR4, RZ ;  /* 0x0000000400007c10 */ /* 0x000fe2000ff3e0ff */
[----:B------:R-:W1:Y:S01]  /*48160*/  S2R R14, SR_TID.X ;  /* 0x00000000000e7919 */ /* 0x000e620000002100 */
[----:B------:R-:W-:Y:S02]  /*48170*/  LEA.HI R13, R29, 0xb0, RZ, 0x1e ;  /* 0x000000b01d0d7811 */ /* 0x000fe400078ff0ff */
[----:B------:R-:W3:Y:S01]  /*48180*/  S2R R29, SR_TID.X ;  /* 0x00000000001d7919 */ /* 0x000ee20000002100 */
[----:B------:R-:W-:-:S02]  /*48190*/  ISETP.GT.U32.AND P0, PT, R0, R3, PT ;  /* 0x000000030000720c */ /* 0x000fc40003f04070 */
[----:B------:R-:W4:Y:S01]  /*481a0*/  S2R R3, SR_CTAID.X ;  /* 0x0000000000037919 */ /* 0x000f220000002500 */
[----:B------:R-:W-:-:S07]  /*481b0*/  MOV R24, R8 ;  /* 0x0000000800187202 */ /* 0x000fce0000000f00 */
[----:B------:R-:W-:Y:S01]  /*481c0*/  HMMA.16816.F32 R8, R20, R10, R24 ;  /* 0x0000000a1408723c */ /* 0x000fe20000001818 */
[----:B0-----:R-:W-:Y:S01]  /*481d0*/  IMAD.SHL.U32 R2, R2, 0x100, RZ ;  /* 0x0000010002027824 */ /* 0x001fe200078e00ff */
[----:B-1----:R-:W-:-:S04]  /*481e0*/  LOP3.LUT R15, R14, 0x1c, RZ, 0xc0, !PT ;  /* 0x0000001c0e0f7812 */ /* 0x002fc800078ec0ff */
[----:B------:R-:W-:Y:S01]  /*481f0*/  IADD3 R13, R2, R13, RZ ;  /* 0x0000000d020d7210 */ /* 0x000fe20007ffe0ff */
[----:B------:R-:W-:Y:S01]  /*48200*/  IMAD.X R2, RZ, RZ, UR5, P1 ;  /* 0x00000005ff027e24 */ /* 0x000fe200088e06ff */
[----:B---3--:R-:W-:Y:S02]  /*48210*/  LOP3.LUT R29, R29, 0x1c, RZ, 0xc0, !PT ;  /* 0x0000001c1d1d7812 */ /* 0x008fe400078ec0ff */
[----:B------:R-:W-:Y:S02]  /*48220*/  LEA.HI R22, R15, 0xa0, RZ, 0x1e ;  /* 0x000000a00f167811 */ /* 0x000fe400078ff0ff */
[----:B------:R-:W-:Y:S01]  /*48230*/  ISETP.GT.U32.AND P1, PT, R0, R13, PT ;  /* 0x0000000d0000720c */ /* 0x000fe20003f24070 */
[C---:B----4-:R-:W-:Y:S02]  /*48240*/  SHF.L.U32 R13, R3.reuse, 0x8, RZ ;  /* 0x00000008030d7819 */ /* 0x050fe400000006ff */
[----:B------:R-:W-:Y:S01]  /*48250*/  IMAD.SHL.U32 R3, R3, 0x100, RZ ;  /* 0x0000010003037824 */ /* 0x000fe200078e00ff */
[----:B------:R-:W-:-:S02]  /*48260*/  LEA.HI R20, R29, 0xa8, RZ, 0x1e ;  /* 0x000000a81d147811 */ /* 0x000fc400078ff0ff */
[C---:B------:R-:W-:Y:S02]  /*48270*/  ISETP.GT.U32.AND.EX P0, PT, R2.reuse, RZ, PT, P0 ;  /* 0x000000ff0200720c */ /* 0x040fe40003f04100 */
[----:B------:R-:W-:Y:S01]  /*48280*/  ISETP.GT.U32.AND.EX P1, PT, R2, RZ, PT, P1 ;  /* 0x000000ff0200720c */ /* 0x000fe20003f24110 */
[----:B------:R-:W-:Y:S01]  /*48290*/  IMAD.IADD R22, R13, 0x1, R22 ;  /* 0x000000010d167824 */ /* 0x000fe200078e0216 */
[----:B------:R-:W-:Y:S02]  /*482a0*/  IADD3 R20, R3, R20, RZ ;  /* 0x0000001403147210 */ /* 0x000fe40007ffe0ff */
[----:B------:R-:W-:Y:S02]  /*482b0*/  SEL R28, RZ, 0x1, !P0 ;  /* 0x00000001ff1c7807 */ /* 0x000fe40004000000 */
[----:B------:R-:W-:Y:S02]  /*482c0*/  SEL R3, RZ, 0x1fffe, !P1 ;  /* 0x0001fffeff037807 */ /* 0x000fe40004800000 */
[----:B------:R-:W-:-:S02]  /*482d0*/  ISETP.GT.U32.AND P0, PT, R0, R20, PT ;  /* 0x000000140000720c */ /* 0x000fc40003f04070 */
[----:B------:R-:W-:Y:S02]  /*482e0*/  ISETP.GT.U32.AND P1, PT, R0, R22, PT ;  /* 0x000000160000720c */ /* 0x000fe40003f24070 */
[----:B------:R-:W-:Y:S02]  /*482f0*/  IADD3 R3, R28, R3, RZ ;  /* 0x000000031c037210 */ /* 0x000fe40007ffe0ff */
[C---:B------:R-:W-:Y:S02]  /*48300*/  ISETP.GT.U32.AND.EX P0, PT, R2.reuse, RZ, PT, P0 ;  /* 0x000000ff0200720c */ /* 0x040fe40003f04100 */
[----:B------:R-:W-:Y:S02]  /*48310*/  ISETP.GT.U32.AND.EX P1, PT, R2, RZ, PT, P1 ;  /* 0x000000ff0200720c */ /* 0x000fe40003f24110 */
[----:B------:R-:W-:Y:S02]  /*48320*/  LOP3.LUT R3, R3, 0x3, RZ, 0xc0, !PT ;  /* 0x0000000303037812 */ /* 0x000fe400078ec0ff */
[----:B------:R-:W-:-:S02]  /*48330*/  SEL R29, RZ, 0x4, !P0 ;  /* 0x00000004ff1d7807 */ /* 0x000fc40004000000 */
[----:B------:R-:W-:Y:S01]  /*48340*/  SEL R28, RZ, 0x7fff8, !P1 ;  /* 0x0007fff8ff1c7807 */ /* 0x000fe20004800000 */
[----:B------:R-:W-:Y:S01]  /*48350*/  STL [R1+0x13e0], R8 ;  /* 0x0013e00801007387 */ /* 0x000fe20000100800 */
[----:B------:R0:W-:Y:S01]  /*48360*/  STL [R1+0x13b0], R9 ;  /* 0x0013b00901007387 */ /* 0x0001e20000100800 */
[----:B------:R-:W-:Y:S02]  /*48370*/  LEA.HI R27, R15, 0x90, RZ, 0x1e ;  /* 0x000000900f1b7811 */ /* 0x000fe400078ff0ff */
[----:B0-----:R-:W-:-:S03]  /*48380*/  IADD3 R9, R3, R28, R29 ;  /* 0x0000001c03097210 */ /* 0x001fc60007ffe01d */
[----:B------:R-:W-:Y:S02]  /*48390*/  IMAD.IADD R27, R13, 0x1, R27 ;  /* 0x000000010d1b7824 */ /* 0x000fe400078e021b */
[----:B------:R0:W-:Y:S03]  /*483a0*/  STL [R1+0x13e4], R9 ;  /* 0x0013e40901007387 */ /* 0x0001e60000100800 */
[----:B------:R-:W-:Y:S02]  /*483b0*/  ISETP.GT.U32.AND P1, PT, R0, R27, PT ;  /* 0x0000001b0000720c */ /* 0x000fe40003f24070 */
[C---:B------:R-:W-:Y:S02]  /*483c0*/  LEA.HI R26, R15.reuse, 0x88, RZ, 0x1e ;  /* 0x000000880f1a7811 */ /* 0x040fe400078ff0ff */
[----:B0-----:R-:W-:-:S04]  /*483d0*/  LEA.HI R9, R15, 0x98, RZ, 0x1e ;  /* 0x000000980f097811 */ /* 0x001fc800078ff0ff */
[----:B------:R-:W-:Y:S02]  /*483e0*/  IADD3 R9, R13, R9, RZ ;  /* 0x000000090d097210 */ /* 0x000fe40007ffe0ff */
[----:B------:R-:W-:Y:S02]  /*483f0*/  LEA.HI R23, R15, 0x80, RZ, 0x1e ;  /* 0x000000800f177811 */ /* 0x000fe400078ff0ff */
[----:B------:R-:W-:Y:S02]  /*48400*/  ISETP.GT.U32.AND P0, PT, R0, R9, PT ;  /* 0x000000090000720c */ /* 0x000fe40003f04070 */
[C---:B------:R-:W-:Y:S01]  /*48410*/  ISETP.GT.U32.AND.EX P1, PT, R2.reuse, RZ, PT, P1 ;  /* 0x000000ff0200720c */ /* 0x040fe20003f24110 */
[C---:B------:R-:W-:Y:S01]  /*48420*/  IMAD.IADD R26, R13.reuse, 0x1, R26 ;  /* 0x000000010d1a7824 */ /* 0x040fe200078e021a */
[----:B------:R-:W-:Y:S02]  /*48430*/  ISETP.GT.U32.AND.EX P0, PT, R2, RZ, PT, P0 ;  /* 0x000000ff0200720c */ /* 0x000fe40003f04100 */
[----:B------:R-:W-:-:S02]  /*48440*/  IADD3 R23, R13, R23, RZ ;  /* 0x000000170d177210 */ /* 0x000fc40007ffe0ff */
[----:B------:R-:W-:Y:S02]  /*48450*/  SEL R3, RZ, 0x1fffe, !P1 ;  /* 0x0001fffeff037807 */ /* 0x000fe40004800000 */
[----:B------:R-:W-:Y:S02]  /*48460*/  SEL R28, RZ, 0x1, !P0 ;  /* 0x00000001ff1c7807 */ /* 0x000fe40004000000 */
[C---:B------:R-:W-:Y:S02]  /*48470*/  ISETP.GT.U32.AND P2, PT, R0.reuse, R26, PT ;  /* 0x0000001a0000720c */ /* 0x040fe40003f44070 */
[----:B------:R-:W-:Y:S01]  /*48480*/  ISETP.GT.U32.AND P1, PT, R0, R23, PT ;  /* 0x000000170000720c */ /* 0x000fe20003f24070 */
[----:B------:R-:W-:Y:S01]  /*48490*/  IMAD.IADD R3, R28, 0x1, R3 ;  /* 0x000000011c037824 */ /* 0x000fe200078e0203 */
[C---:B------:R-:W-:Y:S02]  /*484a0*/  ISETP.GT.U32.AND.EX P0, PT, R2.reuse, RZ, PT, P2 ;  /* 0x000000ff0200720c */ /* 0x040fe40003f04120 */
[----:B------:R-:W-:-:S02]  /*484b0*/  ISETP.GT.U32.AND.EX P1, PT, R2, RZ, PT, P1 ;  /* 0x000000ff0200720c */ /* 0x000fc40003f24110 */
[----:B------:R-:W-:Y:S02]  /*484c0*/  LOP3.LUT R3, R3, 0x3, RZ, 0xc0, !PT ;  /* 0x0000000303037812 */ /* 0x000fe400078ec0ff */
[----:B------:R-:W-:Y:S02]  /*484d0*/  SEL R29, RZ, 0x4, !P0 ;  /* 0x00000004ff1d7807 */ /* 0x000fe40004000000 */
[----:B------:R-:W-:Y:S02]  /*484e0*/  SEL R28, RZ, 0x7fff8, !P1 ;  /* 0x0007fff8ff1c7807 */ /* 0x000fe40004800000 */
[----:B------:R-:W-:Y:S02]  /*484f0*/  LEA.HI R24, R15, 0xf0, RZ, 0x1e ;  /* 0x000000f00f187811 */ /* 0x000fe400078ff0ff */
[----:B------:R-:W-:Y:S02]  /*48500*/  IADD3 R20, R3, R28, R29 ;  /* 0x0000001c03147210 */ /* 0x000fe40007ffe01d */
[----:B------:R-:W-:Y:S01]  /*48510*/  LEA.HI R25, R15, 0xf8, RZ, 0x1e ;  /* 0x000000f80f197811 */ /* 0x000fe200078ff0ff */
[----:B------:R-:W-:-:S02]  /*48520*/  IMAD.IADD R24, R13, 0x1, R24 ;  /* 0x000000010d187824 */ /* 0x000fc400078e0218 */
[----:B------:R0:W-:Y:S01]  /*48530*/  STL [R1+0x13e8], R20 ;  /* 0x0013e81401007387 */ /* 0x0001e20000100800 */
[----:B------:R-:W-:Y:S02]  /*48540*/  IADD3 R25, R13, R25, RZ ;  /* 0x000000190d197210 */ /* 0x000fe40007ffe0ff */
[----:B------:R-:W-:Y:S02]  /*48550*/  ISETP.GT.U32.AND P0, PT, R0, R24, PT ;  /* 0x000000180000720c */ /* 0x000fe40003f04070 */
[----:B0-----:R-:W-:Y:S02]  /*48560*/  LOP3.LUT R20, R14, 0x1c, RZ, 0xc0, !PT ;  /* 0x0000001c0e147812 */ /* 0x001fe400078ec0ff */
[----:B------:R-:W-:Y:S02]  /*48570*/  ISETP.GT.U32.AND P2, PT, R0, R25, PT ;  /* 0x000000190000720c */ /* 0x000fe40003f44070 */
[C---:B------:R-:W-:Y:S02]  /*48580*/  LEA.HI R8, R20.reuse, 0xe0, RZ, 0x1e ;  /* 0x000000e014087811 */ /* 0x040fe400078ff0ff */
[----:B------:R-:W-:-:S02]  /*48590*/  LEA.HI R21, R20, 0xe8, RZ, 0x1e ;  /* 0x000000e814157811 */ /* 0x000fc400078ff0ff */
[C---:B------:R-:W-:Y:S02]  /*485a0*/  ISETP.GT.U32.AND.EX P2, PT, R2.reuse, RZ, PT, P2 ;  /* 0x000000ff0200720c */ /* 0x040fe40003f44120 */
[----:B------:R-:W-:Y:S02]  /*485b0*/  ISETP.GT.U32.AND.EX P0, PT, R2, RZ, PT, P0 ;  /* 0x000000ff0200720c */ /* 0x000fe40003f04100 */
[C---:B------:R-:W-:Y:S01]  /*485c0*/  IADD3 R21, R13.reuse, R21, RZ ;  /* 0x000000150d157210 */ /* 0x040fe20007ffe0ff */
[----:B------:R-:W-:Y:S01]  /*485d0*/  IMAD.IADD R8, R13, 0x1, R8 ;  /* 0x000000010d087824 */ /* 0x000fe200078e0208 */
        /* <DEDUP_REMOVED lines=9> */
[----:B------:R-:W-:-:S04]  /*48670*/  SEL R28, RZ, 0x7fff8, !P1 ;  /* 0x0007fff8ff1c7807 */ /* 0x000fc80004800000 */
[----:B------:R-:W-:Y:S02]  /*48680*/  IADD3 R14, R3, R28, R29 ;  /* 0x0000001c030e7210 */ /* 0x000fe40007ffe01d */
[----:B------:R-:W0:Y:S04]  /*48690*/  S2R R29, SR_TID.X ;  /* 0x00000000001d7919 */ /* 0x000e280000002100 */
[----:B------:R-:W1:Y:S01]  /*486a0*/  S2R R28, SR_CTAID.X ;  /* 0x00000000001c7919 */ /* 0x000e620000002500 */
[----:B0-----:R-:W-:-:S04]  /*486b0*/  LOP3.LUT R29, R29, 0x1c, RZ, 0xc0, !PT ;  /* 0x0000001c1d1d7812 */ /* 0x001fc800078ec0ff */
[C---:B------:R-:W-:Y:S01]  /*486c0*/  LEA.HI R3, R29.reuse, 0xd8, RZ, 0x1e ;  /* 0x000000d81d037811 */ /* 0x040fe200078ff0ff */
[----:B------:R-:W-:-:S04]  /*486d0*/  LEA.HI R29, R29, 0xd0, RZ, 0x1e ;  /* 0x000000d01d1d7811 */ /* 0x000fc800078ff0ff */
[C---:B------:R-:W-:Y:S01]  /*486e0*/  IADD3 R29, R13.reuse, R29, RZ ;  /* 0x0000001d0d1d7210 */ /* 0x040fe20007ffe0ff */
[----:B------:R-:W-:Y:S02]  /*486f0*/  IMAD.IADD R3, R13, 0x1, R3 ;  /* 0x000000010d037824 */ /* 0x000fe400078e0203 */
[----:B-1----:R-:W-:Y:S01]  /*48700*/  IMAD.SHL.U32 R28, R28, 0x100, RZ ;  /* 0x000001001c1c7824 */ /* 0x002fe200078e00ff */
[C---:B------:R-:W-:Y:S02]  /*48710*/  ISETP.GE.U32.AND P4, PT, R0.reuse, R25, PT ;  /* 0x000000190000720c */ /* 0x040fe40003f86070 */
[C---:B------:R-:W-:Y:S01]  /*48720*/  ISETP.GT.U32.AND P1, PT, R0.reuse, R29, PT ;  /* 0x0000001d0000720c */ /* 0x040fe20003f24070 */
[C---:B------:R-:W-:Y:S01]  /*48730*/  LEA.HI R29, R15.reuse, 0xc8, RZ, 0x1e ;  /* 0x000000c80f1d7811 */ /* 0x040fe200078ff0ff */
[----:B------:R-:W-:Y:S02]  /*48740*/  LEA.HI R15, R15, 0xc0, RZ, 0x1e ;  /* 0x000000c00f0f7811 */ /* 0x000fe400078ff0ff */
[----:B------:R-:W-:-:S02]  /*48750*/  ISETP.GT.U32.AND P0, PT, R0, R3, PT ;  /* 0x000000030000720c */ /* 0x000fc40003f04070 */
[----:B------:R-:W-:Y:S02]  /*48760*/  ISETP.GT.U32.AND.EX P1, PT, R2, RZ, PT, P1 ;  /* 0x000000ff0200720c */ /* 0x000fe40003f24110 */
[C---:B------:R-:W-:Y:S01]  /*48770*/  IADD3 R29, R28.reuse, R29, RZ ;  /* 0x0000001d1c1d7210 */ /* 0x040fe20007ffe0ff */
[----:B------:R-:W3:Y:S01]  /*48780*/  LDL.LU R13, [R1+0x1418] ;  /* 0x00141800010d7983 */ /* 0x000ee20000300800 */
[----:B------:R-:W-:Y:S01]  /*48790*/  IMAD.IADD R15, R28, 0x1, R15 ;  /* 0x000000011c0f7824 */ /* 0x000fe200078e020f */
[----:B------:R-:W-:Y:S02]  /*487a0*/  ISETP.GT.U32.AND.EX P0, PT, R2, RZ, PT, P0 ;  /* 0x000000ff0200720c */ /* 0x000fe40003f04100 */
[----:B------:R-:W-:Y:S02]  /*487b0*/  SEL R3, RZ, 0x1fffe, !P1 ;  /* 0x0001fffeff037807 */ /* 0x000fe40004800000 */
[C---:B------:R-:W-:Y:S02]  /*487c0*/  ISETP.GT.U32.AND P3, PT, R0.reuse, R29, PT ;  /* 0x0000001d0000720c */ /* 0x040fe40003f64070 */
[----:B------:R-:W-:-:S02]  /*487d0*/  ISETP.GT.U32.AND P1, PT, R0, R15, PT ;  /* 0x0000000f0000720c */ /* 0x000fc40003f24070 */
[----:B------:R-:W-:Y:S01]  /*487e0*/  SEL R28, RZ, 0x1, !P0 ;  /* 0x00000001ff1c7807 */ /* 0x000fe20004000000 */
[C---:B------:R-:W-:Y:S01]  /*487f0*/  ISETP.GT.U32.AND.EX P0, PT, R2.reuse, RZ, PT, P3 ;  /* 0x000000ff0200720c */ /* 0x040fe20003f04130 */
[----:B------:R-:W-:Y:S02]  /*48800*/  ISETP.GT.U32.AND.EX P1, PT, R2, RZ, PT, P1 ;  /* 0x000000ff0200720c */ /* 0x000fe40003f24110 */
[----:B------:R-:W-:Y:S02]  /*48810*/  IADD3 R3, R28, R3, RZ ;  /* 0x000000031c037210 */ /* 0x000fe40007ffe0ff */
[----:B------:R-:W-:Y:S02]  /*48820*/  SEL R29, RZ, 0x4, !P0 ;  /* 0x00000004ff1d7807 */ /* 0x000fe40004000000 */
[----:B------:R-:W-:Y:S02]  /*48830*/  SEL R28, RZ, 0x7fff8, !P1 ;  /* 0x0007fff8ff1c7807 */ /* 0x000fe40004800000 */
[----:B------:R-:W-:-:S04]  /*48840*/  LOP3.LUT R3, R3, 0x3, RZ, 0xc0, !PT ;  /* 0x0000000303037812 */ /* 0x000fc800078ec0ff */
[----:B------:R-:W-:Y:S02]  /*48850*/  IADD3 R15, R3, R28, R29 ;  /* 0x0000001c030f7210 */ /* 0x000fe40007ffe01d */
[----:B------:R-:W0:Y:S04]  /*48860*/  S2R R28, SR_TID.X ;  /* 0x00000000001c7919 */ /* 0x000e280000002100 */
[----:B------:R-:W1:Y:S01]  /*48870*/  S2R R29, SR_CTAID.X ;  /* 0x00000000001d7919 */ /* 0x000e620000002500 */
[----:B0-----:R-:W-:Y:S01]  /*48880*/  LOP3.LUT R3, R28, 0x1c, RZ, 0xc0, !PT ;  /* 0x0000001c1c037812 */ /* 0x001fe200078ec0ff */
[----:B-1----:R-:W-:Y:S02]  /*48890*/  IMAD.SHL.U32 R28, R29, 0x100, RZ ;  /* 0x000001001d1c7824 */ /* 0x002fe400078e00ff */
[----:B------:R-:W0:Y:S01]  /*488a0*/  S2R R29, SR_CTAID.X ;  /* 0x00000000001d7919 */ /* 0x000e220000002500 */
[----:B------:R-:W-:-:S04]  /*488b0*/  LEA.HI R3, R3, 0xb8, RZ, 0x1e ;  /* 0x000000b803037811 */ /* 0x000fc800078ff0ff */
[----:B------:R-:W-:-:S04]  /*488c0*/  IADD3 R3, R28, R3, RZ ;  /* 0x000000031c037210 */ /* 0x000fc80007ffe0ff */
[----:B------:R-:W-:Y:S01]  /*488d0*/  ISETP.GE.U32.AND P0, PT, R0, R3, PT ;  /* 0x000000030000720c */ /* 0x000fe20003f06070 */
[----:B0-----:R-:W-:Y:S01]  /*488e0*/  IMAD.SHL.U32 R28, R29, 0x100, RZ ;  /* 0x000001001d1c7824 */ /* 0x001fe200078e00ff */
[----:B------:R-:W-:-:S04]  /*488f0*/  LEA.HI R29, R20, 0xb0, RZ, 0x1e ;  /* 0x000000b0141d7811 */ /* 0x000fc800078ff0ff */
[----:B------:R-:W-:Y:S01]  /*48900*/  IADD3 R29, R28, R29, RZ ;  /* 0x0000001d1c1d7210 */ /* 0x000fe20007ffe0ff */
[----:B------:R-:W-:-:S03]  /*48910*/  LEA.HI R20, R20, 0xa8, RZ, 0x1e ;  /* 0x000000a814147811 */ /* 0x000fc600078ff0ff */
[----:B------:R-:W-:-:S04]  /*48920*/  ISETP.GE.U32.AND P1, PT, R0, R29, PT ;  /* 0x0000001d0000720c */ /* 0x000fc80003f26070 */
[----:B------:R-:W-:Y:S01]  /*48930*/  ISETP.GE.U32.AND.EX P1, PT, R2, RZ, PT, P1 ;  /* 0x000000ff0200720c */ /* 0x000fe20003f26110 */
[----:B------:R-:W-:Y:S01]  /*48940*/  IMAD.IADD R20, R28, 0x1, R20 ;  /* 0x000000011c147824 */ /* 0x000fe200078e0214 */
[----:B------:R-:W-:Y:S02]  /*48950*/  ISETP.GE.U32.AND.EX P0, PT, R2, RZ, PT, P0 ;  /* 0x000000ff0200720c */ /* 0x000fe40003f06100 */
[----:B------:R-:W-:Y:S01]  /*48960*/  SEL R3, RZ, 0x1fffe, P1 ;  /* 0x0001fffeff037807 */ /* 0x000fe20000800000 */
[C---:B------:R-:W-:Y:S01]  /*48970*/  ISETP.GE.U32.AND P1, PT, R0.reuse, R22, PT ;  /* 0x000000160000720c */ /* 0x040fe20003f26070 */
[----:B------:R-:W-:Y:S02]  /*48980*/  ISETP.GE.U32.AND P3, PT, R0, R20, PT ;  /* 0x000000140000720c */ /* 0x000fe40003f66070 */
[----:B------:R-:W-:Y:S02]  /*48990*/  SEL R28, RZ, 0x1, P0 ;  /* 0x00000001ff1c7807 */ /* 0x000fe40000000000 */
[----:B------:R-:W-:-:S02]  /*489a0*/  ISETP.GE.U32.AND.EX P1, PT, R2, RZ, PT, P1 ;  /* 0x000000ff0200720c */ /* 0x000fc40003f26110 */
[----:B------:R-:W-:Y:S02]  /*489b0*/  ISETP.GE.U32.AND.EX P0, PT, R2, RZ, PT, P3 ;  /* 0x000000ff0200720c */ /* 0x000fe40003f06130 */
[----:B------:R-:W-:Y:S02]  /*489c0*/  IADD3 R3, R28, R3, RZ ;  /* 0x000000031c037210 */ /* 0x000fe40007ffe0ff */
[----:B------:R-:W-:Y:S01]  /*489d0*/  SEL R28, RZ, 0x7fff8, P1 ;  /* 0x0007fff8ff1c7807 */ /* 0x000fe20000800000 */
[C---:B------:R-:W-:Y:S01]  /*489e0*/  ISETP.GE.U32.AND P1, PT, R0.reuse, R27, PT ;  /* 0x0000001b0000720c */ /* 0x040fe20003f26070 */
[----:B------:R-:W-:Y:S02]  /*489f0*/  SEL R29, RZ, 0x4, P0 ;  /* 0x00000004ff1d7807 */ /* 0x000fe40000000000 */
[----:B------:R-:W-:Y:S01]  /*48a00*/  LOP3.LUT R3, R3, 0x3, RZ, 0xc0, !PT ;  /* 0x0000000303037812 */ /* 0x000fe200078ec0ff */
[----:B------:R-:W-:Y:S01]  /*48a10*/  ISETP.GE.U32.AND P0, PT, R0, R9, PT ;  /* 0x000000090000720c */ /* 0x000fe20003f06070 */
[----:B------:R-:W-:-:S02]  /*48a20*/  ISETP.GE.U32.AND.EX P1, PT, R2, RZ, PT, P1 ;  /* 0x000000ff0200720c */ /* 0x000fc40003f26110 */
[----:B------:R-:W-:Y:S02]  /*48a30*/  IADD3 R22, R3, R28, R29 ;  /* 0x0000001c03167210 */ /* 0x000fe40007ffe01d */
[----:B------:R-:W-:Y:S02]  /*48a40*/  ISETP.GE.U32.AND.EX P0, PT, R2, RZ, PT, P0 ;  /* 0x000000ff0200720c */ /* 0x000fe40003f06100 */
[----:B------:R-:W-:Y:S01]  /*48a50*/  SEL R3, RZ, 0x1fffe, P1 ;  /* 0x0001fffeff037807 */ /* 0x000fe20000800000 */
[----:B------:R-:W-:Y:S01]  /*48a60*/  ISETP.GE.U32.AND P1, PT, R0, R23, PT ;  /* 0x000000170000720c */ /* 0x000fe20003f26070 */
[----:B------:R-:W-:-:S03]  /*48a70*/  SEL R28, RZ, 0x1, P0 ;  /* 0x00000001ff1c7807 */ /* 0x000fc60000000000 */
[----:B------:R-:W-:Y:S02]  /*48a80*/  ISETP.GE.U32.AND.EX P1, PT, R2, RZ, PT, P1 ;  /* 0x000000ff0200720c */ /* 0x000fe40003f26110 */
[----:B------:R-:W-:Y:S01]  /*48a90*/  ISETP.GE.U32.AND P3, PT, R0, R26, PT ;  /* 0x0000001a0000720c */ /* 0x000fe20003f66070 */
[----:B------:R-:W-:Y:S01]  /*48aa0*/  IMAD.IADD R3, R28, 0x1, R3 ;  /* 0x000000011c037824 */ /* 0x000fe200078e0203 */
[----:B------:R-:W-:Y:S01]  /*48ab0*/  SEL R28, RZ, 0x7fff8, P1 ;  /* 0x0007fff8ff1c7807 */ /* 0x000fe20000800000 */
[----:B------:R-:W-:Y:S01]  /*48ac0*/  ISETP.GE.U32.AND P1, PT, R0, R21, PT ;  /* 0x000000150000720c */ /* 0x000fe20003f26070 */
[----:B------:R-:W-:Y:S01]  /*48ad0*/  ISETP.GE.U32.AND.EX P0, PT, R2, RZ, PT, P3 ;  /* 0x000000ff0200720c */ /* 0x000fe20003f06130 */
[----:B------:R-:W0:Y:S03]  /*48ae0*/  S2R R21, SR_TID.X ;  /* 0x0000000000157919 */ /* 0x000e260000002100 */
[----:B------:R-:W-:Y:S01]  /*48af0*/  SEL R29, RZ, 0x4, P0 ;  /* 0x00000004ff1d7807 */ /* 0x000fe20000000000 */
[----:B------:R-:W-:Y:S01]  /*48b00*/  ISETP.GE.U32.AND P0, PT, R0, R24, PT ;  /* 0x000000180000720c */ /* 0x000fe20003f06070 */
[----:B------:R-:W-:-:S02]  /*48b10*/  LOP3.LUT R3, R3, 0x3, RZ, 0xc0, !PT ;  /* 0x0000000303037812 */ /* 0x000fc400078ec0ff */
[C---:B------:R-:W-:Y:S02]  /*48b20*/  ISETP.GE.U32.AND.EX P4, PT, R2.reuse, RZ, PT, P4 ;  /* 0x000000ff0200720c */ /* 0x040fe40003f86140 */
[----:B------:R-:W-:Y:S02]  /*48b30*/  ISETP.GE.U32.AND.EX P0, PT, R2, RZ, PT, P0 ;  /* 0x000000ff0200720c */ /* 0x000fe40003f06100 */
[----:B------:R-:W-:Y:S01]  /*48b40*/  IADD3 R23, R3, R28, R29 ;  /* 0x0000001c03177210 */ /* 0x000fe20007ffe01d */
[----:B------:R-:W-:Y:S01]  /*48b50*/  SEL R28, RZ, 0x1, P4 ;  /* 0x00000001ff1c7807 */ /* 0x000fe20002000000 */
[----:B------:R-:W-:Y:S02]  /*48b60*/  ISETP.GE.U32.AND P3, PT, R0, R8, PT ;  /* 0x000000080000720c */ /* 0x000fe40003f66070 */
[----:B------:R-:W-:Y:S01]  /*48b70*/  SEL R3, RZ, 0x1fffe, P0 ;  /* 0x0001fffeff037807 */ /* 0x000fe20000000000 */
[C---:B------:R-:W-:Y:S01]  /*48b80*/  ISETP.GE.U32.AND.EX P0, PT, R2.reuse, RZ, PT, P1 ;  /* 0x000000ff0200720c */ /* 0x040fe20003f06110 */
[----:B------:R-:W-:-:S02]  /*48b90*/  ISETP.GE.U32.AND.EX P1, PT, R2, RZ, PT, P3 ;  /* 0x000000ff0200720c */ /* 0x000fc40003f26130 */
[----:B------:R-:W-:Y:S02]  /*48ba0*/  IADD3 R3, R28, R3, RZ ;  /* 0x000000031c037210 */ /* 0x000fe40007ffe0ff */
[----:B------:R-:W-:Y:S01]  /*48bb0*/  SEL R29, RZ, 0x4, P0 ;  /* 0x00000004ff1d7807 */ /* 0x000fe20000000000 */
[----:B------:R1:W-:Y:S01]  /*48bc0*/  STL [R1+0x13ec], R22 ;  /* 0x0013ec1601007387 */ /* 0x0003e20000100800 */
[----:B------:R-:W-:Y:S02]  /*48bd0*/  SEL R28, RZ, 0x7fff8, P1 ;  /* 0x0007fff8ff1c7807 */ /* 0x000fe40000800000 */
[----:B------:R-:W-:Y:S01]  /*48be0*/  LOP3.LUT R3, R3, 0x3, RZ, 0xc0, !PT ;  /* 0x0000000303037812 */ /* 0x000fe200078ec0ff */
[----:B------:R0:W-:Y:S01]  /*48bf0*/  STL [R1+0x13f0], R23 ;  /* 0x0013f01701007387 */ /* 0x0001e20000100800 */
[----:B-1----:R-:W4:Y:S01]  /*48c00*/  LDL.LU R22, [R1+0xd0] ;  /* 0x0000d00001167983 */ /* 0x002f220000300800 */
[----:B------:R-:W2:Y:S02]  /*48c10*/  LDL.LU R26, [R1+0xd4] ;  /* 0x0000d400011a7983 */ /* 0x000ea40000300800 */
[----:B------:R-:W3:Y:S01]  /*48c20*/  LDL.LU R20, [R1+0xd8] ;  /* 0x0000d80001147983 */ /* 0x000ee20000300800 */
[----:B0-----:R-:W-:Y:S01]  /*48c30*/  LOP3.LUT R23, R21, 0x1c, RZ, 0xc0, !PT ;  /* 0x0000001c15177812 */ /* 0x001fe200078ec0ff */
[----:B------:R-:W-:Y:S01]  /*48c40*/  IADD3 R21, R3, R28, R29 ;  /* 0x0000001c03157210 */ /* 0x000fe20007ffe01d */
[----:B------:R-:W3:Y:S04]  /*48c50*/  LDL.LU R25, [R1+0xdc] ;  /* 0x0000dc0001197983 */ /* 0x000ee80000300800 */
[----:B------:R-:W0:Y:S01]  /*48c60*/  S2R R29, SR_CTAID.X ;  /* 0x00000000001d7919 */ /* 0x000e220000002500 */
[----:B------:R-:W3:Y:S02]  /*48c70*/  LDL.LU R9, [R1+0x20] ;  /* 0x0000200001097983 */ /* 0x000ee40000300800 */
[----:B------:R-:W3:Y:S02]  /*48c80*/  LDL.LU R24, [R1+0x24] ;  /* 0x0000240001187983 */ /* 0x000ee40000300800 */
[----:B------:R-:W3:Y:S01]  /*48c90*/  LDL.LU R8, [R1+0x28] ;  /* 0x0000280001087983 */ /* 0x000ee20000300800 */
[----:B------:R-:W3:Y:S01]  /*48ca0*/  LDL.LU R27, [R1+0x2c] ;  /* 0x00002c00011b7983 */ /* 0x000ee20000300800 */
[----:B------:R0:W-:Y:S01]  /*48cb0*/  STL [R1+0x13f4], R21 ;  /* 0x0013f41501007387 */ /* 0x0001e20000100800 */
[----:B------:R-:W-:-:S02]  /*48cc0*/  LEA.HI R3, R23, 0xd8, RZ, 0x1e ;  /* 0x000000d817037811 */ /* 0x000fc400078ff0ff */
[----:B------:R-:W1:Y:S01]  /*48cd0*/  S2R R28, SR_CTAID.X ;  /* 0x00000000001c7919 */ /* 0x000e620000002500 */
[----:B0-----:R-:W-:Y:S01]  /*48ce0*/  IMAD.SHL.U32 R21, R29, 0x100, RZ ;  /* 0x000001001d157824 */ /* 0x001fe200078e00ff */
[----:B------:R-:W-:Y:S02]  /*48cf0*/  LEA.HI R29, R23, 0xd0, RZ, 0x1e ;  /* 0x000000d0171d7811 */ /* 0x000fe400078ff0ff */
[----:B------:R-:W0:Y:S03]  /*48d00*/  S2R R23, SR_TID.X ;  /* 0x0000000000177919 */ /* 0x000e260000002100 */
[C---:B------:R-:W-:Y:S01]  /*48d10*/  IMAD.IADD R29, R21.reuse, 0x1, R29 ;  /* 0x00000001151d7824 */ /* 0x040fe200078e021d */
[----:B------:R-:W-:Y:S02]  /*48d20*/  IADD3 R3, R21, R3, RZ ;  /* 0x0000000315037210 */ /* 0x000fe40007ffe0ff */
[----:B-1----:R-:W-:-:S02]  /*48d30*/  SHF.L.U32 R28, R28, 0x8, RZ ;  /* 0x000000081c1c7819 */ /* 0x002fc400000006ff */
[C---:B------:R-:W-:Y:S02]  /*48d40*/  ISETP.GE.U32.AND P3, PT, R0.reuse, R29, PT ;  /* 0x0000001d0000720c */ /* 0x040fe40003f66070 */
[----:B------:R-:W-:Y:S02]  /*48d50*/  ISETP.GE.U32.AND P1, PT, R0, R3, PT ;  /* 0x000000030000720c */ /* 0x000fe40003f26070 */
[C---:B------:R-:W-:Y:S02]  /*48d60*/  ISETP.GE.U32.AND.EX P3, PT, R2.reuse, RZ, PT, P3 ;  /* 0x000000ff0200720c */ /* 0x040fe40003f66130 */
[----:B------:R-:W-:Y:S02]  /*48d70*/  ISETP.GE.U32.AND.EX P1, PT, R2, RZ, PT, P1 ;  /* 0x000000ff0200720c */ /* 0x000fe40003f26110 */
[----:B0-----:R-:W-:-:S04]  /*48d80*/  LOP3.LUT R23, R23, 0x1c, RZ, 0xc0, !PT ;  /* 0x0000001c17177812 */ /* 0x001fc800078ec0ff */
[C---:B------:R-:W-:Y:S01]  /*48d90*/  LEA.HI R29, R23.reuse, 0xc8, RZ, 0x1e ;  /* 0x000000c8171d7811 */ /* 0x040fe200078ff0ff */
[----:B------:R-:W-:Y:S01]  /*48da0*/  LEA.HI R23, R23, 0xc0, RZ, 0x1e ;  /* 0x000000c017177811 */ /* 0x000fe200078ff0ff */
[----:B------:R-:W-:-:S03]  /*48db0*/  SEL R3, RZ, 0x1fffe, P3 ;  /* 0x0001fffeff037807 */ /* 0x000fc60001800000 */
[C---:B------:R-:W-:Y:S01]  /*48dc0*/  IMAD.IADD R29, R28.reuse, 0x1, R29 ;  /* 0x000000011c1d7824 */ /* 0x040fe200078e021d */
[----:B------:R-:W-:Y:S01]  /*48dd0*/  IADD3 R23, R28, R23, RZ ;  /* 0x000000171c177210 */ /* 0x000fe20007ffe0ff */
[----:B------:R-:W-:-:S03]  /*48de0*/  SEL R28, RZ, 0x1, P1 ;  /* 0x00000001ff1c7807 */ /* 0x000fc60000800000 */
[C---:B------:R-:W-:Y:S02]  /*48df0*/  ISETP.GE.U32.AND P0, PT, R0.reuse, R29, PT ;  /* 0x0000001d0000720c */ /* 0x040fe40003f06070 */
[----:B------:R-:W-:Y:S01]  /*48e00*/  ISETP.GE.U32.AND P1, PT, R0, R23, PT ;  /* 0x000000170000720c */ /* 0x000fe20003f26070 */
[----:B------:R-:W-:Y:S01]  /*48e10*/  IMAD.IADD R3, R28, 0x1, R3 ;  /* 0x000000011c037824 */ /* 0x000fe200078e0203 */
[C---:B------:R-:W-:Y:S02]  /*48e20*/  ISETP.GE.U32.AND.EX P0, PT, R2.reuse, RZ, PT, P0 ;  /* 0x000000ff0200720c */ /* 0x040fe40003f06100 */
[----:B------:R-:W-:Y:S02]  /*48e30*/  ISETP.GE.U32.AND.EX P1, PT, R2, RZ, PT, P1 ;  /* 0x000000ff0200720c */ /* 0x000fe40003f26110 */
[----:B------:R-:W-:Y:S02]  /*48e40*/  LOP3.LUT R3, R3, 0x3, RZ, 0xc0, !PT ;  /* 0x0000000303037812 */ /* 0x000fe400078ec0ff */
[----:B------:R-:W-:-:S02]  /*48e50*/  SEL R29, RZ, 0x4, P0 ;  /* 0x00000004ff1d7807 */ /* 0x000fc40000000000 */
[----:B------:R-:W-:-:S04]  /*48e60*/  SEL R28, RZ, 0x7fff8, P1 ;  /* 0x0007fff8ff1c7807 */ /* 0x000fc80000800000 */
[----:B------:R-:W-:Y:S01]  /*48e70*/  IADD3 R29, R3, R28, R29 ;  /* 0x0000001c031d7210 */ /* 0x000fe20007ffe01d */
[----:B------:R-:W-:-:S04]  /*48e80*/  LOP3.LUT R3, R14, 0xf, RZ, 0xc0, !PT ;  /* 0x0000000f0e037812 */ /* 0x000fc800078ec0ff */
[----:B------:R-:W-:Y:S01]  /*48e90*/  STL [R1+0x13f8], R29 ;  /* 0x0013f81d01007387 */ /* 0x000fe20000100800 */
[----:B------:R-:W3:Y:S01]  /*48ea0*/  LDL.LU R14, [R1+0x1414] ;  /* 0x00141400010e7983 */ /* 0x000ee20000300800 */
[----:B------:R-:W-:Y:S02]  /*48eb0*/  LEA R28, R15, R3, 0x4 ;  /* 0x000000030f1c7211 */ /* 0x000fe400078e20ff */
[----:B------:R-:W3:Y:S03]  /*48ec0*/  LDL.LU R15, [R1+0x1410] ;  /* 0x00141000010f7983 */ /* 0x000ee60000300800 */
[----:B------:R3:W-:Y:S02]  /*48ed0*/  STL [R1+0x13fc], R28 ;  /* 0x0013fc1c01007387 */ /* 0x0007e40000100800 */
[----:B----4-:R-:W-:Y:S02]  /*48ee0*/  FMUL R3, R22, c[0x0][0x188] ;  /* 0x0000620016037a20 */ /* 0x010fe40000400000 */
[----:B--2---:R-:W-:-:S02]  /*48ef0*/  FMUL R26, R26, c[0x0][0x188] ;  /* 0x000062001a1a7a20 */ /* 0x004fc40000400000 */
[----:B---3--:R-:W-:Y:S02]  /*48f00*/  FMUL R28, R20, c[0x0][0x188] ;  /* 0x00006200141c7a20 */ /* 0x008fe40000400000 */
[----:B------:R-:W-:Y:S01]  /*48f10*/  FMUL R25, R25, c[0x0][0x188] ;  /* 0x0000620019197a20 */ /* 0x000fe20000400000 */
[----:B------:R-:W-:Y:S01]  /*48f20*/  STL [R1+0x1400], R26 ;  /* 0x0014001a01007387 */ /* 0x000fe20000100800 */
[----:B------:R0:W-:Y:S02]  /*48f30*/  STL [R1+0x78], R3 ;  /* 0x0000780301007387 */ /* 0x0001e40000100800 */
[----:B------:R-:W-:Y:S02]  /*48f40*/  FMUL R24, R24, c[0x0][0x188] ;  /* 0x0000620018187a20 */ /* 0x000fe40000400000 */
[----:B------:R-:W-:Y:S01]  /*48f50*/  STL [R1+0x1404], R28 ;  /* 0x0014041c01007387 */ /* 0x000fe20000100800 */
[----:B------:R-:W-:Y:S02]  /*48f60*/  STL [R1+0x1408], R25 ;  /* 0x0014081901007387 */ /* 0x000fe40000100800 */
[----:B------:R-:W-:Y:S02]  /*48f70*/  STL [R1+0x140c], R24 ;  /* 0x00140c1801007387 */ /* 0x000fe40000100800 */
[----:B0-----:R-:W-:Y:S01]  /*48f80*/  FMUL R3, R9, c[0x0][0x188] ;  /* 0x0000620009037a20 */ /* 0x001fe20000400000 */
[----:B------:R-:W0:Y:S04]  /*48f90*/  S2R R22, SR_CTAID.X ;  /* 0x0000000000167919 */ /* 0x000e280000002500 */
[----:B------:R1:W-:Y:S04]  /*48fa0*/  STL [R1+0x54], R3 ;  /* 0x0000540301007387 */ /* 0x0003e80000100800 */
[----:B-1----:R-:W1:Y:S01]  /*48fb0*/  S2R R3, SR_TID.X ;  /* 0x0000000000037919 */ /* 0x002e620000002100 */
[----:B0-----:R-:W-:Y:S01]  /*48fc0*/  IMAD.SHL.U32 R22, R22, 0x100, RZ ;  /* 0x0000010016167824 */ /* 0x001fe200078e00ff */
[----:B-1----:R-:W-:Y:S01]  /*48fd0*/  LOP3.LUT R3, R3, 0x1c, RZ, 0xc0, !PT ;  /* 0x0000001c03037812 */ /* 0x002fe200078ec0ff */
[----:B------:R-:W-:-:S02]  /*48fe0*/  FMUL R26, R8, c[0x0][0x188] ;  /* 0x00006200081a7a20 */ /* 0x000fc40000400000 */
[----:B------:R-:W-:Y:S02]  /*48ff0*/  FMUL R25, R14, c[0x0][0x188] ;  /* 0x000062000e197a20 */ /* 0x000fe40000400000 */
[----:B------:R-:W-:Y:S02]  /*49000*/  FMUL R14, R4, c[0x0][0x188] ;  /* 0x00006200040e7a20 */ /* 0x000fe40000400000 */
[----:B------:R-:W-:Y:S01]  /*49010*/  FMUL R4, R10, c[0x0][0x188] ;  /* 0x000062000a047a20 */ /* 0x000fe20000400000 */
[----:B------:R-:W-:-:S04]  /*49020*/  LEA.HI R10, R3, 0x68, RZ, 0x1e ;  /* 0x00000068030a7811 */ /* 0x000fc800078ff0ff */
[----:B------:R-:W-:Y:S01]  /*49030*/  IADD3 R10, R22, R10, RZ ;  /* 0x0000000a160a7210 */ /* 0x000fe20007ffe0ff */
[----:B------:R-:W-:-:S03]  /*49040*/  FMUL R3, R11, c[0x0][0x188] ;  /* 0x000062000b037a20 */ /* 0x000fc60000400000 */
[----:B------:R-:W-:Y:S01]  /*49050*/  ISETP.GT.U32.AND P3, PT, R0, R10, PT ;  /* 0x0000000a0000720c */ /* 0x000fe20003f64070 */
[----:B------:R-:W0:Y:S04]  /*49060*/  S2R R11, SR_CTAID.X ;  /* 0x00000000000b7919 */ /* 0x000e280000002500 */
[----:B------:R-:W1:Y:S01]  /*49070*/  S2R R10, SR_TID.X ;  /* 0x00000000000a7919 */ /* 0x000e620000002100 */
[----:B------:R-:W-:Y:S01]  /*49080*/  FSEL R4, R4, -INF , !P2 ;  /* 0xff80000004047808 */ /* 0x000fe20005000000 */
[----:B------:R-:W-:Y:S02]  /*49090*/  FMUL R8, R27, c[0x0][0x188] ;  /* 0x000062001b087a20 */ /* 0x000fe40000400000 */
[----:B------:R-:W-:Y:S02]  /*490a0*/  FMUL R27, R5, c[0x0][0x188] ;  /* 0x00006200051b7a20 */ /* 0x000fe40000400000 */
[----:B------:R-:W-:Y:S01]  /*490b0*/  FMUL R5, R18, c[0x0][0x188] ;  /* 0x0000620012057a20 */ /* 0x000fe20000400000 */
[----:B------:R2:W-:Y:S04]  /*490c0*/  STL [R1+0x184], R4 ;  /* 0x0001840401007387 */ /* 0x0005e80000100800 */
[----:B------:R-:W3:Y:S04]  /*490d0*/  S2R R18, SR_TID.X ;  /* 0x0000000000127919 */ /* 0x000ee80000002100 */
[----:B------:R-:W4:Y:S01]  /*490e0*/  S2R R24, SR_CTAID.X ;  /* 0x0000000000187919 */ /* 0x000f220000002500 */
[----:B--2---:R-:W-:-:S02]  /*490f0*/  FSEL R4, R3, -INF , !P4 ;  /* 0xff80000003047808 */ /* 0x004fc40006000000 */
[----:B0-----:R-:W-:Y:S02]  /*49100*/  SHF.L.U32 R3, R11, 0x8, RZ ;  /* 0x000000080b037819 */ /* 0x001fe400000006ff */
[----:B-1----:R-:W-:Y:S01]  /*49110*/  LOP3.LUT R10, R10, 0x1c, RZ, 0xc0, !PT ;  /* 0x0000001c0a0a7812 */ /* 0x002fe200078ec0ff */
[----:B------:R-:W0:Y:S04]  /*49120*/  S2R R11, SR_TID.X ;  /* 0x00000000000b7919 */ /* 0x000e280000002100 */
[----:B------:R1:W-:Y:S02]  /*49130*/  STL [R1+0x188], R4 ;  /* 0x0001880401007387 */ /* 0x0003e40000100800 */
[----:B-1----:R-:W-:Y:S02]  /*49140*/  LEA.HI R4, R10, 0x58, RZ, 0x1e ;  /* 0x000000580a047811 */ /* 0x002fe400078ff0ff */
[----:B------:R-:W1:Y:S01]  /*49150*/  S2R R10, SR_CTAID.X ;  /* 0x00000000000a7919 */ /* 0x000e620000002500 */
[----:B------:R-:W-:-:S02]  /*49160*/  FMUL R20, R15, c[0x0][0x188] ;  /* 0x000062000f147a20 */ /* 0x000fc40000400000 */
[----:B------:R-:W-:Y:S02]  /*49170*/  FMUL R15, R7, c[0x0][0x188] ;  /* 0x00006200070f7a20 */ /* 0x000fe40000400000 */
[----:B------:R-:W-:Y:S02]  /*49180*/  FMUL R7, R19, c[0x0][0x188] ;  /* 0x0000620013077a20 */ /* 0x000fe40000400000 */
[----:B------:R-:W-:Y:S01]  /*49190*/  FMUL R28, R12, c[0x0][0x188] ;  /* 0x000062000c1c7a20 */ /* 0x000fe20000400000 */
[----:B---3--:R-:W-:Y:S01]  /*491a0*/  LOP3.LUT R19, R18, 0x1c, RZ, 0xc0, !PT ;  /* 0x0000001c12137812 */ /* 0x008fe200078ec0ff */
[----:B------:R-:W-:Y:S02]  /*491b0*/  FMUL R12, R6, c[0x0][0x188] ;  /* 0x00006200060c7a20 */ /* 0x000fe40000400000 */
[----:B------:R-:W-:Y:S02]  /*491c0*/  FMUL R6, R16, c[0x0][0x188] ;  /* 0x0000620010067a20 */ /* 0x000fe40000400000 */
[----:B----4-:R-:W-:Y:S01]  /*491d0*/  IMAD.SHL.U32 R16, R24, 0x100, RZ ;  /* 0x0000010018107824 */ /* 0x010fe200078e00ff */
[----:B------:R-:W-:-:S02]  /*491e0*/  LEA.HI R29, R19, 0x78, RZ, 0x1e ;  /* 0x00000078131d7811 */ /* 0x000fc400078ff0ff */
[----:B0-----:R-:W-:Y:S02]  /*491f0*/  LOP3.LUT R11, R11, 0x1c, RZ, 0xc0, !PT ;  /* 0x0000001c0b0b7812 */ /* 0x001fe400078ec0ff */
[----:B------:R-:W-:Y:S02]  /*49200*/  IADD3 R29, R16, R29, RZ ;  /* 0x0000001d101d7210 */ /* 0x000fe40007ffe0ff */
[----:B------:R-:W-:Y:S01]  /*49210*/  LEA.HI R11, R11, 0x50, RZ, 0x1e ;  /* 0x000000500b0b7811 */ /* 0x000fe200078ff0ff */
[----:B------:R-:W-:Y:S01]  /*49220*/  FMUL R9, R13, c[0x0][0x188] ;  /* 0x000062000d097a20 */ /* 0x000fe20000400000 */
[----:B------:R-:W-:Y:S02]  /*49230*/  ISETP.GT.U32.AND P0, PT, R0, R29, PT ;  /* 0x0000001d0000720c */ /* 0x000fe40003f04070 */
[----:B-1----:R-:W-:Y:S01]  /*49240*/  SHF.L.U32 R10, R10, 0x8, RZ ;  /* 0x000000080a0a7819 */ /* 0x002fe200000006ff */
[----:B------:R-:W-:Y:S02]  /*49250*/  FMUL R13, R17, c[0x0][0x188] ;  /* 0x00006200110d7a20 */ /* 0x000fe40000400000 */
[----:B------:R-:W-:-:S02]  /*49260*/  IMAD.IADD R4, R3, 0x1, R4 ;  /* 0x0000000103047824 */ /* 0x000fc400078e0204 */
[----:B------:R-:W-:Y:S01]  /*49270*/  IMAD.IADD R11, R10, 0x1, R11 ;  /* 0x000000010a0b7824 */ /* 0x000fe200078e020b */
[----:B------:R-:W0:Y:S04]  /*49280*/  S2R R17, SR_CTAID.X ;  /* 0x0000000000117919 */ /* 0x000e280000002500 */
[----:B------:R-:W1:Y:S01]  /*49290*/  S2R R10, SR_TID.X ;  /* 0x00000000000a7919 */ /* 0x000e620000002100 */
[----:B------:R-:W-:-:S03]  /*492a0*/  ISETP.GT.U32.AND.EX P0, PT, R2, RZ, PT, P0 ;  /* 0x000000ff0200720c */ /* 0x000fc60003f04100 */
[----:B------:R-:W2:Y:S01]  /*492b0*/  LDL.LU R3, [R1+0x54] ;  /* 0x0000540001037983 */ /* 0x000ea20000300800 */
[C---:B------:R-:W-:Y:S02]  /*492c0*/  ISETP.GT.U32.AND P4, PT, R0.reuse, R4, PT ;  /* 0x000000040000720c */ /* 0x040fe40003f84070 */
[----:B------:R-:W-:Y:S01]  /*492d0*/  FSEL R4, R5, -INF , !P0 ;  /* 0xff80000005047808 */ /* 0x000fe20004000000 */
[----:B------:R-:W-:Y:S01]  /*492e0*/  ISETP.GT.U32.AND P0, PT, R0, R11, PT ;  /* 0x0000000b0000720c */ /* 0x000fe20003f04070 */
[C---:B------:R-:W-:Y:S01]  /*492f0*/  LEA.HI R21, R19.reuse, 0x70, RZ, 0x1e ;  /* 0x0000007013157811 */ /* 0x040fe200078ff0ff */
[----:B------:R-:W3:Y:S04]  /*49300*/  S2R R11, SR_CTAID.X ;  /* 0x00000000000b7919 */ /* 0x000ee80000002500 */
[----:B------:R-:W4:Y:S01]  /*49310*/  LDL.LU R5, [R1+0x78] ;  /* 0x0000780001057983 */ /* 0x000f220000300800 */
[----:B------:R1:W-:Y:S02]  /*49320*/  STL [R1+0x170], R4 ;  /* 0x0001700401007387 */ /* 0x0003e40000100800 */
[----:B------:R-:W-:Y:S01]  /*49330*/  IMAD.IADD R21, R16, 0x1, R21 ;  /* 0x0000000110157824 */ /* 0x000fe200078e0215 */
[----:B------:R-:W-:-:S02]  /*49340*/  LEA.HI R22, R19, 0x60, RZ, 0x1e ;  /* 0x0000006013167811 */ /* 0x000fc400078ff0ff */
[----:B------:R-:W-:Y:S02]  /*49350*/  SHF.L.U32 R24, R24, 0x8, RZ ;  /* 0x0000000818187819 */ /* 0x000fe400000006ff */
[----:B------:R-:W-:Y:S02]  /*49360*/  ISETP.GT.U32.AND P1, PT, R0, R21, PT ;  /* 0x000000150000720c */ /* 0x000fe40003f24070 */
[C---:B-1----:R-:W-:Y:S02]  /*49370*/  LOP3.LUT R4, R10.reuse, 0x1c, RZ, 0xc0, !PT ;  /* 0x0000001c0a047812 */ /* 0x042fe400078ec0ff */
[----:B0-----:R-:W-:Y:S01]  /*49380*/  SHF.L.U32 R23, R17, 0x8, RZ ;  /* 0x0000000811177819 */ /* 0x001fe200000006ff */
[----:B------:R-:W-:Y:S01]  /*49390*/  LOP3.LUT R10, R10, 0x1c, RZ, 0xc0, !PT ;  /* 0x0000001c0a0a7812 */ /* 0x000fe200078ec0ff */
[----:B------:R-:W-:Y:S02]  /*493a0*/  LEA.HI R4, R4, 0x48, RZ, 0x1e ;  /* 0x0000004804047811 */ /* 0x000fe400078ff0ff */
[----:B------:R-:W-:Y:S01]  /*493b0*/  ISETP.GT.U32.AND.EX P1, PT, R2, RZ, PT, P1 ;  /* 0x000000ff0200720c */ /* 0x000fe20003f24110 */
[----:B------:R-:W-:Y:S01]  /*493c0*/  IMAD.IADD R22, R23, 0x1, R22 ;  /* 0x0000000117167824 */ /* 0x000fe200078e0216 */
[----:B------:R-:W-:-:S02]  /*493d0*/  LEA.HI R10, R10, 0x40, RZ, 0x1e ;  /* 0x000000400a0a7811 */ /* 0x000fc400078ff0ff */
[----:B---3--:R-:W-:Y:S01]  /*493e0*/  SHF.L.U32 R11, R11, 0x8, RZ ;  /* 0x000000080b0b7819 */ /* 0x008fe200000006ff */
[----:B------:R-:W-:Y:S01]  /*493f0*/  IMAD.IADD R4, R24, 0x1, R4 ;  /* 0x0000000118047824 */ /* 0x000fe200078e0204 */
[----:B------:R-:W-:Y:S02]  /*49400*/  ISETP.GT.U32.AND.EX P3, PT, R2, RZ, PT, P3 ;  /* 0x000000ff0200720c */ /* 0x000fe40003f64130 */
[----:B------:R-:W-:Y:S02]  /*49410*/  LOP3.LUT R18, R18, 0x1c, RZ, 0xc0, !PT ;  /* 0x0000001c12127812 */ /* 0x000fe400078ec0ff */
[----:B------:R-:W-:Y:S02]  /*49420*/  ISETP.GT.U32.AND P2, PT, R0, R22, PT ;  /* 0x000000160000720c */ /* 0x000fe40003f44070 */
[----:B------:R-:W-:Y:S01]  /*49430*/  FSEL R6, R6, -INF , !P1 ;  /* 0xff80000006067808 */ /* 0x000fe20004800000 */
[----:B------:R-:W-:Y:S02]  /*49440*/  ISETP.GT.U32.AND P1, PT, R0, R4, PT ;  /* 0x000000040000720c */ /* 0x000fe40003f24070 */
[----:B------:R-:W-:Y:S01]  /*49450*/  IMAD.IADD R10, R11, 0x1, R10 ;  /* 0x000000010b0a7824 */ /* 0x000fe200078e020a */
[----:B------:R-:W-:-:S02]  /*49460*/  FSEL R4, R25, -INF , !P3 ;  /* 0xff80000019047808 */ /* 0x000fc40005800000 */
[----:B------:R-:W-:Y:S01]  /*49470*/  LEA.HI R11, R18, 0x38, RZ, 0x1e ;  /* 0x00000038120b7811 */ /* 0x000fe200078ff0ff */
[----:B------:R-:W3:Y:S01]  /*49480*/  LDL.LU R24, [R1+0x140c] ;  /* 0x00140c0001187983 */ /* 0x000ee20000300800 */
[----:B------:R-:W-:Y:S01]  /*49490*/  ISETP.GT.U32.AND.EX P2, PT, R2, RZ, PT, P2 ;  /* 0x000000ff0200720c */ /* 0x000fe20003f44120 */
[----:B------:R0:W-:Y:S02]  /*494a0*/  STL [R1+0x15c], R6 ;  /* 0x00015c0601007387 */ /* 0x0001e40000100800 */
[----:B------:R-:W3:Y:S01]  /*494b0*/  LDL.LU R25, [R1+0x1408] ;  /* 0x0014080001197983 */ /* 0x000ee20000300800 */
[----:B------:R-:W-:Y:S01]  /*494c0*/  ISETP.GT.U32.AND P3, PT, R0, R10, PT ;  /* 0x0000000a0000720c */ /* 0x000fe20003f64070 */
[----:B------:R1:W-:Y:S01]  /*494d0*/  STL [R1+0x154], R4 ;  /* 0x0001540401007387 */ /* 0x0003e20000100800 */
[----:B------:R-:W-:Y:S01]  /*494e0*/  IADD3 R11, R16, R11, RZ ;  /* 0x0000000b100b7210 */ /* 0x000fe20007ffe0ff */
[----:B------:R-:W3:Y:S01]  /*494f0*/  LDL.LU R10, [R1+0x8] ;  /* 0x00000800010a7983 */ /* 0x000ee20000300800 */
[----:B------:R-:W-:-:S02]  /*49500*/  FSEL R16, R28, -INF , !P2 ;  /* 0xff8000001c107808 */ /* 0x000fc40005000000 */
[----:B------:R-:W3:Y:S04]  /*49510*/  LDL.LU R28, [R1+0x1404] ;  /* 0x00140400011c7983 */ /* 0x000ee80000300800 */
[----:B0-----:R-:W0:Y:S01]  /*49520*/  S2R R6, SR_TID.X ;  /* 0x0000000000067919 */ /* 0x001e220000002100 */
[----:B------:R-:W-:Y:S02]  /*49530*/  ISETP.GT.U32.AND P2, PT, R0, R11, PT ;  /* 0x0000000b0000720c */ /* 0x000fe40003f44070 */
[----:B------:R-:W0:Y:S01]  /*49540*/  S2R R11, SR_CTAID.X ;  /* 0x00000000000b7919 */ /* 0x000e220000002500 */
[----:B------:R-:W-:-:S04]  /*49550*/  ISETP.GT.U32.AND.EX P4, PT, R2, RZ, PT, P4 ;  /* 0x000000ff0200720c */ /* 0x000fc80003f84140 */
[----:B------:R-:W-:Y:S02]  /*49560*/  FSEL R18, R26, -INF , !P4 ;  /* 0xff8000001a127808 */ /* 0x000fe40006000000 */
[----:B------:R-:W3:Y:S01]  /*49570*/  LDL.LU R26, [R1+0x1400] ;  /* 0x00140000011a7983 */ /* 0x000ee20000300800 */
[----:B-1----:R-:W3:Y:S02]  /*49580*/  LDL.LU R4, [R1] ;  /* 0x0000000001047983 */ /* 0x002ee40000300800 */
[----:B------:R-:W-:Y:S02]  /*49590*/  STL [R1+0x13c], R16 ;  /* 0x00013c1001007387 */ /* 0x000fe40000100800 */
[----:B------:R1:W-:Y:S01]  /*495a0*/  STL [R1+0x13b4], R16 ;  /* 0x0013b41001007387 */ /* 0x0003e20000100800 */
[----:B0-----:R-:W-:Y:S01]  /*495b0*/  LOP3.LUT R6, R6, 0x1c, RZ, 0xc0, !PT ;  /* 0x0000001c06067812 */ /* 0x001fe200078ec0ff */
[----:B------:R-:W-:-:S03]  /*495c0*/  IMAD.SHL.U32 R11, R11, 0x100, RZ ;  /* 0x000001000b0b7824 */ /* 0x000fc600078e00ff */
[----:B-1----:R-:W-:-:S04]  /*495d0*/  LEA.HI R16, R6, 0x30, RZ, 0x1e ;  /* 0x0000003006107811 */ /* 0x002fc800078ff0ff */
[----:B------:R-:W-:Y:S02]  /*495e0*/  IADD3 R16, R11, R16, RZ ;  /* 0x000000100b107210 */ /* 0x000fe40007ffe0ff */
[----:B------:R-:W0:Y:S04]  /*495f0*/  S2R R11, SR_TID.X ;  /* 0x00000000000b7919 */ /* 0x000e280000002100 */
[----:B------:R-:W1:Y:S01]  /*49600*/  S2R R6, SR_CTAID.X ;  /* 0x0000000000067919 */ /* 0x000e620000002500 */
[----:B------:R-:W-:Y:S02]  /*49610*/  ISETP.GT.U32.AND.EX P0, PT, R2, RZ, PT, P0 ;  /* 0x000000ff0200720c */ /* 0x000fe40003f04100 */
[----:B------:R-:W-:Y:S02]  /*49620*/  ISETP.GT.U32.AND P4, PT, R0, R16, PT ;  /* 0x000000100000720c */ /* 0x000fe40003f84070 */
[----:B0-----:R-:W-:Y:S01]  /*49630*/  LOP3.LUT R11, R11, 0x1c, RZ, 0xc0, !PT ;  /* 0x0000001c0b0b7812 */ /* 0x001fe200078ec0ff */
[----:B-1----:R-:W-:-:S03]  /*49640*/  IMAD.SHL.U32 R6, R6, 0x100, RZ ;  /* 0x0000010006067824 */ /* 0x002fc600078e00ff */
[----:B------:R-:W-:-:S04]  /*49650*/  LEA.HI R11, R11, 0x28, RZ, 0x1e ;  /* 0x000000280b0b7811 */ /* 0x000fc800078ff0ff */
[----:B------:R-:W-:Y:S02]  /*49660*/  IADD3 R11, R6, R11, RZ ;  /* 0x0000000b060b7210 */ /* 0x000fe40007ffe0ff */
[----:B------:R-:W0:Y:S04]  /*49670*/  S2R R6, SR_TID.X ;  /* 0x0000000000067919 */ /* 0x000e280000002100 */
[----:B------:R-:W-:Y:S01]  /*49680*/  STL [R1+0x12c], R18 ;  /* 0x00012c1201007387 */ /* 0x000fe20000100800 */
[----:B------:R-:W-:Y:S01]  /*49690*/  STL [R1+0x13b8], R18 ;  /* 0x0013b81201007387 */ /* 0x000fe20000100800 */
[C---:B------:R-:W-:Y:S02]  /*496a0*/  ISETP.GT.U32.AND.EX P3, PT, R2.reuse, RZ, PT, P3 ;  /* 0x000000ff0200720c */ /* 0x040fe40003f64130 */
[----:B------:R-:W-:-:S02]  /*496b0*/  ISETP.GT.U32.AND.EX P1, PT, R2, RZ, PT, P1 ;  /* 0x000000ff0200720c */ /* 0x000fc40003f24110 */
[C---:B------:R-:W-:Y:S02]  /*496c0*/  ISETP.GT.U32.AND.EX P2, PT, R2.reuse, RZ, PT, P2 ;  /* 0x000000ff0200720c */ /* 0x040fe40003f44120 */
[----:B------:R-:W-:Y:S02]  /*496d0*/  ISETP.GT.U32.AND.EX P4, PT, R2, RZ, PT, P4 ;  /* 0x000000ff0200720c */ /* 0x000fe40003f84140 */
[----:B--2---:R-:W-:Y:S02]  /*496e0*/  FSEL R16, R3, -INF , !P0 ;  /* 0xff80000003107808 */ /* 0x004fe40004000000 */
[----:B------:R-:W1:Y:S01]  /*496f0*/  S2R R3, SR_CTAID.X ;  /* 0x0000000000037919 */ /* 0x000e620000002500 */
[----:B------:R-:W-:Y:S01]  /*49700*/  ISETP.GT.U32.AND P0, PT, R0, R11, PT ;  /* 0x0000000b0000720c */ /* 0x000fe20003f04070 */
[C---:B0-----:R-:W-:Y:S01]  /*49710*/  LOP3.LUT R11, R6.reuse, 0x1c, RZ, 0xc0, !PT ;  /* 0x0000001c060b7812 */ /* 0x041fe200078ec0ff */
[----:B------:R-:W-:Y:S01]  /*49720*/  LOP3.LUT R6, R6, 0x1c, RZ, 0xc0, !PT ;  /* 0x0000001c06067812 */ /* 0x000fe200078ec0ff */
[----:B------:R0:W-:Y:S03]  /*49730*/  STL [R1+0x120], R16 ;  /* 0x0001201001007387 */ /* 0x0001e60000100800 */
[----:B0-----:R-:W-:Y:S01]  /*49740*/  LEA.HI R16, R6, 0x20, RZ, 0x1e ;  /* 0x0000002006107811 */ /* 0x001fe200078ff0ff */
[----:B------:R-:W-:-:S02]  /*49750*/  LEA.HI R6, R11, 0x18, RZ, 0x1e ;  /* 0x000000180b067811 */ /* 0x000fc400078ff0ff */
[----:B-1----:R-:W-:-:S05]  /*49760*/  IMAD.SHL.U32 R3, R3, 0x100, RZ ;  /* 0x0000010003037824 */ /* 0x002fca00078e00ff */
[----:B------:R-:W-:Y:S01]  /*49770*/  IADD3 R16, R3, R16, RZ ;  /* 0x0000001003107210 */ /* 0x000fe20007ffe0ff */
[----:B------:R-:W-:-:S04]  /*49780*/  IMAD.SHL.U32 R3, R17, 0x100, RZ ;  /* 0x0000010011037824 */ /* 0x000fc800078e00ff */
[----:B------:R-:W-:Y:S01]  /*49790*/  IMAD.IADD R3, R3, 0x1, R6 ;  /* 0x0000000103037824 */ /* 0x000fe200078e0206 */
[----:B------:R-:W-:Y:S02]  /*497a0*/  SHF.L.U32 R17, R17, 0x8, RZ ;  /* 0x0000000811117819 */ /* 0x000fe400000006ff */
[----:B------:R-:W-:Y:S02]  /*497b0*/  LEA.HI R11, R11, 0x10, RZ, 0x1e ;  /* 0x000000100b0b7811 */ /* 0x000fe400078ff0ff */
[----:B----4-:R-:W-:Y:S02]  /*497c0*/  FSEL R6, R5, -INF , !P3 ;  /* 0xff80000005067808 */ /* 0x010fe40005800000 */
[----:B------:R-:W-:Y:S02]  /*497d0*/  ISETP.GT.U32.AND P3, PT, R0, R3, PT ;  /* 0x000000030000720c */ /* 0x000fe40003f64070 */
[----:B------:R-:W-:Y:S02]  /*497e0*/  ISETP.GT.U32.AND.EX P0, PT, R2, RZ, PT, P0 ;  /* 0x000000ff0200720c */ /* 0x000fe40003f04100 */
[----:B------:R-:W-:Y:S01]  /*497f0*/  IADD3 R5, R17, R11, RZ ;  /* 0x0000000b11057210 */ /* 0x000fe20007ffe0ff */
[----:B------:R-:W-:-:S02]  /*49800*/  FSEL R11, R12, -INF , !P2 ;  /* 0xff8000000c0b7808 */ /* 0x000fc40005000000 */
[----:B---3--:R-:W-:Y:S01]  /*49810*/  FMUL R3, R10, c[0x0][0x188] ;  /* 0x000062000a037a20 */ /* 0x008fe20000400000 */
[----:B------:R-:W-:Y:S02]  /*49820*/  FSEL R18, R28, -INF , !P1 ;  /* 0xff8000001c127808 */ /* 0x000fe40004800000 */
[----:B------:R-:W-:Y:S01]  /*49830*/  FSEL R10, R14, -INF , !P4 ;  /* 0xff8000000e0a7808 */ /* 0x000fe20006000000 */
[----:B------:R-:W2:Y:S02]  /*49840*/  LDL.LU R28, [R1+0x13fc] ;  /* 0x0013fc00011c7983 */ /* 0x000ea40000300800 */
[----:B------:R-:W-:Y:S01]  /*49850*/  STL [R1+0x11c], R18 ;  /* 0x00011c1201007387 */ /* 0x000fe20000100800 */
[----:B------:R-:W-:Y:S02]  /*49860*/  FSEL R3, R3, -INF , !P0 ;  /* 0xff80000003037808 */ /* 0x000fe40004000000 */
[----:B------:R-:W-:Y:S01]  /*49870*/  ISETP.GT.U32.AND P1, PT, R0, R16, PT ;  /* 0x000000100000720c */ /* 0x000fe20003f24070 */
[----:B------:R-:W-:Y:S01]  /*49880*/  STL [R1+0x114], R6 ;  /* 0x0001140601007387 */ /* 0x000fe20000100800 */
[----:B------:R-:W3:Y:S02]  /*49890*/  LDL.LU R16, [R1+0xf0] ;  /* 0x0000f00001107983 */ /* 0x000ee40000300800 */
[----:B------:R-:W-:Y:S02]  /*498a0*/  STL [R1+0x110], R11 ;  /* 0x0001100b01007387 */ /* 0x000fe40000100800 */
[----:B------:R-:W-:Y:S01]  /*498b0*/  STL [R1+0x10c], R10 ;  /* 0x00010c0a01007387 */ /* 0x000fe20000100800 */
[----:B------:R0:W-:Y:S04]  /*498c0*/  STL [R1+0x108], R3 ;  /* 0x0001080301007387 */ /* 0x0001e80000100800 */
[----:B0-----:R-:W4:Y:S01]  /*498d0*/  LDL.LU R3, [R1+0x38] ;  /* 0x0000380001037983 */ /* 0x001f220000300800 */
[----:B------:R-:W-:Y:S01]  /*498e0*/  FMUL R4, R4, c[0x0][0x188] ;  /* 0x0000620004047a20 */ /* 0x000fe20000400000 */
[----:B------:R-:W-:-:S04]  /*498f0*/  ISETP.GT.U32.AND.EX P1, PT, R2, RZ, PT, P1 ;  /* 0x000000ff0200720c */ /* 0x000fc80003f24110 */
[----:B------:R-:W-:-:S05]  /*49900*/  FSEL R4, R4, -INF , !P1 ;  /* 0xff80000004047808 */ /* 0x000fca0004800000 */
[----:B------:R0:W-:Y:S04]  /*49910*/  STL [R1+0x104], R4 ;  /* 0x0001040401007387 */ /* 0x0001e80000100800 */
[----:B0-----:R-:W2:Y:S01]  /*49920*/  LDL.LU R4, [R1+0x30] ;  /* 0x0000300001047983 */ /* 0x001ea20000300800 */
[----:B------:R-:W-:Y:S02]  /*49930*/  ISETP.GT.U32.AND.EX P3, PT, R2, RZ, PT, P3 ;  /* 0x000000ff0200720c */ /* 0x000fe40003f64130 */
[C---:B------:R-:W-:Y:S02]  /*49940*/  ISETP.GE.U32.AND P1, PT, R0.reuse, R29, PT ;  /* 0x0000001d0000720c */ /* 0x040fe40003f26070 */
[----:B------:R-:W3:Y:S01]  /*49950*/  LDL.LU R29, [R1+0x13f8] ;  /* 0x0013f800011d7983 */ /* 0x000ee20000300800 */
[----:B------:R-:W-:-:S04]  /*49960*/  ISETP.GT.U32.AND P2, PT, R0, R5, PT ;  /* 0x000000050000720c */ /* 0x000fc80003f44070 */
[----:B------:R-:W-:Y:S01]  /*49970*/  ISETP.GT.U32.AND.EX P2, PT, R2, RZ, PT, P2 ;  /* 0x000000ff0200720c */ /* 0x000fe20003f44120 */
[----:B----4-:R-:W-:-:S05]  /*49980*/  FMUL R3, R3, c[0x0][0x188] ;  /* 0x0000620003037a20 */ /* 0x010fca0000400000 */
[----:B------:R-:W-:-:S05]  /*49990*/  FSEL R3, R3, -INF , !P3 ;  /* 0xff80000003037808 */ /* 0x000fca0005800000 */
[----:B------:R0:W-:Y:S04]  /*499a0*/  STL [R1+0x100], R3 ;  /* 0x0001000301007387 */ /* 0x0001e80000100800 */
[----:B0-----:R-:W4:Y:S01]  /*499b0*/  LDL.LU R3, [R1+0xf8] ;  /* 0x0000f80001037983 */ /* 0x001f220000300800 */
[----:B--2---:R-:W-:Y:S01]  /*499c0*/  FMUL R4, R4, c[0x0][0x188] ;  /* 0x0000620004047a20 */ /* 0x004fe20000400000 */
[----:B------:R-:W-:Y:S02]  /*499d0*/  ISETP.GE.U32.AND P3, PT, R0, R21, PT ;  /* 0x000000150000720c */ /* 0x000fe40003f66070 */
[----:B------:R-:W2:Y:S02]  /*499e0*/  LDL.LU R21, [R1+0x13f4] ;  /* 0x0013f40001157983 */ /* 0x000ea40000300800 */
[----:B------:R-:W-:-:S05]  /*499f0*/  FSEL R4, R4, -INF , !P2 ;  /* 0xff80000004047808 */ /* 0x000fca0005000000 */
[----:B------:R0:W-:Y:S04]  /*49a00*/  STL [R1+0xec], R4 ;  /* 0x0000ec0401007387 */ /* 0x0001e80000100800 */
[----:B0-----:R-:W0:Y:S01]  /*49a10*/  S2R R4, SR_TID.X ;  /* 0x0000000000047919 */ /* 0x001e220000002100 */
[----:B------:R-:W-:-:S03]  /*49a20*/  LEA.HI R19, R19, 0x8, RZ, 0x1e ;  /* 0x0000000813137811 */ /* 0x000fc600078ff0ff */
[----:B------:R-:W1:Y:S02]  /*49a30*/  S2R R6, SR_TID.X ;  /* 0x0000000000067919 */ /* 0x000e640000002100 */
[----:B------:R-:W-:Y:S02]  /*49a40*/  IMAD.IADD R18, R17, 0x1, R19 ;  /* 0x0000000111127824 */ /* 0x000fe400078e0213 */
[----:B------:R-:W1:Y:S03]  /*49a50*/  S2R R19, SR_CTAID.X ;  /* 0x0000000000137919 */ /* 0x000e660000002500 */
[----:B------:R-:W-:Y:S02]  /*49a60*/  ISETP.GT.U32.AND P4, PT, R0, R18, PT ;  /* 0x000000120000720c */ /* 0x000fe40003f84070 */
[----:B0-----:R-:W-:-:S04]  /*49a70*/  LOP3.LUT R4, R4, 0x1c, RZ, 0xc0, !PT ;  /* 0x0000001c04047812 */ /* 0x001fc800078ec0ff */
[----:B------:R-:W-:Y:S02]  /*49a80*/  LEA.HI R4, R4, 0x68, RZ, 0x1e ;  /* 0x0000006804047811 */ /* 0x000fe400078ff0ff */
[----:B------:R-:W-:-:S03]  /*49a90*/  ISETP.GT.U32.AND.EX P4, PT, R2, RZ, PT, P4 ;  /* 0x000000ff0200720c */ /* 0x000fc60003f84140 */
[----:B------:R-:W-:Y:S01]  /*49aa0*/  IMAD.IADD R4, R23, 0x1, R4 ;  /* 0x0000000117047824 */ /* 0x000fe200078e0204 */
[----:B-1----:R-:W-:Y:S02]  /*49ab0*/  LOP3.LUT R12, R6, 0x1c, RZ, 0xc0, !PT ;  /* 0x0000001c060c7812 */ /* 0x002fe400078ec0ff */
[----:B------:R-:W-:Y:S01]  /*49ac0*/  SHF.L.U32 R14, R19, 0x8, RZ ;  /* 0x00000008130e7819 */ /* 0x000fe200000006ff */
[----:B------:R-:W2:Y:S01]  /*49ad0*/  LDL.LU R23, [R1+0x13f0] ;  /* 0x0013f00001177983 */ /* 0x000ea20000300800 */
[----:B------:R-:W-:Y:S01]  /*49ae0*/  ISETP.GE.U32.AND P2, PT, R0, R4, PT ;  /* 0x000000040000720c */ /* 0x000fe20003f46070 */
[----:B---3--:R-:W-:Y:S01]  /*49af0*/  FMUL R4, R16, c[0x0][0x188] ;  /* 0x0000620010047a20 */ /* 0x008fe20000400000 */
[----:B------:R-:W-:-:S04]  /*49b00*/  LEA.HI R6, R12, R14, RZ, 0x1e ;  /* 0x0000000e0c067211 */ /* 0x000fc800078ff0ff */
[----:B------:R-:W-:-:S04]  /*49b10*/  ISETP.GT.U32.AND P0, PT, R0, R6, PT ;  /* 0x000000060000720c */ /* 0x000fc80003f04070 */
[----:B------:R-:W-:-:S04]  /*49b20*/  ISETP.GT.U32.AND.EX P0, PT, R2, RZ, PT, P0 ;  /* 0x000000ff0200720c */ /* 0x000fc80003f04100 */
[----:B------:R-:W-:Y:S02]  /*49b30*/  FSEL R4, R4, -INF , !P0 ;  /* 0xff80000004047808 */ /* 0x000fe40004000000 */
[C---:B------:R-:W-:Y:S02]  /*49b40*/  ISETP.GE.U32.AND.EX P1, PT, R2.reuse, RZ, PT, P1 ;  /* 0x000000ff0200720c */ /* 0x040fe40003f26110 */
[C---:B------:R-:W-:Y:S02]  /*49b50*/  ISETP.GE.U32.AND.EX P3, PT, R2.reuse, RZ, PT, P3 ;  /* 0x000000ff0200720c */ /* 0x040fe40003f66130 */
[----:B------:R-:W-:Y:S01]  /*49b60*/  ISETP.GE.U32.AND.EX P2, PT, R2, RZ, PT, P2 ;  /* 0x000000ff0200720c */ /* 0x000fe20003f46120 */
[----:B----4-:R-:W-:-:S05]  /*49b70*/  FMUL R3, R3, c[0x0][0x188] ;  /* 0x0000620003037a20 */ /* 0x010fca0000400000 */
[----:B------:R-:W-:Y:S02]  /*49b80*/  FSEL R16, R3, -INF , !P4 ;  /* 0xff80000003107808 */ /* 0x000fe40006000000 */
[----:B------:R-:W0:Y:S01]  /*49b90*/  S2R R3, SR_CTAID.X ;  /* 0x0000000000037919 */ /* 0x000e220000002500 */
[----:B------:R-:W-:Y:S02]  /*49ba0*/  ISETP.GE.U32.AND P4, PT, R0, R22, PT ;  /* 0x000000160000720c */ /* 0x000fe40003f86070 */
[----:B------:R-:W3:Y:S02]  /*49bb0*/  LDL.LU R22, [R1+0x13ec] ;  /* 0x0013ec0001167983 */ /* 0x000ee40000300800 */
[----:B------:R0:W-:Y:S01]  /*49bc0*/  STL [R1+0xdc], R4 ;  /* 0x0000dc0401007387 */ /* 0x0001e20000100800 */
[----:B------:R-:W-:Y:S01]  /*49bd0*/  STL [R1+0xe4], R16 ;  /* 0x0000e41001007387 */ /* 0x000fe20000100800 */
[----:B0-----:R-:W-:Y:S01]  /*49be0*/  SHF.L.U32 R4, R3, 0x8, RZ ;  /* 0x0000000803047819 */ /* 0x001fe200000006ff */
[C---:B------:R-:W-:Y:S01]  /*49bf0*/  LEA.HI R3, R12.reuse, 0x58, RZ, 0x1e ;  /* 0x000000580c037811 */ /* 0x040fe200078ff0ff */
[----:B------:R-:W-:-:S04]  /*49c00*/  LEA.HI R12, R12, 0x50, RZ, 0x1e ;  /* 0x000000500c0c7811 */ /* 0x000fc800078ff0ff */
[C---:B------:R-:W-:Y:S01]  /*49c10*/  IMAD.IADD R3, R4.reuse, 0x1, R3 ;  /* 0x0000000104037824 */ /* 0x040fe200078e0203 */
[----:B------:R-:W-:-:S04]  /*49c20*/  IADD3 R12, R4, R12, RZ ;  /* 0x0000000c040c7210 */ /* 0x000fc80007ffe0ff */
[C---:B------:R-:W-:Y:S01]  /*49c30*/  ISETP.GE.U32.AND P0, PT, R0.reuse, R3, PT ;  /* 0x000000030000720c */ /* 0x040fe20003f06070 */
[----:B------:R-:W-:Y:S01]  /*49c40*/  FSEL R3, R7, -INF , !P1 ;  /* 0xff80000007037808 */ /* 0x000fe20004800000 */
[----:B------:R-:W-:Y:S02]  /*49c50*/  ISETP.GE.U32.AND P1, PT, R0, R12, PT ;  /* 0x0000000c0000720c */ /* 0x000fe40003f26070 */
[----:B------:R-:W4:Y:S02]  /*49c60*/  LDL.LU R12, [R1+0xc] ;  /* 0x00000c00010c7983 */ /* 0x000f240000300800 */
[----:B------:R0:W-:Y:S02]  /*49c70*/  STL [R1+0x158], R3 ;  /* 0x0001580301007387 */ /* 0x0001e40000100800 */
[----:B0-----:R-:W0:Y:S04]  /*49c80*/  S2R R3, SR_CTAID.X ;  /* 0x0000000000037919 */ /* 0x001e280000002500 */
[----:B------:R-:W1:Y:S01]  /*49c90*/  S2R R4, SR_TID.X ;  /* 0x0000000000047919 */ /* 0x000e620000002100 */
[----:B------:R-:W-:-:S05]  /*49ca0*/  FSEL R7, R13, -INF , !P3 ;  /* 0xff8000000d077808 */ /* 0x000fca0005800000 */
[----:B------:R0:W-:Y:S02]  /*49cb0*/  STL [R1+0x148], R7 ;  /* 0x0001480701007387 */ /* 0x0001e40000100800 */
[----:B0-----:R-:W-:Y:S02]  /*49cc0*/  IMAD.SHL.U32 R7, R3, 0x100, RZ ;  /* 0x0000010003077824 */ /* 0x001fe400078e00ff */
[----:B------:R-:W0:Y:S01]  /*49cd0*/  S2R R3, SR_CTAID.X ;  /* 0x0000000000037919 */ /* 0x000e220000002500 */
[----:B-1----:R-:W-:-:S04]  /*49ce0*/  LOP3.LUT R13, R4, 0x1c, RZ, 0xc0, !PT ;  /* 0x0000001c040d7812 */ /* 0x002fc800078ec0ff */
[----:B------:R-:W-:-:S04]  /*49cf0*/  LEA.HI R13, R13, 0x48, RZ, 0x1e ;  /* 0x000000480d0d7811 */ /* 0x000fc800078ff0ff */
[----:B------:R-:W-:Y:S01]  /*49d00*/  IADD3 R13, R7, R13, RZ ;  /* 0x0000000d070d7210 */ /* 0x000fe20007ffe0ff */
[----:B0-----:R-:W-:Y:S02]  /*49d10*/  IMAD.SHL.U32 R7, R3, 0x100, RZ ;  /* 0x0000010003077824 */ /* 0x001fe400078e00ff */
[----:B------:R-:W0:Y:S01]  /*49d20*/  S2R R3, SR_TID.X ;  /* 0x0000000000037919 */ /* 0x000e220000002100 */
[----:B------:R-:W-:-:S04]  /*49d30*/  LOP3.LUT R4, R4, 0x1c, RZ, 0xc0, !PT ;  /* 0x0000001c04047812 */ /* 0x000fc800078ec0ff */
[----:B------:R-:W-:-:S04]  /*49d40*/  LEA.HI R4, R4, 0x40, RZ, 0x1e ;  /* 0x0000004004047811 */ /* 0x000fc800078ff0ff */
[----:B------:R-:W-:Y:S01]  /*49d50*/  IADD3 R4, R7, R4, RZ ;  /* 0x0000000407047210 */ /* 0x000fe20007ffe0ff */
[----:B------:R-:W-:Y:S01]  /*49d60*/  FSEL R7, R20, -INF , !P2 ;  /* 0xff80000014077808 */ /* 0x000fe20005000000 */
[----:B------:R-:W-:Y:S01]  /*49d70*/  ISETP.GE.U32.AND.EX P4, PT, R2, RZ, PT, P4 ;  /* 0x000000ff0200720c */ /* 0x000fe20003f86140 */
[----:B------:R-:W2:Y:S01]  /*49d80*/  LDL.LU R20, [R1+0x13e8] ;  /* 0x0013e80001147983 */ /* 0x000ea20000300800 */
[----:B------:R-:W-:Y:S02]  /*49d90*/  ISETP.GE.U32.AND P2, PT, R0, R4, PT ;  /* 0x000000040000720c */ /* 0x000fe40003f46070 */
[----:B------:R1:W-:Y:S01]  /*49da0*/  STL [R1+0x138], R7 ;  /* 0x0001380701007387 */ /* 0x0003e20000100800 */
[----:B0-----:R-:W-:-:S04]  /*49db0*/  LOP3.LUT R3, R3, 0x1c, RZ, 0xc0, !PT ;  /* 0x0000001c03037812 */ /* 0x001fc800078ec0ff */
[----:B------:R-:W-:-:S05]  /*49dc0*/  LEA.HI R4, R3, 0x38, RZ, 0x1e ;  /* 0x0000003803047811 */ /* 0x000fca00078ff0ff */
[----:B------:R-:W-:Y:S01]  /*49dd0*/  IMAD.IADD R4, R17, 0x1, R4 ;  /* 0x0000000111047824 */ /* 0x000fe200078e0204 */
[----:B------:R-:W-:Y:S02]  /*49de0*/  FSEL R17, R9, -INF , !P4 ;  /* 0xff80000009117808 */ /* 0x000fe40006000000 */
[----:B------:R-:W2:Y:S04]  /*49df0*/  LDL.LU R9, [R1+0x13e4] ;  /* 0x0013e40001097983 */ /* 0x000ea80000300800 */
[----:B------:R-:W0:Y:S01]  /*49e00*/  S2R R3, SR_TID.X ;  /* 0x0000000000037919 */ /* 0x000e220000002100 */
[----:B------:R-:W-:Y:S02]  /*49e10*/  ISETP.GE.U32.AND P4, PT, R0, R4, PT ;  /* 0x000000040000720c */ /* 0x000fe40003f86070 */
[----:B0-----:R-:W-:Y:S01]  /*49e20*/  LOP3.LUT R4, R3, 0x1c, RZ, 0xc0, !PT ;  /* 0x0000001c03047812 */ /* 0x001fe200078ec0ff */
[----:B------:R-:W-:-:S03]  /*49e30*/  SHF.L.U32 R3, R19, 0x8, RZ ;  /* 0x0000000813037819 */ /* 0x000fc600000006ff */
[----:B-1----:R-:W-:-:S05]  /*49e40*/  LEA.HI R7, R4, 0x30, RZ, 0x1e ;  /* 0x0000003004077811 */ /* 0x002fca00078ff0ff */
[----:B------:R-:W-:Y:S02]  /*49e50*/  IMAD.IADD R7, R3, 0x1, R7 ;  /* 0x0000000103077824 */ /* 0x000fe400078e0207 */
[----:B------:R-:W0:Y:S04]  /*49e60*/  S2R R3, SR_CTAID.X ;  /* 0x0000000000037919 */ /* 0x000e280000002500 */
[----:B------:R-:W1:Y:S01]  /*49e70*/  S2R R4, SR_TID.X ;  /* 0x0000000000047919 */ /* 0x000e620000002100 */
[----:B------:R-:W-:-:S04]  /*49e80*/  ISETP.GE.U32.AND.EX P0, PT, R2, RZ, PT, P0 ;  /* 0x000000ff0200720c */ /* 0x000fc80003f06100 */
[----:B------:R-:W-:Y:S01]  /*49e90*/  FSEL R19, R8, -INF , !P0 ;  /* 0xff80000008137808 */ /* 0x000fe20004000000 */
[----:B------:R-:W-:Y:S01]  /*49ea0*/  ISETP.GE.U32.AND P0, PT, R0, R7, PT ;  /* 0x000000070000720c */ /* 0x000fe20003f06070 */
[----:B------:R-:W-:Y:S02]  /*49eb0*/  ISETP.GE.U32.AND.EX P1, PT, R2, RZ, PT, P1 ;  /* 0x000000ff0200720c */ /* 0x000fe40003f26110 */
[----:B------:R-:W-:Y:S01]  /*49ec0*/  ISETP.GE.U32.AND P3, PT, R0, R13, PT ;  /* 0x0000000d0000720c */ /* 0x000fe20003f66070 */
[----:B------:R-:W3:Y:S01]  /*49ed0*/  LDL.LU R8, [R1+0x13e0] ;  /* 0x0013e00001087983 */ /* 0x000ee20000300800 */
[----:B0-----:R-:W-:-:S03]  /*49ee0*/  SHF.L.U32 R7, R3, 0x8, RZ ;  /* 0x0000000803077819 */ /* 0x001fc600000006ff */
[----:B------:R-:W0:Y:S01]  /*49ef0*/  S2R R3, SR_TID.X ;  /* 0x0000000000037919 */ /* 0x000e220000002100 */
[----:B-1----:R-:W-:-:S04]  /*49f00*/  LOP3.LUT R4, R4, 0x1c, RZ, 0xc0, !PT ;  /* 0x0000001c04047812 */ /* 0x002fc800078ec0ff */
[----:B------:R-:W-:-:S05]  /*49f10*/  LEA.HI R4, R4, 0x28, RZ, 0x1e ;  /* 0x0000002804047811 */ /* 0x000fca00078ff0ff */
[----:B------:R-:W-:Y:S01]  /*49f20*/  IMAD.IADD R4, R7, 0x1, R4 ;  /* 0x0000000107047824 */ /* 0x000fe200078e0204 */
[----:B------:R-:W-:-:S04]  /*49f30*/  FSEL R7, R24, -INF , !P1 ;  /* 0xff80000018077808 */ /* 0x000fc80004800000 */
[----:B------:R-:W-:Y:S02]  /*49f40*/  ISETP.GE.U32.AND P1, PT, R0, R4, PT ;  /* 0x000000040000720c */ /* 0x000fe40003f26070 */
[----:B------:R-:W-:Y:S02]  /*49f50*/  ISETP.GE.U32.AND.EX P3, PT, R2, RZ, PT, P3 ;  /* 0x000000ff0200720c */ /* 0x000fe40003f66130 */
[----:B0-----:R-:W-:-:S04]  /*49f60*/  LOP3.LUT R3, R3, 0x1c, RZ, 0xc0, !PT ;  /* 0x0000001c03037812 */ /* 0x001fc800078ec0ff */
[C---:B------:R-:W-:Y:S01]  /*49f70*/  LEA.HI R4, R3.reuse, 0x18, RZ, 0x1e ;  /* 0x0000001803047811 */ /* 0x040fe200078ff0ff */
[----:B------:R-:W-:Y:S01]  /*49f80*/  LEA.HI R3, R3, 0x20, RZ, 0x1e ;  /* 0x0000002003037811 */ /* 0x000fe200078ff0ff */
[----:B------:R-:W-:Y:S01]  /*49f90*/  STL [R1+0x124], R17 ;  /* 0x0001241101007387 */ /* 0x000fe20000100800 */
[----:B------:R-:W-:Y:S02]  /*49fa0*/  STL [R1+0x13bc], R17 ;  /* 0x0013bc1101007387 */ /* 0x000fe40000100800 */
[C---:B------:R-:W-:Y:S01]  /*49fb0*/  IADD3 R3, R14.reuse, R3, RZ ;  /* 0x000000030e037210 */ /* 0x040fe20007ffe0ff */
[----:B------:R-:W-:Y:S01]  /*49fc0*/  IMAD.IADD R14, R14, 0x1, R4 ;  /* 0x000000010e0e7824 */ /* 0x000fe200078e0204 */
[----:B------:R-:W-:Y:S01]  /*49fd0*/  FSEL R4, R25, -INF , !P3 ;  /* 0xff80000019047808 */ /* 0x000fe20005800000 */
[----:B------:R-:W-:Y:S01]  /*49fe0*/  STL [R1+0xf8], R19 ;  /* 0x0000f81301007387 */ /* 0x000fe20000100800 */
[C---:B------:R-:W-:Y:S01]  /*49ff0*/  ISETP.GE.U32.AND.EX P2, PT, R2.reuse, RZ, PT, P2 ;  /* 0x000000ff0200720c */ /* 0x040fe20003f46120 */
[----:B------:R-:W3:Y:S01]  /*4a000*/  LDL.LU R24, [R1+0x13dc] ;  /* 0x0013dc0001187983 */ /* 0x000ee20000300800 */
[----:B------:R-:W-:Y:S01]  /*4a010*/  ISETP.GE.U32.AND.EX P4, PT, R2, RZ, PT, P4 ;  /* 0x000000ff0200720c */ /* 0x000fe20003f86140 */
[----:B------:R-:W-:Y:S01]  /*4a020*/  STL [R1+0xf0], R7 ;  /* 0x0000f00701007387 */ /* 0x000fe20000100800 */
[----:B------:R-:W3:Y:S01]  /*4a030*/  LDL.LU R25, [R1+0x13d8] ;  /* 0x0013d80001197983 */ /* 0x000ee20000300800 */
[----:B------:R-:W-:Y:S01]  /*4a040*/  ISETP.GE.U32.AND P3, PT, R0, R3, PT ;  /* 0x000000030000720c */ /* 0x000fe20003f66070 */
[----:B------:R-:W-:Y:S01]  /*4a050*/  FSEL R3, R26, -INF , !P2 ;  /* 0xff8000001a037808 */ /* 0x000fe20005000000 */
[----:B------:R0:W-:Y:S01]  /*4a060*/  STL [R1+0xe8], R4 ;  /* 0x0000e80401007387 */ /* 0x0001e20000100800 */
[----:B------:R-:W3:Y:S03]  /*4a070*/  LDL.LU R26, [R1+0x13d4] ;  /* 0x0013d400011a7983 */ /* 0x000ee60000300800 */
[----:B------:R2:W-:Y:S01]  /*4a080*/  STL [R1+0xe0], R3 ;  /* 0x0000e00301007387 */ /* 0x0005e20000100800 */
[----:B0-----:R-:W-:-:S05]  /*4a090*/  FSEL R4, R15, -INF , !P4 ;  /* 0xff8000000f047808 */ /* 0x001fca0006000000 */
[----:B------:R4:W-:Y:S01]  /*4a0a0*/  STL [R1+0xd8], R4 ;  /* 0x0000d80401007387 */ /* 0x0009e20000100800 */
[----:B--2---:R-:W-:-:S03]  /*4a0b0*/  SHF.L.U32 R3, R9, 0x8, RZ ;  /* 0x0000000809037819 */ /* 0x004fc600000006ff */
[----:B------:R-:W2:Y:S01]  /*4a0c0*/  LDL.LU R9, [R1+0x4] ;  /* 0x0000040001097983 */ /* 0x000ea20000300800 */
[----:B------:R-:W-:Y:S01]  /*4a0d0*/  ISETP.GE.U32.AND.EX P0, PT, R2, RZ, PT, P0 ;  /* 0x000000ff0200720c */ /* 0x000fe20003f06100 */
[----:B----4-:R-:W-:Y:S01]  /*4a0e0*/  FMUL R4, R12, c[0x0][0x188] ;  /* 0x000062000c047a20 */ /* 0x010fe20000400000 */
[----:B------:R-:W-:Y:S02]  /*4a0f0*/  ISETP.GE.U32.AND P4, PT, R0, R5, PT ;  /* 0x000000050000720c */ /* 0x000fe40003f86070 */
[----:B------:R-:W-:Y:S01]  /*4a100*/  ISETP.GE.U32.AND.EX P1, PT, R2, RZ, PT, P1 ;  /* 0x000000ff0200720c */ /* 0x000fe20003f26110 */
[----:B------:R-:W4:Y:S01]  /*4a110*/  LDL.LU R5, [R1+0x3c] ;  /* 0x00003c0001057983 */ /* 0x000f220000300800 */
[----:B------:R-:W-:Y:S02]  /*4a120*/  FSEL R7, R27, -INF , !P0 ;  /* 0xff8000001b077808 */ /* 0x000fe40004000000 */
[----:B------:R-:W-:Y:S02]  /*4a130*/  LOP3.LUT R3, R3, 0xf00, RZ, 0xe2, !PT ;  /* 0x00000f0003037812 */ /* 0x000fe400078ee2ff */
[----:B------:R-:W-:Y:S01]  /*4a140*/  FSEL R4, R4, -INF , !P1 ;  /* 0xff80000004047808 */ /* 0x000fe20004800000 */
[----:B------:R-:W4:Y:S01]  /*4a150*/  LDL.LU R27, [R1+0x13d0] ;  /* 0x0013d000011b7983 */ /* 0x000f220000300800 */
[----:B------:R-:W4:Y:S02]  /*4a160*/  LDL.LU R13, [R1+0x34] ;  /* 0x00003400010d7983 */ /* 0x000f240000300800 */
[----:B------:R0:W-:Y:S02]  /*4a170*/  STL [R1+0xd4], R7 ;  /* 0x0000d40701007387 */ /* 0x0001e40000100800 */
[----:B------:R-:W-:Y:S01]  /*4a180*/  IMAD R3, R20, 0x1000, R3 ;  /* 0x0000100014037824 */ /* 0x000fe200078e0203 */
[----:B------:R1:W-:Y:S01]  /*4a190*/  STL [R1+0xd0], R4 ;  /* 0x0000d00401007387 */ /* 0x0003e20000100800 */
[----:B------:R-:W4:Y:S01]  /*4a1a0*/  LDL.LU R20, [R1+0x13cc] ;  /* 0x0013cc0001147983 */ /* 0x000f220000300800 */
[----:B------:R-:W-:-:S02]  /*4a1b0*/  ISETP.GE.U32.AND P2, PT, R0, R14, PT ;  /* 0x0000000e0000720c */ /* 0x000fc40003f46070 */
[C---:B------:R-:W-:Y:S02]  /*4a1c0*/  ISETP.GE.U32.AND P0, PT, R0.reuse, R18, PT ;  /* 0x000000120000720c */ /* 0x040fe40003f06070 */
[----:B------:R-:W-:Y:S01]  /*4a1d0*/  ISETP.GE.U32.AND P1, PT, R0, R6, PT ;  /* 0x000000060000720c */ /* 0x000fe20003f26070 */
[----:B------:R-:W-:Y:S01]  /*4a1e0*/  LOP3.LUT R0, R21, 0xf, RZ, 0xc0, !PT ;  /* 0x0000000f15007812 */ /* 0x000fe200078ec0ff */
[----:B0-----:R-:W4:Y:S01]  /*4a1f0*/  LDL.LU R7, [R1+0xf4] ;  /* 0x0000f40001077983 */ /* 0x001f220000300800 */
[----:B------:R-:W4:Y:S01]  /*4a200*/  LDL.LU R21, [R1+0x13c8] ;  /* 0x0013c80001157983 */ /* 0x000f220000300800 */
[----:B-1----:R-:W-:Y:S01]  /*4a210*/  LOP3.LUT R4, R28, 0xff, RZ, 0xc0, !PT ;  /* 0x000000ff1c047812 */ /* 0x002fe200078ec0ff */
[----:B------:R-:W4:Y:S04]  /*4a220*/  LDL.LU R14, [R1+0xfc] ;  /* 0x0000fc00010e7983 */ /* 0x000f280000300800 */
[----:B------:R-:W-:Y:S01]  /*4a230*/  IMAD.IADD R3, R3, 0x1, R4 ;  /* 0x0000000103037824 */ /* 0x000fe200078e0204 */
[----:B---3--:R-:W-:-:S02]  /*4a240*/  SHF.L.U32 R4, R22, 0x8, RZ ;  /* 0x0000000816047819 */ /* 0x008fc400000006ff */
[----:B------:R-:W3:Y:S01]  /*4a250*/  LDL.LU R22, [R1+0x13c4] ;  /* 0x0013c40001167983 */ /* 0x000ee20000300800 */
[----:B------:R-:W3:Y:S01]  /*4a260*/  LDL.LU R18, [R1+0xa0] ;  /* 0x0000a00001127983 */ /* 0x000ee20000300800 */
[----:B------:R-:W-:Y:S01]  /*4a270*/  LOP3.LUT R4, R4, 0xf00, RZ, 0xe2, !PT ;  /* 0x00000f0004047812 */ /* 0x000fe200078ee2ff */
[----:B------:R-:W3:Y:S01]  /*4a280*/  LDL.LU R12, [R1+0xa8] ;  /* 0x0000a800010c7983 */ /* 0x000ee20000300800 */
[C---:B------:R-:W-:Y:S02]  /*4a290*/  ISETP.GE.U32.AND.EX P3, PT, R2.reuse, RZ, PT, P3 ;  /* 0x000000ff0200720c */ /* 0x040fe40003f66130 */
[C---:B------:R-:W-:Y:S02]  /*4a2a0*/  ISETP.GE.U32.AND.EX P2, PT, R2.reuse, RZ, PT, P2 ;  /* 0x000000ff0200720c */ /* 0x040fe40003f46120 */
[C---:B------:R-:W-:Y:S02]  /*4a2b0*/  ISETP.GE.U32.AND.EX P4, PT, R2.reuse, RZ, PT, P4 ;  /* 0x000000ff0200720c */ /* 0x040fe40003f86140 */
[----:B------:R-:W-:-:S02]  /*4a2c0*/  ISETP.GE.U32.AND.EX P0, PT, R2, RZ, PT, P0 ;  /* 0x000000ff0200720c */ /* 0x000fc40003f06100 */
[----:B------:R-:W-:Y:S01]  /*4a2d0*/  ISETP.GE.U32.AND.EX P1, PT, R2, RZ, PT, P1 ;  /* 0x000000ff0200720c */ /* 0x000fe20003f26110 */
[----:B------:R-:W-:Y:S02]  /*4a2e0*/  IMAD R2, R23, 0x1000, R4 ;  /* 0x0000100017027824 */ /* 0x000fe400078e0204 */
[----:B------:R-:W3:Y:S01]  /*4a2f0*/  LDL.LU R23, [R1+0x13c0] ;  /* 0x0013c00001177983 */ /* 0x000ee20000300800 */
[----:B------:R-:W3:Y:S02]  /*4a300*/  LDL.LU R6, [R1+0x10] ;  /* 0x0000100001067983 */ /* 0x000ee40000300800 */
[----:B--2---:R-:W-:Y:S02]  /*4a310*/  FMUL R4, R9, c[0x0][0x188] ;  /* 0x0000620009047a20 */ /* 0x004fe40000400000 */
[----:B------:R-:W2:Y:S01]  /*4a320*/  LDL.LU R9, [R1+0x18] ;  /* 0x0000180001097983 */ /* 0x000ea20000300800 */
[----:B------:R-:W-:Y:S02]  /*4a330*/  LEA R0, R29, R0, 0x4 ;  /* 0x000000001d007211 */ /* 0x000fe400078e20ff */
[----:B------:R-:W-:Y:S01]  /*4a340*/  LOP3.LUT R3, R3, 0xffff, RZ, 0xc0, !PT ;  /* 0x0000ffff03037812 */ /* 0x000fe200078ec0ff */
[----:B----4-:R-:W-:Y:S01]  /*4a350*/  FMUL R5, R5, c[0x0][0x188] ;  /* 0x0000620005057a20 */ /* 0x010fe20000400000 */
[----:B------:R-:W-:-:S02]  /*4a360*/  LOP3.LUT R0, R0, 0xff, RZ, 0xc0, !PT ;  /* 0x000000ff00007812 */ /* 0x000fc400078ec0ff */
[----:B------:R-:W-:Y:S02]  /*4a370*/  FSEL R15, R4, -INF , !P3 ;  /* 0xff800000040f7808 */ /* 0x000fe40005800000 */
[----:B------:R-:W-:Y:S01]  /*4a380*/  IADD3 R0, R2, R0, RZ ;  /* 0x0000000002007210 */ /* 0x000fe20007ffe0ff */
[--C-:B------:R-:W-:Y:S01]  /*4a390*/  SHF.R.U32.HI R2, RZ, 0xf, R3.reuse ;  /* 0x0000000fff027819 */ /* 0x100fe20000011603 */
[----:B------:R-:W-:Y:S02]  /*4a3a0*/  FSEL R5, R5, -INF , !P2 ;  /* 0xff80000005057808 */ /* 0x000fe40005000000 */
[--C-:B------:R-:W-:Y:S02]  /*4a3b0*/  SHF.R.U32.HI R4, RZ, 0xe, R3.reuse ;  /* 0x0000000eff047819 */ /* 0x100fe40000011603 */
[----:B------:R-:W-:Y:S01]  /*4a3c0*/  LOP3.LUT P3, RZ, R2, 0x1, RZ, 0xc0, !PT ;  /* 0x0000000102ff7812 */ /* 0x000fe2000786c0ff */
[----:B------:R-:W-:Y:S01]  /*4a3d0*/  FMUL R2, R13, c[0x0][0x188] ;  /* 0x000062000d027a20 */ /* 0x000fe20000400000 */
[----:B------:R-:W-:Y:S01]  /*4a3e0*/  STL [R1+0xc0], R15 ;  /* 0x0000c00f01007387 */ /* 0x000fe20000100800 */
[----:B------:R-:W-:Y:S01]  /*4a3f0*/  LOP3.LUT P2, RZ, R4, 0x1, RZ, 0xc0, !PT ;  /* 0x0000000104ff7812 */ /* 0x000fe2000784c0ff */
[----:B------:R0:W-:Y:S01]  /*4a400*/  STL [R1+0xbc], R5 ;  /* 0x0000bc0501007387 */ /* 0x0001e20000100800 */
[--C-:B------:R-:W-:Y:S01]  /*4a410*/  SHF.R.U32.HI R4, RZ, 0xd, R3.reuse ;  /* 0x0000000dff047819 */ /* 0x100fe20000011603 */
[----:B0-----:R-:W-:Y:S01]  /*4a420*/  FMUL R5, R7, c[0x0][0x188] ;  /* 0x0000620007057a20 */ /* 0x001fe20000400000 */
[----:B------:R-:W-:Y:S01]  /*4a430*/  FSEL R7, R2, -INF , !P4 ;  /* 0xff80000002077808 */ /* 0x000fe20006000000 */
[--C-:B------:R-:W-:Y:S01]  /*4a440*/  SHF.R.U32.HI R2, RZ, 0xc, R3.reuse ;  /* 0x0000000cff027819 */ /* 0x100fe20000011603 */
[----:B------:R-:W-:Y:S01]  /*4a450*/  LOP3.LUT P4, RZ, R4, 0x1, RZ, 0xc0, !PT ;  /* 0x0000000104ff7812 */ /* 0x000fe2000788c0ff */
[----:B------:R-:W-:Y:S01]  /*4a460*/  FMUL R4, R14, c[0x0][0x188] ;  /* 0x000062000e047a20 */ /* 0x000fe20000400000 */
[----:B------:R-:W-:Y:S01]  /*4a470*/  FSEL R17, R5, -INF , !P1 ;  /* 0xff80000005117808 */ /* 0x000fe20004800000 */
[----:B---3--:R-:W-:Y:S01]  /*4a480*/  FMUL R5, R18, c[0x0][0x188] ;  /* 0x0000620012057a20 */ /* 0x008fe20000400000 */
[----:B------:R-:W-:Y:S01]  /*4a490*/  LOP3.LUT P1, RZ, R2, 0x1, RZ, 0xc0, !PT ;  /* 0x0000000102ff7812 */ /* 0x000fe2000782c0ff */
[----:B------:R-:W-:Y:S01]  /*4a4a0*/  SHF.R.U32.HI R2, RZ, 0xb, R3 ;  /* 0x0000000bff027819 */ /* 0x000fe20000011603 */
[----:B------:R-:W-:-:S02]  /*4a4b0*/  FSEL R18, R4, -INF , !P0 ;  /* 0xff80000004127808 */ /* 0x000fc40004000000 */
[----:B------:R-:W-:Y:S02]  /*4a4c0*/  FSEL R5, R5, -INF , !P3 ;  /* 0xff80000005057808 */ /* 0x000fe40005800000 */
[----:B------:R-:W-:Y:S01]  /*4a4d0*/  LOP3.LUT P0, RZ, R2, 0x1, RZ, 0xc0, !PT ;  /* 0x0000000102ff7812 */ /* 0x000fe2000780c0ff */
[----:B------:R-:W-:Y:S01]  /*4a4e0*/  STL [R1+0xb8], R7 ;  /* 0x0000b80701007387 */ /* 0x000fe20000100800 */
[----:B------:R-:W-:Y:S02]  /*4a4f0*/  FMUL R2, R12, c[0x0][0x188] ;  /* 0x000062000c027a20 */ /* 0x000fe40000400000 */
[----:B------:R-:W-:Y:S02]  /*4a500*/  STL [R1+0xb4], R17 ;  /* 0x0000b41101007387 */ /* 0x000fe40000100800 */
[----:B------:R-:W-:Y:S01]  /*4a510*/  STL [R1+0xb0], R18 ;  /* 0x0000b01201007387 */ /* 0x000fe20000100800 */
[----:B------:R0:W-:Y:S01]  /*4a520*/  STL [R1+0xcc], R5 ;  /* 0x0000cc0501007387 */ /* 0x0001e20000100800 */
[----:B------:R-:W-:Y:S01]  /*4a530*/  SHF.R.U32.HI R4, RZ, 0xa, R3 ;  /* 0x0000000aff047819 */ /* 0x000fe20000011603 */
[----:B------:R-:W3:Y:S03]  /*4a540*/  LDL.LU R29, [R1+0x1a0] ;  /* 0x0001a000011d7983 */ /* 0x000ee60000300800 */
[----:B------:R-:W-:Y:S01]  /*4a550*/  LOP3.LUT P3, RZ, R4, 0x1, RZ, 0xc0, !PT ;  /* 0x0000000104ff7812 */ /* 0x000fe2000786c0ff */
[----:B0-----:R-:W-:Y:S01]  /*4a560*/  FMUL R5, R6, c[0x0][0x188] ;  /* 0x0000620006057a20 */ /* 0x001fe20000400000 */
[----:B------:R-:W-:-:S02]  /*4a570*/  FSEL R6, R2, -INF , !P2 ;  /* 0xff80000002067808 */ /* 0x000fc40005000000 */
[----:B------:R-:W-:-:S03]  /*4a580*/  SHF.R.U32.HI R4, RZ, 0x9, R3 ;  /* 0x00000009ff047819 */ /* 0x000fc60000011603 */
[----:B------:R0:W-:Y:S01]  /*4a590*/  STL [R1+0xc8], R6 ;  /* 0x0000c80601007387 */ /* 0x0001e20000100800 */
[----:B------:R-:W4:Y:S01]  /*4a5a0*/  LDL.LU R12, [R1+0x1a8] ;  /* 0x0001a800010c7983 */ /* 0x000f220000300800 */
[----:B------:R-:W-:Y:S01]  /*4a5b0*/  LOP3.LUT P2, RZ, R4, 0x1, RZ, 0xc0, !PT ;  /* 0x0000000104ff7812 */ /* 0x000fe2000784c0ff */
[----:B--2---:R-:W-:Y:S02]  /*4a5c0*/  FMUL R4, R9, c[0x0][0x188] ;  /* 0x0000620009047a20 */ /* 0x004fe40000400000 */
[----:B------:R-:W2:Y:S01]  /*4a5d0*/  LDL.LU R9, [R1+0x160] ;  /* 0x0001600001097983 */ /* 0x000ea20000300800 */
[----:B------:R-:W-:Y:S02]  /*4a5e0*/  FSEL R5, R5, -INF , !P4 ;  /* 0xff80000005057808 */ /* 0x000fe40006000000 */
[--C-:B------:R-:W-:Y:S02]  /*4a5f0*/  SHF.R.U32.HI R2, RZ, 0x8, R3.reuse ;  /* 0x00000008ff027819 */ /* 0x100fe40000011603 */
[----:B0-----:R-:W-:Y:S01]  /*4a600*/  FSEL R6, R4, -INF , !P1 ;  /* 0xff80000004067808 */ /* 0x001fe20004800000 */
[----:B------:R0:W-:Y:S01]  /*4a610*/  STL [R1+0x128], R5 ;  /* 0x0001280501007387 */ /* 0x0001e20000100800 */
[----:B------:R-:W-:Y:S01]  /*4a620*/  LOP3.LUT P4, RZ, R2, 0x1, RZ, 0xc0, !PT ;  /* 0x0000000102ff7812 */ /* 0x000fe2000788c0ff */
[----:B------:R-:W-:-:S02]  /*4a630*/  SHF.R.U32.HI R2, RZ, 0x7, R3 ;  /* 0x00000007ff027819 */ /* 0x000fc40000011603 */
[----:B------:R-:W-:Y:S01]  /*4a640*/  STL [R1+0x130], R6 ;  /* 0x0001300601007387 */ /* 0x000fe20000100800 */
[----:B------:R-:W3:Y:S01]  /*4a650*/  LDL.LU R28, [R1+0x168] ;  /* 0x00016800011c7983 */ /* 0x000ee20000300800 */
[----:B------:R-:W3:Y:S02]  /*4a660*/  LDL.LU R15, [R1+0x40] ;  /* 0x00004000010f7983 */ /* 0x000ee40000300800 */
[----:B0-----:R-:W-:Y:S01]  /*4a670*/  FMUL R5, R20, c[0x0][0x188] ;  /* 0x0000620014057a20 */ /* 0x001fe20000400000 */
[----:B------:R-:W-:-:S04]  /*4a680*/  LOP3.LUT P1, RZ, R2, 0x1, RZ, 0xc0, !PT ;  /* 0x0000000102ff7812 */ /* 0x000fc8000782c0ff */
[----:B------:R-:W-:Y:S01]  /*4a690*/  FSEL R5, R5, -INF , !P0 ;  /* 0xff80000005057808 */ /* 0x000fe20004000000 */
[----:B------:R-:W-:-:S04]  /*4a6a0*/  FMUL R2, R22, c[0x0][0x188] ;  /* 0x0000620016027a20 */ /* 0x000fc80000400000 */
[----:B------:R0:W-:Y:S01]  /*4a6b0*/  STL [R1+0x134], R5 ;  /* 0x0001340501007387 */ /* 0x0001e20000100800 */
[----:B------:R-:W-:Y:S01]  /*4a6c0*/  FSEL R7, R2, -INF , !P3 ;  /* 0xff80000002077808 */ /* 0x000fe20005800000 */
[----:B------:R-:W3:Y:S02]  /*4a6d0*/  LDL.LU R13, [R1+0x48] ;  /* 0x00004800010d7983 */ /* 0x000ee40000300800 */
[----:B0-----:R-:W-:Y:S02]  /*4a6e0*/  FMUL R5, R24, c[0x0][0x188] ;  /* 0x0000620018057a20 */ /* 0x001fe40000400000 */
[----:B------:R-:W-:Y:S01]  /*4a6f0*/  FMUL R6, R26, c[0x0][0x188] ;  /* 0x000062001a067a20 */ /* 0x000fe20000400000 */
[----:B------:R-:W-:Y:S02]  /*4a700*/  SHF.R.U32.HI R2, RZ, 0x4, R3 ;  /* 0x00000004ff027819 */ /* 0x000fe40000011603 */
[----:B------:R-:W-:Y:S01]  /*4a710*/  FSEL R5, R5, -INF , !P2 ;  /* 0xff80000005057808 */ /* 0x000fe20005000000 */
[----:B------:R0:W-:Y:S01]  /*4a720*/  STL [R1+0x140], R7 ;  /* 0x0001400701007387 */ /* 0x0001e20000100800 */
[----:B------:R-:W-:-:S03]  /*4a730*/  LOP3.LUT P2, RZ, R2, 0x1, RZ, 0xc0, !PT ;  /* 0x0000000102ff7812 */ /* 0x000fc6000784c0ff */
[----:B------:R4:W-:Y:S01]  /*4a740*/  STL [R1+0x14c], R5 ;  /* 0x00014c0501007387 */ /* 0x0009e20000100800 */
[----:B------:R-:W-:-:S03]  /*4a750*/  FSEL R2, R6, -INF , !P4 ;  /* 0xff80000006027808 */ /* 0x000fc60006000000 */
[----:B0-----:R-:W3:Y:S01]  /*4a760*/  LDL.LU R7, [R1+0xa4] ;  /* 0x0000a40001077983 */ /* 0x001ee20000300800 */
[----:B------:R-:W3:Y:S02]  /*4a770*/  LDL.LU R14, [R1+0xac] ;  /* 0x0000ac00010e7983 */ /* 0x000ee40000300800 */
[----:B------:R0:W-:Y:S02]  /*4a780*/  STL [R1+0x150], R2 ;  /* 0x0001500201007387 */ /* 0x0001e40000100800 */
[----:B----4-:R-:W-:Y:S02]  /*4a790*/  FMUL R5, R12, c[0x0][0x188] ;  /* 0x000062000c057a20 */ /* 0x010fe40000400000 */
[----:B------:R-:W4:Y:S01]  /*4a7a0*/  LDL.LU R12, [R1+0x14] ;  /* 0x00001400010c7983 */ /* 0x000f220000300800 */
[----:B--2---:R-:W-:-:S03]  /*4a7b0*/  FMUL R6, R9, c[0x0][0x188] ;  /* 0x0000620009067a20 */ /* 0x004fc60000400000 */
[----:B------:R-:W2:Y:S01]  /*4a7c0*/  LDL.LU R9, [R1+0x1c] ;  /* 0x00001c0001097983 */ /* 0x000ea20000300800 */
[----:B------:R-:W-:-:S04]  /*4a7d0*/  SHF.R.U32.HI R4, RZ, 0x6, R3 ;  /* 0x00000006ff047819 */ /* 0x000fc80000011603 */
[----:B------:R-:W-:Y:S01]  /*4a7e0*/  LOP3.LUT P0, RZ, R4, 0x1, RZ, 0xc0, !PT ;  /* 0x0000000104ff7812 */ /* 0x000fe2000780c0ff */
[----:B------:R-:W-:-:S04]  /*4a7f0*/  SHF.R.U32.HI R4, RZ, 0x5, R3 ;  /* 0x00000005ff047819 */ /* 0x000fc80000011603 */
[----:B------:R-:W-:Y:S01]  /*4a800*/  LOP3.LUT P3, RZ, R4, 0x1, RZ, 0xc0, !PT ;  /* 0x0000000104ff7812 */ /* 0x000fe2000786c0ff */
[----:B------:R-:W-:-:S04]  /*4a810*/  SHF.R.U32.HI R4, RZ, 0x3, R3 ;  /* 0x00000003ff047819 */ /* 0x000fc80000011603 */
[----:B------:R-:W-:Y:S01]  /*4a820*/  LOP3.LUT P4, RZ, R4, 0x1, RZ, 0xc0, !PT ;  /* 0x0000000104ff7812 */ /* 0x000fe2000788c0ff */
[----:B---3--:R-:W-:Y:S01]  /*4a830*/  FMUL R4, R29, c[0x0][0x188] ;  /* 0x000062001d047a20 */ /* 0x008fe20000400000 */
[----:B0-----:R-:W-:-:S04]  /*4a840*/  SHF.R.U32.HI R2, RZ, 0x2, R3 ;  /* 0x00000002ff027819 */ /* 0x001fc80000011603 */
[----:B------:R-:W-:Y:S01]  /*4a850*/  FSEL R4, R4, -INF , !P1 ;  /* 0xff80000004047808 */ /* 0x000fe20004800000 */
[----:B------:R-:W-:-:S04]  /*4a860*/  SHF.R.U32.HI R3, RZ, 0x1, R3 ;  /* 0x00000001ff037819 */ /* 0x000fc80000011603 */
[----:B------:R0:W-:Y:S01]  /*4a870*/  STL [R1+0x144], R4 ;  /* 0x0001440401007387 */ /* 0x0001e20000100800 */
[----:B------:R-:W-:Y:S02]  /*4a880*/  LOP3.LUT R0, R0, 0xffff, RZ, 0xc0, !PT ;  /* 0x0000ffff00007812 */ /* 0x000fe400078ec0ff */
[----:B------:R-:W-:Y:S02]  /*4a890*/  LOP3.LUT P1, RZ, R2, 0x1, RZ, 0xc0, !PT ;  /* 0x0000000102ff7812 */ /* 0x000fe4000782c0ff */
[----:B0-----:R-:W-:Y:S01]  /*4a8a0*/  FSEL R4, R5, -INF , !P0 ;  /* 0xff80000005047808 */ /* 0x001fe20004000000 */
[----:B------:R-:W-:Y:S01]  /*4a8b0*/  LOP3.LUT P0, RZ, R3, 0x1, RZ, 0xc0, !PT ;  /* 0x0000000103ff7812 */ /* 0x000fe2000780c0ff */
[----:B------:R-:W-:Y:S02]  /*4a8c0*/  FSEL R3, R6, -INF , !P3 ;  /* 0xff80000006037808 */ /* 0x000fe40005800000 */
[----:B------:R-:W-:Y:S01]  /*4a8d0*/  SHF.R.U32.HI R2, RZ, 0xf, R0 ;  /* 0x0000000fff027819 */ /* 0x000fe20000011600 */
[----:B------:R0:W-:Y:S01]  /*4a8e0*/  STL [R1+0x160], R4 ;  /* 0x0001600401007387 */ /* 0x0001e20000100800 */
[----:B------:R-:W-:-:S02]  /*4a8f0*/  FMUL R5, R15, c[0x0][0x188] ;  /* 0x000062000f057a20 */ /* 0x000fc40000400000 */
[----:B------:R1:W-:Y:S01]  /*4a900*/  STL [R1+0x174], R3 ;  /* 0x0001740301007387 */ /* 0x0003e20000100800 */
[----:B------:R-:W-:Y:S01]  /*4a910*/  LOP3.LUT P3, RZ, R2, 0x1, RZ, 0xc0, !PT ;  /* 0x0000000102ff7812 */ /* 0x000fe2000786c0ff */
[--C-:B------:R-:W-:Y:S02]  /*4a920*/  SHF.R.U32.HI R2, RZ, 0xe, R0.reuse ;  /* 0x0000000eff027819 */ /* 0x100fe40000011600 */
[----:B0-----:R-:W-:Y:S01]  /*4a930*/  FMUL R4, R28, c[0x0][0x188] ;  /* 0x000062001c047a20 */ /* 0x001fe20000400000 */
[--C-:B-1----:R-:W-:Y:S01]  /*4a940*/  SHF.R.U32.HI R3, RZ, 0xd, R0.reuse ;  /* 0x0000000dff037819 */ /* 0x102fe20000011600 */
[----:B------:R-:W-:Y:S01]  /*4a950*/  FMUL R6, R13, c[0x0][0x188] ;  /* 0x000062000d067a20 */ /* 0x000fe20000400000 */
[----:B------:R-:W-:Y:S02]  /*4a960*/  FSEL R5, R5, -INF , !P4 ;  /* 0xff80000005057808 */ /* 0x000fe40006000000 */
[----:B------:R-:W-:Y:S02]  /*4a970*/  FSEL R4, R4, -INF , !P2 ;  /* 0xff80000004047808 */ /* 0x000fe40005000000 */
[----:B------:R-:W-:Y:S01]  /*4a980*/  LOP3.LUT P4, RZ, R3, 0x1, RZ, 0xc0, !PT ;  /* 0x0000000103ff7812 */ /* 0x000fe2000788c0ff */
[----:B------:R-:W-:Y:S01]  /*4a990*/  FMUL R3, R8, c[0x0][0x188] ;  /* 0x0000620008037a20 */ /* 0x000fe20000400000 */
[----:B------:R-:W-:Y:S01]  /*4a9a0*/  LOP3.LUT P2, RZ, R2, 0x1, RZ, 0xc0, !PT ;  /* 0x0000000102ff7812 */ /* 0x000fe2000784c0ff */
[----:B------:R-:W-:Y:S01]  /*4a9b0*/  SHF.R.U32.HI R2, RZ, 0xc, R0 ;  /* 0x0000000cff027819 */ /* 0x000fe20000011600 */
[----:B------:R0:W-:Y:S01]  /*4a9c0*/  STL [R1+0x168], R4 ;  /* 0x0001680401007387 */ /* 0x0001e20000100800 */
[----:B------:R1:W-:Y:S01]  /*4a9d0*/  STL [R1+0x178], R5 ;  /* 0x0001780501007387 */ /* 0x0003e20000100800 */
[----:B------:R-:W-:-:S02]  /*4a9e0*/  FSEL R3, R3, -INF , !P0 ;  /* 0xff80000003037808 */ /* 0x000fc40004000000 */
[----:B0-----:R-:W-:Y:S01]  /*4a9f0*/  FSEL R4, R6, -INF , !P1 ;  /* 0xff80000006047808 */ /* 0x001fe20004800000 */
[----:B------:R-:W-:Y:S02]  /*4aa00*/  FMUL R6, R7, c[0x0][0x188] ;  /* 0x0000620007067a20 */ /* 0x000fe40000400000 */
[----:B-1----:R-:W-:Y:S01]  /*4aa10*/  FMUL R5, R14, c[0x0][0x188] ;  /* 0x000062000e057a20 */ /* 0x002fe20000400000 */
[----:B------:R-:W-:Y:S01]  /*4aa20*/  LOP3.LUT P1, RZ, R2, 0x1, RZ, 0xc0, !PT ;  /* 0x0000000102ff7812 */ /* 0x000fe2000782c0ff */
[--C-:B------:R-:W-:Y:S01]  /*4aa30*/  SHF.R.U32.HI R2, RZ, 0xb, R0.reuse ;  /* 0x0000000bff027819 */ /* 0x100fe20000011600 */
[----:B------:R0:W-:Y:S01]  /*4aa40*/  STL [R1+0x17c], R4 ;  /* 0x00017c0401007387 */ /* 0x0001e20000100800 */
[----:B------:R-:W-:Y:S01]  /*4aa50*/  FSEL R6, R6, -INF , P3 ;  /* 0xff80000006067808 */ /* 0x000fe20001800000 */
[----:B------:R1:W-:Y:S01]  /*4aa60*/  STL [R1+0x180], R3 ;  /* 0x0001800301007387 */ /* 0x0003e20000100800 */
[----:B------:R-:W-:Y:S01]  /*4aa70*/  LOP3.LUT P0, RZ, R2, 0x1, RZ, 0xc0, !PT ;  /* 0x0000000102ff7812 */ /* 0x000fe2000780c0ff */
[----:B------:R-:W-:-:S02]  /*4aa80*/  SHF.R.U32.HI R2, RZ, 0x9, R0 ;  /* 0x00000009ff027819 */ /* 0x000fc40000011600 */
[----:B------:R3:W-:Y:S01]  /*4aa90*/  STL [R1+0x9c], R6 ;  /* 0x00009c0601007387 */ /* 0x0007e20000100800 */
[--C-:B0-----:R-:W-:Y:S02]  /*4aaa0*/  SHF.R.U32.HI R4, RZ, 0xa, R0.reuse ;  /* 0x0000000aff047819 */ /* 0x101fe40000011600 */
[----:B-1----:R-:W-:Y:S01]  /*4aab0*/  FSEL R3, R5, -INF , P2 ;  /* 0xff80000005037808 */ /* 0x002fe20001000000 */
[----:B----4-:R-:W-:Y:S01]  /*4aac0*/  FMUL R5, R12, c[0x0][0x188] ;  /* 0x000062000c057a20 */ /* 0x010fe20000400000 */
[----:B------:R-:W-:Y:S02]  /*4aad0*/  LOP3.LUT P3, RZ, R4, 0x1, RZ, 0xc0, !PT ;  /* 0x0000000104ff7812 */ /* 0x000fe4000786c0ff */
[----:B---3--:R-:W-:Y:S02]  /*4aae0*/  SHF.R.U32.HI R6, RZ, 0x8, R0 ;  /* 0x00000008ff067819 */ /* 0x008fe40000011600 */
[----:B------:R-:W-:Y:S01]  /*4aaf0*/  LOP3.LUT P2, RZ, R2, 0x1, RZ, 0xc0, !PT ;  /* 0x0000000102ff7812 */ /* 0x000fe2000784c0ff */
[----:B------:R0:W-:Y:S01]  /*4ab00*/  STL [R1+0xa4], R3 ;  /* 0x0000a40301007387 */ /* 0x0001e20000100800 */
[----:B------:R-:W-:-:S02]  /*4ab10*/  FSEL R5, R5, -INF , P4 ;  /* 0xff80000005057808 */ /* 0x000fc40002000000 */
[----:B------:R-:W-:Y:S01]  /*4ab20*/  SHF.R.U32.HI R2, RZ, 0x7, R0 ;  /* 0x00000007ff027819 */ /* 0x000fe20000011600 */
[----:B------:R-:W-:Y:S02]  /*4ab30*/  LOP3.LUT P4, RZ, R6, 0x1, RZ, 0xc0, !PT ;  /* 0x0000000106ff7812 */ /* 0x000fe4000788c0ff */
[----:B------:R-:W-:Y:S02]  /*4ab40*/  FMUL R6, R23, c[0x0][0x188] ;  /* 0x0000620017067a20 */ /* 0x000fe40000400000 */
[----:B0-----:R-:W-:-:S03]  /*4ab50*/  FMUL R3, R21, c[0x0][0x188] ;  /* 0x0000620015037a20 */ /* 0x001fc60000400000 */
[----:B------:R-:W-:Y:S01]  /*4ab60*/  FSEL R6, R6, -INF , P3 ;  /* 0xff80000006067808 */ /* 0x000fe20001800000 */
[----:B--2---:R-:W-:Y:S02]  /*4ab70*/  FMUL R4, R9, c[0x0][0x188] ;  /* 0x0000620009047a20 */ /* 0x004fe40000400000 */
[----:B------:R-:W2:Y:S01]  /*4ab80*/  LDL.LU R9, [R1+0x1a4] ;  /* 0x0001a40001097983 */ /* 0x000ea20000300800 */
[----:B------:R-:W3:Y:S02]  /*4ab90*/  LDL R21, [R1+0x100] ;  /* 0x0001000001157983 */ /* 0x000ee40000100800 */
[----:B------:R0:W-:Y:S01]  /*4aba0*/  STL [R1+0xa0], R5 ;  /* 0x0000a00501007387 */ /* 0x0001e20000100800 */
[----:B------:R-:W-:Y:S01]  /*4abb0*/  FSEL R4, R4, -INF , P1 ;  /* 0xff80000004047808 */ /* 0x000fe20000800000 */
[----:B------:R-:W-:Y:S01]  /*4abc0*/  LOP3.LUT P1, RZ, R2, 0x1, RZ, 0xc0, !PT ;  /* 0x0000000102ff7812 */ /* 0x000fe2000782c0ff */
[----:B------:R-:W-:Y:S01]  /*4abd0*/  FSEL R2, R3, -INF , P0 ;  /* 0xff80000003027808 */ /* 0x000fe20000000000 */
[----:B------:R-:W4:Y:S04]  /*4abe0*/  LDL R8, [R1+0xc0] ;  /* 0x0000c00001087983 */ /* 0x000f280000100800 */
[----:B------:R-:W4:Y:S04]  /*4abf0*/  LDL R7, [R1+0x104] ;  /* 0x0001040001077983 */ /* 0x000f280000100800 */
[----:B------:R-:W3:Y:S04]  /*4ac00*/  LDL R26, [R1+0xd0] ;  /* 0x0000d000011a7983 */ /* 0x000ee80000100800 */
[----:B------:R-:W3:Y:S04]  /*4ac10*/  LDL R24, [R1+0x108] ;  /* 0x0001080001187983 */ /* 0x000ee80000100800 */
[----:B------:R-:W3:Y:S04]  /*4ac20*/  LDL R22, [R1+0xd4] ;  /* 0x0000d40001167983 */ /* 0x000ee80000100800 */
[----:B------:R-:W3:Y:S01]  /*4ac30*/  LDL R20, [R1+0xd8] ;  /* 0x0000d80001147983 */ /* 0x000ee20000100800 */
[----:B0-----:R-:W-:-:S03]  /*4ac40*/  SHF.R.U32.HI R5, RZ, 0x6, R0 ;  /* 0x00000006ff057819 */ /* 0x001fc60000011600 */
[----:B------:R-:W3:Y:S04]  /*4ac50*/  LDL R29, [R1+0xe0] ;  /* 0x0000e000011d7983 */ /* 0x000ee80000100800 */
[----:B------:R-:W3:Y:S04]  /*4ac60*/  LDL R12, [R1+0x114] ;  /* 0x00011400010c7983 */ /* 0x000ee80000100800 */
[----:B------:R-:W3:Y:S04]  /*4ac70*/  LDL R28, [R1+0xe8] ;  /* 0x0000e800011c7983 */ /* 0x000ee80000100800 */
[----:B------:R-:W3:Y:S04]  /*4ac80*/  LDL R13, [R1+0x11c] ;  /* 0x00011c00010d7983 */ /* 0x000ee80000100800 */
[----:B------:R-:W3:Y:S04]  /*4ac90*/  LDL R15, [R1+0xf0] ;  /* 0x0000f000010f7983 */ /* 0x000ee80000100800 */
[----:B------:R-:W3:Y:S01]  /*4aca0*/  LDL R14, [R1+0x120] ;  /* 0x00012000010e7983 */ /* 0x000ee20000100800 */
[----:B------:R0:W-:Y:S01]  /*4acb0*/  STL [R1+0x98], R4 ;  /* 0x0000980401007387 */ /* 0x0001e20000100800 */
[----:B------:R-:W-:Y:S01]  /*4acc0*/  LOP3.LUT P0, RZ, R5, 0x1, RZ, 0xc0, !PT ;  /* 0x0000000105ff7812 */ /* 0x000fe2000780c0ff */
[----:B------:R-:W-:Y:S02]  /*4acd0*/  STL [R1+0x94], R2 ;  /* 0x0000940201007387 */ /* 0x000fe40000100800 */
[----:B------:R-:W-:Y:S01]  /*4ace0*/  FMUL R5, R25, c[0x0][0x188] ;  /* 0x0000620019057a20 */ /* 0x000fe20000400000 */
[----:B------:R-:W3:Y:S04]  /*4acf0*/  LDL R23, [R1+0xbc] ;  /* 0x0000bc0001177983 */ /* 0x000ee80000100800 */
[----:B------:R-:W3:Y:S01]  /*4ad00*/  LDL R25, [R1+0xec] ;  /* 0x0000ec0001197983 */ /* 0x000ee20000100800 */
[----:B0-----:R-:W-:-:S03]  /*4ad10*/  FMUL R4, R27, c[0x0][0x188] ;  /* 0x000062001b047a20 */ /* 0x001fc60000400000 */
[----:B------:R-:W3:Y:S01]  /*4ad20*/  LDL R27, [R1+0xb8] ;  /* 0x0000b800011b7983 */ /* 0x000ee20000100800 */
[----:B------:R0:W-:Y:S03]  /*4ad30*/  STL [R1+0xc4], R6 ;  /* 0x0000c40601007387 */ /* 0x0001e60000100800 */
[----:B0-----:R-:W3:Y:S01]  /*4ad40*/  LDL R6, [R1+0xdc] ;  /* 0x0000dc0001067983 */ /* 0x001ee20000100800 */
[----:B------:R-:W-:Y:S02]  /*4ad50*/  SHF.R.U32.HI R3, RZ, 0x4, R0 ;  /* 0x00000004ff037819 */ /* 0x000fe40000011600 */
[----:B------:R-:W-:Y:S02]  /*4ad60*/  FSEL R5, R5, -INF , P2 ;  /* 0xff80000005057808 */ /* 0x000fe40001000000 */
[----:B------:R-:W-:Y:S01]  /*4ad70*/  LOP3.LUT P2, RZ, R3, 0x1, RZ, 0xc0, !PT ;  /* 0x0000000103ff7812 */ /* 0x000fe2000784c0ff */
[----:B------:R-:W-:-:S02]  /*4ad80*/  FSEL R3, R4, -INF , P4 ;  /* 0xff80000004037808 */ /* 0x000fc40002000000 */
[----:B------:R-:W-:Y:S01]  /*4ad90*/  STL [R1+0xac], R5 ;  /* 0x0000ac0501007387 */ /* 0x000fe20000100800 */
[----:B------:R-:W-:-:S03]  /*4ada0*/  FMNMX R4, R16, R18, !PT ;  /* 0x0000001210047209 */ /* 0x000fc60007800000 */
[----:B------:R3:W-:Y:S01]  /*4adb0*/  STL [R1+0xa8], R3 ;  /* 0x0000a80301007387 */ /* 0x0007e20000100800 */
[----:B------:R-:W-:-:S04]  /*4adc0*/  SHF.R.U32.HI R2, RZ, 0x5, R0 ;  /* 0x00000005ff027819 */ /* 0x000fc80000011600 */
[----:B------:R-:W-:Y:S01]  /*4add0*/  LOP3.LUT P3, RZ, R2, 0x1, RZ, 0xc0, !PT ;  /* 0x0000000102ff7812 */ /* 0x000fe2000786c0ff */
[----:B------:R-:W-:-:S04]  /*4ade0*/  SHF.R.U32.HI R2, RZ, 0x3, R0 ;  /* 0x00000003ff027819 */ /* 0x000fc80000011600 */
[----:B------:R-:W-:Y:S01]  /*4adf0*/  LOP3.LUT P4, RZ, R2, 0x1, RZ, 0xc0, !PT ;  /* 0x0000000102ff7812 */ /* 0x000fe2000788c0ff */
[----:B------:R-:W-:Y:S02]  /*4ae00*/  SHF.R.U32.HI R2, RZ, 0x2, R0 ;  /* 0x00000002ff027819 */ /* 0x000fe40000011600 */
[----:B--2---:R-:W-:-:S05]  /*4ae10*/  FMUL R9, R9, c[0x0][0x188] ;  /* 0x0000620009097a20 */ /* 0x004fca0000400000 */
[----:B------:R-:W-:Y:S01]  /*4ae20*/  FSEL R9, R9, -INF , P1 ;  /* 0xff80000009097808 */ /* 0x000fe20000800000 */
[----:B------:R-:W-:Y:S01]  /*4ae30*/  LOP3.LUT P1, RZ, R2, 0x1, RZ, 0xc0, !PT ;  /* 0x0000000102ff7812 */ /* 0x000fe2000782c0ff */
[----:B---3--:R-:W-:Y:S02]  /*4ae40*/  FMNMX R3, R6, R17, !PT ;  /* 0x0000001106037209 */ /* 0x008fe40007800000 */
[----:B------:R-:W2:Y:S01]  /*4ae50*/  LDL.LU R17, [R1+0x13bc] ;  /* 0x0013bc0001117983 */ /* 0x000ea20000300800 */
[----:B------:R-:W3:Y:S02]  /*4ae60*/  LDL.LU R18, [R1+0x13b8] ;  /* 0x0013b80001127983 */ /* 0x000ee40000300800 */
[----:B------:R-:W2:Y:S02]  /*4ae70*/  LDL.LU R16, [R1+0x13b4] ;  /* 0x0013b40001107983 */ /* 0x000ea40000300800 */
[----:B------:R0:W-:Y:S02]  /*4ae80*/  STL [R1+0x90], R9 ;  /* 0x0000900901007387 */ /* 0x0001e40000100800 */
[----:B0-----:R-:W3:Y:S01]  /*4ae90*/  LDL.LU R9, [R1+0x13b0] ;  /* 0x0013b00001097983 */ /* 0x001ee20000300800 */
[----:B------:R-:W3:Y:S01]  /*4aea0*/  LDL.LU R2, [R1+0x1ac] ;  /* 0x0001ac0001027983 */ /* 0x000ee20000300800 */
[----:B------:R-:W-:-:S02]  /*4aeb0*/  FMNMX R5, R25, R27, !PT ;  /* 0x0000001b19057209 */ /* 0x000fc40007800000 */
[----:B------:R-:W-:Y:S02]  /*4aec0*/  FMNMX R14, R14, R15, !PT ;  /* 0x0000000f0e0e7209 */ /* 0x000fe40007800000 */
[----:B------:R-:W-:Y:S02]  /*4aed0*/  FMNMX R6, R21, R23, !PT ;  /* 0x0000001715067209 */ /* 0x000fe40007800000 */
[----:B----4-:R-:W-:Y:S01]  /*4aee0*/  FMNMX R7, R7, R8, !PT ;  /* 0x0000000807077209 */ /* 0x010fe20007800000 */
[----:B------:R-:W-:Y:S01]  /*4aef0*/  FMNMX R8, R24, R26, !PT ;  /* 0x0000001a18087209 */ /* 0x000fe20007800000 */
[----:B------:R-:W-:Y:S02]  /*4af00*/  FMNMX R11, R11, R20, !PT ;  /* 0x000000140b0b7209 */ /* 0x000fe40007800000 */
[----:B------:R-:W-:Y:S01]  /*4af10*/  FMNMX R10, R10, R22, !PT ;  /* 0x000000160a0a7209 */ /* 0x000fe20007800000 */
[----:B------:R-:W-:Y:S04]  /*4af20*/  SHFL.BFLY PT, R20, R6, 0x2, 0x1f ;  /* 0x0c401f0006147f89 */ /* 0x000fe800000e0000 */
[----:B------:R-:W-:Y:S04]  /*4af30*/  SHFL.BFLY PT, R21, R7, 0x2, 0x1f ;  /* 0x0c401f0007157f89 */ /* 0x000fe800000e0000 */
[----:B------:R-:W-:Y:S01]  /*4af40*/  SHFL.BFLY PT, R22, R8, 0x2, 0x1f ;  /* 0x0c401f0008167f89 */ /* 0x000fe200000e0000 */
[----:B------:R-:W-:-:S03]  /*4af50*/  FMNMX R12, R12, R29, !PT ;  /* 0x0000001d0c0c7209 */ /* 0x000fc60007800000 */
[----:B------:R-:W-:Y:S01]  /*4af60*/  SHFL.BFLY PT, R23, R10, 0x2, 0x1f ;  /* 0x0c401f000a177f89 */ /* 0x000fe200000e0000 */
[----:B------:R-:W-:-:S03]  /*4af70*/  FMNMX R13, R13, R28, !PT ;  /* 0x0000001c0d0d7209 */ /* 0x000fc60007800000 */
[----:B------:R-:W-:Y:S04]  /*4af80*/  SHFL.BFLY PT, R24, R11, 0x2, 0x1f ;  /* 0x0c401f000b187f89 */ /* 0x000fe800000e0000 */
[----:B------:R-:W-:Y:S04]  /*4af90*/  SHFL.BFLY PT, R25, R12, 0x2, 0x1f ;  /* 0x0c401f000c197f89 */ /* 0x000fe800000e0000 */
[----:B------:R-:W-:Y:S04]  /*4afa0*/  SHFL.BFLY PT, R26, R13, 0x2, 0x1f ;  /* 0x0c401f000d1a7f89 */ /* 0x000fe800000e0000 */
[----:B------:R-:W-:Y:S01]  /*4afb0*/  SHFL.BFLY PT, R27, R14, 0x2, 0x1f ;  /* 0x0c401f000e1b7f89 */ /* 0x000fe200000e0000 */
[----:B------:R-:W-:-:S02]  /*4afc0*/  SHF.R.U32.HI R0, RZ, 0x1, R0 ;  /* 0x00000001ff007819 */ /* 0x000fc40000011600 */
[----:B--2---:R-:W-:Y:S02]  /*4afd0*/  FMNMX R16, R16, R17, !PT ;  /* 0x0000001110107209 */ /* 0x004fe40007800000 */
[----:B---3--:R-:W-:Y:S01]  /*4afe0*/  FMNMX R15, R18, R19, !PT ;  /* 0x00000013120f7209 */ /* 0x008fe20007800000 */
[----:B------:R-:W0:Y:S04]  /*4aff0*/  SHFL.BFLY PT, R17, R3, 0x2, 0x1f ;  /* 0x0c401f0003117f89 */ /* 0x000e2800000e0000 */
[----:B------:R-:W1:Y:S04]  /*4b000*/  SHFL.BFLY PT, R18, R4, 0x2, 0x1f ;  /* 0x0c401f0004127f89 */ /* 0x000e6800000e0000 */
[----:B------:R-:W2:Y:S04]  /*4b010*/  SHFL.BFLY PT, R19, R5, 0x2, 0x1f ;  /* 0x0c401f0005137f89 */ /* 0x000ea800000e0000 */
[----:B------:R-:W3:Y:S01]  /*4b020*/  SHFL.BFLY PT, R28, R15, 0x2, 0x1f ;  /* 0x0c401f000f1c7f89 */ /* 0x000ee200000e0000 */
[----:B------:R-:W-:-:S05]  /*4b030*/  FMUL R2, R2, c[0x0][0x188] ;  /* 0x0000620002027a20 */ /* 0x000fca0000400000 */
[----:B------:R-:W-:Y:S01]  /*4b040*/  FSEL R2, R2, -INF , P0 ;  /* 0xff80000002027808 */ /* 0x000fe20000000000 */
[----:B------:R-:W-:-:S04]  /*4b050*/  LOP3.LUT P0, RZ, R0, 0x1, RZ, 0xc0, !PT ;  /* 0x0000000100ff7812 */ /* 0x000fc8000780c0ff */
[----:B------:R2:W-:Y:S01]  /*4b060*/  STL [R1+0x118], R2 ;  /* 0x0001180201007387 */ /* 0x0005e20000100800 */
[----:B0-----:R-:W-:Y:S02]  /*4b070*/  FMNMX R3, R3, R17, !PT ;  /* 0x0000001103037209 */ /* 0x001fe40007800000 */
[----:B-1----:R-:W-:-:S03]  /*4b080*/  FMNMX R0, R4, R18, !PT ;  /* 0x0000001204007209 */ /* 0x002fc60007800000 */
[----:B------:R0:W-:Y:S01]  /*4b090*/  STL [R1+0x2c], R3 ;  /* 0x00002c0301007387 */ /* 0x0001e20000100800 */
[----:B--2---:R-:W-:Y:S01]  /*4b0a0*/  FMNMX R2, R5, R19, !PT ;  /* 0x0000001305027209 */ /* 0x004fe20007800000 */
[----:B------:R1:W-:Y:S04]  /*4b0b0*/  STL [R1+0x28], R0 ;  /* 0x0000280001007387 */ /* 0x0003e80000100800 */
        /* <DEDUP_REMOVED lines=15> */
[----:B------:R-:W-:Y:S01]  /*4b1b0*/  STL [R1+0x58], R3 ;  /* 0x0000580301007387 */ /* 0x000fe20000100800 */
[----:B---3--:R-:W-:Y:S01]  /*4b1c0*/  FMNMX R2, R15, R28, !PT ;  /* 0x0000001c0f027209 */ /* 0x008fe20007800000 */
[----:B------:R-:W2:Y:S02]  /*4b1d0*/  LDL.LU R4, [R1+0x164] ;  /* 0x0001640001047983 */ /* 0x000ea40000300800 */
[----:B------:R0:W-:Y:S02]  /*4b1e0*/  STL [R1+0x54], R0 ;  /* 0x0000540001007387 */ /* 0x0001e40000100800 */
[----:B0-----:R-:W3:Y:S01]  /*4b1f0*/  LDL.LU R0, [R1+0x16c] ;  /* 0x00016c0001007983 */ /* 0x001ee20000300800 */
[----:B------:R0:W-:Y:S03]  /*4b200*/  STL [R1+0x50], R2 ;  /* 0x0000500201007387 */ /* 0x0001e60000100800 */
[----:B0-----:R-:W4:Y:S01]  /*4b210*/  LDL.LU R2, [R1+0x44] ;  /* 0x0000440001027983 */ /* 0x001f220000300800 */
[----:B------:R-:W2:Y:S02]  /*4b220*/  LDL.LU R3, [R1+0x4c] ;  /* 0x00004c0001037983 */ /* 0x000ea40000300800 */
[----:B------:R-:W2:Y:S02]  /*4b230*/  LDL R27, [R1+0x15c] ;  /* 0x00015c00011b7983 */ /* 0x000ea40000100800 */
[----:B------:R-:W3:Y:S01]  /*4b240*/  LDL R28, [R1+0x154] ;  /* 0x00015400011c7983 */ /* 0x000ee20000100800 */
[----:B--2---:R0:W-:Y:S01]  /*4b250*/  STL [R1+0x13ac], R27 ;  /* 0x0013ac1b01007387 */ /* 0x0041e20000100800 */
[----:B------:R-:W2:Y:S03]  /*4b260*/  LDL R26, [R1+0x170] ;  /* 0x00017000011a7983 */ /* 0x000ea60000100800 */
[----:B0-----:R-:W3:Y:S04]  /*4b270*/  LDL R27, [R1+0x138] ;  /* 0x00013800011b7983 */ /* 0x001ee80000100800 */
        /* <DEDUP_REMOVED lines=17> */
[----:B0-----:R-:W4:Y:S04]  /*4b390*/  LDL R14, [R1+0x98] ;  /* 0x00009800010e7983 */ /* 0x001f280000100800 */
[----:B------:R-:W0:Y:S04]  /*4b3a0*/  SHFL.BFLY PT, R29, R16, 0x2, 0x1f ;  /* 0x0c401f00101d7f89 */ /* 0x000e2800000e0000 */
[----:B--2---:R1:W-:Y:S01]  /*4b3b0*/  STL [R1+0x1390], R13 ;  /* 0x0013900d01007387 */ /* 0x0043e20000100800 */
[----:B------:R-:W2:Y:S01]  /*4b3c0*/  LDL R8, [R1+0x14c] ;  /* 0x00014c0001087983 */ /* 0x000ea20000100800 */
[----:B0-----:R-:W-:Y:S01]  /*4b3d0*/  FMNMX R5, R16, R29, !PT ;  /* 0x0000001d10057209 */ /* 0x001fe20007800000 */
[----:B------:R-:W-:-:S02]  /*4b3e0*/  FMUL R4, R4, c[0x0][0x188] ;  /* 0x0000620004047a20 */ /* 0x000fc40000400000 */
[----:B---3--:R-:W-:Y:S02]  /*4b3f0*/  FMUL R0, R0, c[0x0][0x188] ;  /* 0x0000620000007a20 */ /* 0x008fe40000400000 */
[----:B------:R-:W-:Y:S01]  /*4b400*/  FMUL R3, R3, c[0x0][0x188] ;  /* 0x0000620003037a20 */ /* 0x000fe20000400000 */
[----:B-1----:R-:W3:Y:S01]  /*4b410*/  LDL R13, [R1+0x94] ;  /* 0x00009400010d7983 */ /* 0x002ee20000100800 */
[----:B------:R-:W-:Y:S02]  /*4b420*/  FSEL R4, R4, -INF , P3 ;  /* 0xff80000004047808 */ /* 0x000fe40001800000 */
[----:B------:R-:W-:Y:S02]  /*4b430*/  FSEL R0, R0, -INF , P2 ;  /* 0xff80000000007808 */ /* 0x000fe40001000000 */
[----:B------:R-:W-:Y:S02]  /*4b440*/  FSEL R15, R3, -INF , P1 ;  /* 0xff800000030f7808 */ /* 0x000fe40000800000 */
[----:B------:R-:W-:Y:S01]  /*4b450*/  FMNMX R28, R28, R27, !PT ;  /* 0x0000001b1c1c7209 */ /* 0x000fe20007800000 */
[----:B--2---:R0:W-:Y:S01]  /*4b460*/  STL [R1+0x138c], R8 ;  /* 0x00138c0801007387 */ /* 0x0041e20000100800 */
[----:B------:R-:W2:Y:S02]  /*4b470*/  LDL R11, [R1+0x150] ;  /* 0x00015000010b7983 */ /* 0x000ea40000100800 */
[----:B------:R-:W2:Y:S02]  /*4b480*/  LDL R10, [R1+0x144] ;  /* 0x00014400010a7983 */ /* 0x000ea40000100800 */
[----:B------:R-:W2:Y:S01]  /*4b490*/  LDL R7, [R1+0x174] ;  /* 0x0001740001077983 */ /* 0x000ea20000100800 */
[----:B------:R-:W2:Y:S04]  /*4b4a0*/  LDL R21, [R1+0x168] ;  /* 0x0001680001157983 */ /* 0x000ea80000100800 */
[----:B------:R-:W2:Y:S04]  /*4b4b0*/  LDL R6, [R1+0x178] ;  /* 0x0001780001067983 */ /* 0x000ea80000100800 */
[----:B------:R-:W2:Y:S04]  /*4b4c0*/  LDL R20, [R1+0x17c] ;  /* 0x00017c0001147983 */ /* 0x000ea80000100800 */
[----:B------:R-:W2:Y:S04]  /*4b4d0*/  LDL R19, [R1+0x180] ;  /* 0x0001800001137983 */ /* 0x000ea80000100800 */
[----:B0-----:R-:W2:Y:S04]  /*4b4e0*/  LDL R8, [R1+0xc4] ;  /* 0x0000c40001087983 */ /* 0x001ea80000100800 */
[----:B------:R-:W2:Y:S04]  /*4b4f0*/  LDL R18, [R1+0x188] ;  /* 0x0001880001127983 */ /* 0x000ea80000100800 */
[----:B------:R-:W2:Y:S04]  /*4b500*/  LDL R17, [R1+0x184] ;  /* 0x0001840001117983 */ /* 0x000ea80000100800 */
[----:B------:R-:W2:Y:S04]  /*4b510*/  LDL R16, [R1+0x118] ;  /* 0x0001180001107983 */ /* 0x000ea80000100800 */
[----:B------:R-:W2:Y:S01]  /*4b520*/  LDL R29, [R1+0x160] ;  /* 0x00016000011d7983 */ /* 0x000ea20000100800 */
[----:B------:R0:W-:Y:S02]  /*4b530*/  STL [R1+0x48], R5 ;  /* 0x0000480501007387 */ /* 0x0001e40000100800 */
[----:B------:R-:W2:Y:S02]  /*4b540*/  LDL R3, [R1+0xa8] ;  /* 0x0000a80001037983 */ /* 0x000ea40000100800 */
[----:B0-----:R-:W-:-:S02]  /*4b550*/  FMUL R5, R9, c[0x0][0x188] ;  /* 0x0000620009057a20 */ /* 0x001fc40000400000 */
[----:B------:R-:W2:Y:S01]  /*4b560*/  LDL R9, [R1+0x90] ;  /* 0x0000900001097983 */ /* 0x000ea20000100800 */
[----:B------:R-:W-:Y:S02]  /*4b570*/  STL [R1+0x88], R4 ;  /* 0x0000880401007387 */ /* 0x000fe40000100800 */
[----:B------:R-:W-:Y:S02]  /*4b580*/  FSEL R12, R5, -INF , P0 ;  /* 0xff800000050c7808 */ /* 0x000fe40000000000 */
[----:B------:R-:W2:Y:S01]  /*4b590*/  LDL R5, [R1+0xac] ;  /* 0x0000ac0001057983 */ /* 0x000ea20000100800 */
[----:B------:R-:W-:Y:S02]  /*4b5a0*/  STL [R1+0x84], R0 ;  /* 0x0000840001007387 */ /* 0x000fe40000100800 */
[----:B------:R-:W2:Y:S02]  /*4b5b0*/  LDL.LU R27, [R1+0x13ac] ;  /* 0x0013ac00011b7983 */ /* 0x000ea40000300800 */
[----:B----4-:R-:W-:-:S05]  /*4b5c0*/  FMUL R2, R2, c[0x0][0x188] ;  /* 0x0000620002027a20 */ /* 0x010fca0000400000 */
[----:B------:R-:W-:-:S05]  /*4b5d0*/  FSEL R2, R2, -INF , P4 ;  /* 0xff80000002027808 */ /* 0x000fca0002000000 */
[----:B------:R0:W-:Y:S01]  /*4b5e0*/  STL [R1+0x8c], R2 ;  /* 0x00008c0201007387 */ /* 0x0001e20000100800 */
[----:B--2---:R-:W-:-:S03]  /*4b5f0*/  FMNMX R27, R27, R26, !PT ;  /* 0x0000001a1b1b7209 */ /* 0x004fc60007800000 */
[----:B------:R-:W2:Y:S01]  /*4b600*/  LDL.LU R26, [R1+0x13a8] ;  /* 0x0013a800011a7983 */ /* 0x000ea20000300800 */
[----:B------:R-:W-:Y:S01]  /*4b610*/  STL [R1+0xf4], R15 ;  /* 0x0000f40f01007387 */ /* 0x000fe20000100800 */
[----:B--2---:R-:W-:Y:S02]  /*4b620*/  FMNMX R26, R26, R25, !PT ;  /* 0x000000191a1a7209 */ /* 0x004fe40007800000 */
[----:B------:R-:W2:Y:S01]  /*4b630*/  LDL.LU R25, [R1+0x13a4] ;  /* 0x0013a40001197983 */ /* 0x000ea20000300800 */
[----:B------:R-:W-:Y:S01]  /*4b640*/  STL [R1+0xfc], R12 ;  /* 0x0000fc0c01007387 */ /* 0x000fe20000100800 */
[----:B--2---:R-:W-:Y:S02]  /*4b650*/  FMNMX R25, R25, R24, !PT ;  /* 0x0000001819197209 */ /* 0x004fe40007800000 */
[----:B------:R-:W2:Y:S02]  /*4b660*/  LDL.LU R24, [R1+0x13a0] ;  /* 0x0013a00001187983 */ /* 0x000ea40000300800 */
[----:B--2---:R-:W-:-:S02]  /*4b670*/  FMNMX R24, R24, R23, !PT ;  /* 0x0000001718187209 */ /* 0x004fc40007800000 */
[----:B------:R-:W2:Y:S02]  /*4b680*/  LDL.LU R23, [R1+0x139c] ;  /* 0x00139c0001177983 */ /* 0x000ea40000300800 */
[----:B--2---:R-:W-:Y:S02]  /*4b690*/  FMNMX R23, R23, R22, !PT ;  /* 0x0000001617177209 */ /* 0x004fe40007800000 */
[----:B------:R-:W2:Y:S02]  /*4b6a0*/  LDL.LU R22, [R1+0x1398] ;  /* 0x0013980001167983 */ /* 0x000ea40000300800 */
[----:B--2---:R-:W-:Y:S02]  /*4b6b0*/  FMNMX R22, R22, R14, !PT ;  /* 0x0000000e16167209 */ /* 0x004fe40007800000 */
[----:B------:R-:W3:Y:S02]  /*4b6c0*/  LDL.LU R14, [R1+0x1394] ;  /* 0x00139400010e7983 */ /* 0x000ee40000300800 */
[----:B---3--:R-:W-:-:S02]  /*4b6d0*/  FMNMX R14, R14, R13, !PT ;  /* 0x0000000d0e0e7209 */ /* 0x008fc40007800000 */
[----:B------:R-:W2:Y:S01]  /*4b6e0*/  LDL.LU R13, [R1+0x1390] ;  /* 0x00139000010d7983 */ /* 0x000ea20000300800 */
[----:B------:R-:W-:Y:S01]  /*4b6f0*/  FMNMX R6, R6, R2, !PT ;  /* 0x0000000206067209 */ /* 0x000fe20007800000 */
[----:B0-----:R-:W-:Y:S01]  /*4b700*/  FMNMX R2, R20, R15, !PT ;  /* 0x0000000f14027209 */ /* 0x001fe20007800000 */
[----:B------:R-:W-:Y:S02]  /*4b710*/  FMNMX R11, R11, R3, !PT ;  /* 0x000000030b0b7209 */ /* 0x000fe40007800000 */
[----:B------:R-:W-:Y:S02]  /*4b720*/  FMNMX R10, R10, R9, !PT ;  /* 0x000000090a0a7209 */ /* 0x000fe40007800000 */
[----:B--2---:R-:W-:Y:S02]  /*4b730*/  FMNMX R13, R13, R8, !PT ;  /* 0x000000080d0d7209 */ /* 0x004fe40007800000 */
[----:B------:R-:W2:Y:S01]  /*4b740*/  LDL.LU R8, [R1+0x138c] ;  /* 0x00138c0001087983 */ /* 0x000ea20000300800 */
[----:B------:R-:W-:Y:S02]  /*4b750*/  STL [R1+0x1388], R2 ;  /* 0x0013880201007387 */ /* 0x000fe40000100800 */
[----:B------:R-:W0:Y:S02]  /*4b760*/  SHFL.BFLY PT, R2, R11, 0x2, 0x1f ;  /* 0x0c401f000b027f89 */ /* 0x000e2400000e0000 */
[----:B0-----:R-:W-:Y:S02]  /*4b770*/  STL [R1], R2 ;  /* 0x0000000201007387 */ /* 0x001fe40000100800 */
[----:B------:R-:W0:Y:S02]  /*4b780*/  SHFL.BFLY PT, R2, R10, 0x2, 0x1f ;  /* 0x0c401f000a027f89 */ /* 0x000e2400000e0000 */
[----:B------:R1:W-:Y:S02]  /*4b790*/  STL [R1+0x1384], R10 ;  /* 0x0013840a01007387 */ /* 0x0003e40000100800 */
[----:B-1----:R-:W3:Y:S04]  /*4b7a0*/  LDL R10, [R1+0x28] ;  /* 0x00002800010a7983 */ /* 0x002ee80000100800 */
[----:B0-----:R-:W-:Y:S01]  /*4b7b0*/  STL [R1+0x4], R2 ;  /* 0x0000040201007387 */ /* 0x001fe20000100800 */
[----:B------:R-:W-:Y:S01]  /*4b7c0*/  FMNMX R4, R7, R4, !PT ;  /* 0x0000000407047209 */ /* 0x000fe20007800000 */
[----:B------:R-:W-:Y:S01]  /*4b7d0*/  FMNMX R7, R21, R0, !PT ;  /* 0x0000000015077209 */ /* 0x000fe20007800000 */
[----:B--2---:R-:W-:Y:S01]  /*4b7e0*/  FMNMX R8, R8, R5, !PT ;  /* 0x0000000508087209 */ /* 0x004fe20007800000 */
[----:B------:R-:W-:-:S05]  /*4b7f0*/  FMNMX R5, R29, R16, !PT ;  /* 0x000000101d057209 */ /* 0x000fca0007800000 */
[----:B------:R-:W0:Y:S04]  /*4b800*/  SHFL.BFLY PT, R2, R5, 0x2, 0x1f ;  /* 0x0c401f0005027f89 */ /* 0x000e2800000e0000 */
[----:B------:R1:W-:Y:S04]  /*4b810*/  STL [R1+0x1380], R5 ;  /* 0x0013800501007387 */ /* 0x0003e80000100800 */
[----:B-1----:R-:W2:Y:S04]  /*4b820*/  LDL R5, [R1+0x2c] ;  /* 0x00002c0001057983 */ /* 0x002ea80000100800 */
[----:B0-----:R-:W-:Y:S02]  /*4b830*/  STL [R1+0x8], R2 ;  /* 0x0000080201007387 */ /* 0x001fe40000100800 */
[----:B------:R-:W0:Y:S02]  /*4b840*/  SHFL.BFLY PT, R2, R4, 0x2, 0x1f ;  /* 0x0c401f0004027f89 */ /* 0x000e2400000e0000 */
[----:B0-----:R-:W-:Y:S02]  /*4b850*/  STL [R1+0xc], R2 ;  /* 0x00000c0201007387 */ /* 0x001fe40000100800 */
[----:B------:R-:W0:Y:S02]  /*4b860*/  SHFL.BFLY PT, R2, R7, 0x2, 0x1f ;  /* 0x0c401f0007027f89 */ /* 0x000e2400000e0000 */
[----:B0-----:R-:W-:Y:S02]  /*4b870*/  STL [R1+0x10], R2 ;  /* 0x0000100201007387 */ /* 0x001fe40000100800 */
[----:B------:R-:W0:Y:S02]  /*4b880*/  SHFL.BFLY PT, R2, R6, 0x2, 0x1f ;  /* 0x0c401f0006027f89 */ /* 0x000e2400000e0000 */
[----:B0-----:R0:W-:Y:S04]  /*4b890*/  STL [R1+0x14], R2 ;  /* 0x0000140201007387 */ /* 0x0011e80000100800 */
[----:B0-----:R-:W4:Y:S01]  /*4b8a0*/  LDL.LU R2, [R1+0x1388] ;  /* 0x0013880001027983 */ /* 0x001f220000300800 */
[----:B------:R-:W-:Y:S01]  /*4b8b0*/  STL [R1+0x137c], R6 ;  /* 0x00137c0601007387 */ /* 0x000fe20000100800 */
[----:B------:R-:W-:-:S02]  /*4b8c0*/  FMNMX R0, R19, R12, !PT ;  /* 0x0000000c13007209 */ /* 0x000fc40007800000 */
[----:B------:R-:W-:Y:S01]  /*4b8d0*/  FMNMX R3, R17, R18, !PT ;  /* 0x0000001211037209 */ /* 0x000fe20007800000 */
[----:B------:R-:W-:Y:S04]  /*4b8e0*/  SHFL.BFLY PT, R29, R28, 0x2, 0x1f ;  /* 0x0c401f001c1d7f89 */ /* 0x000fe800000e0000 */
[----:B------:R-:W-:Y:S04]  /*4b8f0*/  SHFL.BFLY PT, R15, R27, 0x2, 0x1f ;  /* 0x0c401f001b0f7f89 */ /* 0x000fe800000e0000 */
[----:B------:R-:W0:Y:S02]  /*4b900*/  SHFL.BFLY PT, R17, R26, 0x2, 0x1f ;  /* 0x0c401f001a117f89 */ /* 0x000e2400000e0000 */
[----:B0-----:R-:W-:-:S02]  /*4b910*/  FMNMX R26, R26, R17, !PT ;  /* 0x000000111a1a7209 */ /* 0x001fc40007800000 */
[----:B----4-:R-:W0:Y:S04]  /*4b920*/  SHFL.BFLY PT, R6, R2, 0x2, 0x1f ;  /* 0x0c401f0002067f89 */ /* 0x010e2800000e0000 */
[----:B------:R-:W-:Y:S02]  /*4b930*/  STL [R1+0x1378], R2 ;  /* 0x0013780201007387 */ /* 0x000fe40000100800 */
[----:B------:R-:W1:Y:S02]  /*4b940*/  SHFL.BFLY PT, R2, R0, 0x2, 0x1f ;  /* 0x0c401f0000027f89 */ /* 0x000e6400000e0000 */
[----:B0-----:R-:W-:Y:S02]  /*4b950*/  STL [R1+0x18], R6 ;  /* 0x0000180601007387 */ /* 0x001fe40000100800 */
[----:B------:R-:W0:Y:S02]  /*4b960*/  SHFL.BFLY PT, R6, R3, 0x2, 0x1f ;  /* 0x0c401f0003067f89 */ /* 0x000e2400000e0000 */
[----:B-1----:R-:W-:Y:S02]  /*4b970*/  STL [R1+0x30], R2 ;  /* 0x0000300201007387 */ /* 0x002fe40000100800 */
[----:B--2---:R1:W2:Y:S04]  /*4b980*/  SHFL.BFLY PT, R2, R5, 0x1, 0x1f ;  /* 0x0c201f0005027f89 */ /* 0x0042a800000e0000 */
[----:B0-----:R-:W-:Y:S02]  /*4b990*/  STL [R1+0x3c], R6 ;  /* 0x00003c0601007387 */ /* 0x001fe40000100800 */
[----:B---3--:R-:W0:Y:S01]  /*4b9a0*/  SHFL.BFLY PT, R6, R10, 0x1, 0x1f ;  /* 0x0c201f000a067f89 */ /* 0x008e2200000e0000 */
[----:B-1----:R-:W-:Y:S01]  /*4b9b0*/  FMNMX R5, R28, R29, !PT ;  /* 0x0000001d1c057209 */ /* 0x002fe20007800000 */
[----:B--2---:R1:W-:Y:S02]  /*4b9c0*/  STL [R1+0x44], R2 ;  /* 0x0000440201007387 */ /* 0x0043e40000100800 */
[----:B-1----:R-:W-:Y:S01]  /*4b9d0*/  FMNMX R2, R27, R15, !PT ;  /* 0x0000000f1b027209 */ /* 0x002fe20007800000 */
[----:B0-----:R-:W-:Y:S01]  /*4b9e0*/  STL [R1+0x4c], R6 ;  /* 0x00004c0601007387 */ /* 0x001fe20000100800 */
[----:B------:R-:W2:Y:S02]  /*4b9f0*/  LDL.LU R10, [R1] ;  /* 0x00000000010a7983 */ /* 0x000ea40000300800 */
[----:B------:R0:W-:Y:S02]  /*4ba00*/  STL [R1+0x40], R5 ;  /* 0x0000400501007387 */ /* 0x0001e40000100800 */
[----:B0-----:R-:W3:Y:S01]  /*4ba10*/  LDL.LU R5, [R1+0x4] ;  /* 0x0000040001057983 */ /* 0x001ee20000300800 */
[----:B------:R0:W-:Y:S02]  /*4ba20*/  STL [R1+0x38], R2 ;  /* 0x0000380201007387 */ /* 0x0001e40000100800 */
[----:B------:R-:W4:Y:S01]  /*4ba30*/  LDL.LU R6, [R1+0x10] ;  /* 0x0000100001067983 */ /* 0x000f220000300800 */
[----:B0-----:R-:W2:Y:S01]  /*4ba40*/  LDL.LU R2, [R1+0x14] ;  /* 0x0000140001027983 */ /* 0x001ea20000300800 */
[----:B------:R-:W2:Y:S03]  /*4ba50*/  LDL R17, [R1+0x64] ;  /* 0x0000640001117983 */ /* 0x000ea60000100800 */
[----:B--2---:R0:W-:Y:S04]  /*4ba60*/  STL [R1+0x1364], R17 ;  /* 0x0013641101007387 */ /* 0x0041e80000100800 */
[----:B0-----:R-:W2:Y:S04]  /*4ba70*/  LDL R17, [R1+0x70] ;  /* 0x0000700001117983 */ /* 0x001ea80000100800 */
[----:B--2---:R0:W-:Y:S04]  /*4ba80*/  STL [R1+0x1368], R17 ;  /* 0x0013681101007387 */ /* 0x0041e80000100800 */
[----:B0-----:R-:W2:Y:S04]  /*4ba90*/  LDL R17, [R1+0x74] ;  /* 0x0000740001117983 */ /* 0x001ea80000100800 */
[----:B--2---:R0:W-:Y:S04]  /*4baa0*/  STL [R1+0x136c], R17 ;  /* 0x00136c1101007387 */ /* 0x0041e80000100800 */
[----:B0-----:R-:W2:Y:S04]  /*4bab0*/  LDL.LU R17, [R1+0x4c] ;  /* 0x00004c0001117983 */ /* 0x001ea80000300800 */
[----:B------:R-:W0:Y:S04]  /*4bac0*/  SHFL.BFLY PT, R18, R25, 0x2, 0x1f ;  /* 0x0c401f0019127f89 */ /* 0x000e2800000e0000 */
[----:B------:R-:W1:Y:S04]  /*4bad0*/  SHFL.BFLY PT, R19, R24, 0x2, 0x1f ;  /* 0x0c401f0018137f89 */ /* 0x000e6800000e0000 */
[----:B------:R-:W0:Y:S04]  /*4bae0*/  SHFL.BFLY PT, R20, R23, 0x2, 0x1f ;  /* 0x0c401f0017147f89 */ /* 0x000e2800000e0000 */
[----:B------:R-:W0:Y:S04]  /*4baf0*/  SHFL.BFLY PT, R21, R22, 0x2, 0x1f ;  /* 0x0c401f0016157f89 */ /* 0x000e2800000e0000 */
[----:B------:R-:W0:Y:S04]  /*4bb00*/  SHFL.BFLY PT, R16, R14, 0x2, 0x1f ;  /* 0x0c401f000e107f89 */ /* 0x000e2800000e0000 */
[----:B------:R-:W0:Y:S04]  /*4bb10*/  SHFL.BFLY PT, R12, R13, 0x2, 0x1f ;  /* 0x0c401f000d0c7f89 */ /* 0x000e2800000e0000 */
[----:B------:R-:W0:Y:S04]  /*4bb20*/  SHFL.BFLY PT, R9, R8, 0x2, 0x1f ;  /* 0x0c401f0008097f89 */ /* 0x000e2800000e0000 */
[----:B--2---:R2:W-:Y:S04]  /*4bb30*/  STL [R1+0x1370], R17 ;  /* 0x0013701101007387 */ /* 0x0045e80000100800 */
[----:B--2---:R-:W2:Y:S01]  /*4bb40*/  LDL.LU R17, [R1+0x44] ;  /* 0x0000440001117983 */ /* 0x004ea20000300800 */
[----:B0-----:R-:W-:-:S02]  /*4bb50*/  FMNMX R27, R25, R18, !PT ;  /* 0x00000012191b7209 */ /* 0x001fc40007800000 */
[----:B-1----:R-:W-:Y:S02]  /*4bb60*/  FMNMX R28, R24, R19, !PT ;  /* 0x00000013181c7209 */ /* 0x002fe40007800000 */
[----:B------:R-:W-:Y:S02]  /*4bb70*/  FMNMX R29, R23, R20, !PT ;  /* 0x00000014171d7209 */ /* 0x000fe40007800000 */
[----:B------:R-:W-:Y:S02]  /*4bb80*/  FMNMX R15, R22, R21, !PT ;  /* 0x00000015160f7209 */ /* 0x000fe40007800000 */
[----:B------:R-:W-:Y:S02]  /*4bb90*/  FMNMX R14, R14, R16, !PT ;  /* 0x000000100e0e7209 */ /* 0x000fe40007800000 */
[----:B------:R-:W-:Y:S01]  /*4bba0*/  FMNMX R13, R13, R12, !PT ;  /* 0x0000000c0d0d7209 */ /* 0x000fe20007800000 */
[----:B------:R-:W-:Y:S01]  /*4bbb0*/  FMNMX R12, R8, R9, !PT ;  /* 0x00000009080c7209 */ /* 0x000fe20007800000 */
[----:B------:R-:W-:Y:S01]  /*4bbc0*/  FMNMX R11, R11, R10, !PT ;  /* 0x0000000a0b0b7209 */ /* 0x000fe20007800000 */
[----:B--2---:R0:W-:Y:S04]  /*4bbd0*/  STL [R1+0x1374], R17 ;  /* 0x0013741101007387 */ /* 0x0041e80000100800 */
[----:B0-----:R-:W2:Y:S01]  /*4bbe0*/  LDL.LU R17, [R1+0x3c] ;  /* 0x00003c0001117983 */ /* 0x001ea20000300800 */
[----:B------:R-:W2:Y:S02]  /*4bbf0*/  LDL R18, [R1+0x60] ;  /* 0x0000600001127983 */ /* 0x000ea40000100800 */
[----:B------:R-:W2:Y:S02]  /*4bc00*/  LDL R25, [R1+0x38] ;  /* 0x0000380001197983 */ /* 0x000ea40000100800 */
[----:B------:R-:W2:Y:S01]  /*4bc10*/  LDL R19, [R1+0x5c] ;  /* 0x00005c0001137983 */ /* 0x000ea20000100800 */
[----:B------:R-:W2:Y:S04]  /*4bc20*/  LDL R24, [R1+0x40] ;  /* 0x0000400001187983 */ /* 0x000ea80000100800 */
[----:B------:R-:W2:Y:S04]  /*4bc30*/  LDL R20, [R1+0x58] ;  /* 0x0000580001147983 */ /* 0x000ea80000100800 */
[----:B------:R-:W2:Y:S01]  /*4bc40*/  LDL R23, [R1+0x48] ;  /* 0x0000480001177983 */ /* 0x000ea20000100800 */
[----:B------:R-:W-:Y:S02]  /*4bc50*/  STL [R1+0x34], R26 ;  /* 0x0000341a01007387 */ /* 0x000fe40000100800 */
[----:B------:R-:W2:Y:S02]  /*4bc60*/  LDL R21, [R1+0x54] ;  /* 0x0000540001157983 */ /* 0x000ea40000100800 */
[----:B------:R-:W2:Y:S01]  /*4bc70*/  LDL R22, [R1+0x50] ;  /* 0x0000500001167983 */ /* 0x000ea20000100800 */
[----:B------:R-:W-:Y:S01]  /*4bc80*/  STL [R1+0x24], R27 ;  /* 0x0000241b01007387 */ /* 0x000fe20000100800 */
[----:B------:R-:W2:Y:S02]  /*4bc90*/  LDL R16, [R1+0x68] ;  /* 0x0000680001107983 */ /* 0x000ea40000100800 */
[----:B------:R-:W-:Y:S02]  /*4bca0*/  STL [R1+0x20], R28 ;  /* 0x0000201c01007387 */ /* 0x000fe40000100800 */
[----:B------:R-:W-:Y:S01]  /*4bcb0*/  STL [R1+0x1c], R29 ;  /* 0x00001c1d01007387 */ /* 0x000fe20000100800 */
[----:B------:R-:W2:Y:S01]  /*4bcc0*/  LDL.LU R9, [R1+0x8] ;  /* 0x0000080001097983 */ /* 0x000ea20000300800 */
[----:B------:R-:W2:Y:S02]  /*4bcd0*/  LDL.LU R8, [R1+0xc] ;  /* 0x00000c0001087983 */ /* 0x000ea40000300800 */
[----:B------:R-:W3:Y:S02]  /*4bce0*/  LDL.LU R10, [R1+0x1384] ;  /* 0x00138400010a7983 */ /* 0x000ee40000300800 */
[----:B---3--:R-:W-:-:S02]  /*4bcf0*/  FMNMX R10, R10, R5, !PT ;  /* 0x000000050a0a7209 */ /* 0x008fc40007800000 */
[----:B------:R-:W3:Y:S01]  /*4bd00*/  LDL.LU R5, [R1+0x1380] ;  /* 0x0013800001057983 */ /* 0x000ee20000300800 */
[----:B--2---:R-:W-:Y:S02]  /*4bd10*/  FMNMX R8, R4, R8, !PT ;  /* 0x0000000804087209 */ /* 0x004fe40007800000 */
[----:B----4-:R-:W-:Y:S02]  /*4bd20*/  FMNMX R7, R7, R6, !PT ;  /* 0x0000000607077209 */ /* 0x010fe40007800000 */
[----:B---3--:R-:W-:Y:S02]  /*4bd30*/  FMNMX R9, R5, R9, !PT ;  /* 0x0000000905097209 */ /* 0x008fe40007800000 */
[----:B------:R-:W2:Y:S01]  /*4bd40*/  LDL.LU R5, [R1+0x18] ;  /* 0x0000180001057983 */ /* 0x000ea20000300800 */
[----:B------:R-:W3:Y:S02]  /*4bd50*/  LDL.LU R4, [R1+0x30] ;  /* 0x0000300001047983 */ /* 0x000ee40000300800 */
[----:B------:R-:W4:Y:S02]  /*4bd60*/  LDL.LU R6, [R1+0x137c] ;  /* 0x00137c0001067983 */ /* 0x000f240000300800 */
[----:B----4-:R-:W-:-:S02]  /*4bd70*/  FMNMX R6, R6, R2, !PT ;  /* 0x0000000206067209 */ /* 0x010fc40007800000 */
[----:B------:R-:W2:Y:S01]  /*4bd80*/  LDL.LU R2, [R1+0x1378] ;  /* 0x0013780001027983 */ /* 0x000ea20000300800 */
[----:B---3--:R-:W-:Y:S02]  /*4bd90*/  FMNMX R4, R0, R4, !PT ;  /* 0x0000000400047209 */ /* 0x008fe40007800000 */
[----:B------:R-:W-:Y:S02]  /*4bda0*/  FMNMX R3, R3, R17, !PT ;  /* 0x0000001103037209 */ /* 0x000fe40007800000 */
[----:B--2---:R-:W-:Y:S02]  /*4bdb0*/  FMNMX R5, R2, R5, !PT ;  /* 0x0000000502057209 */ /* 0x004fe40007800000 */
[----:B------:R-:W2:Y:S01]  /*4bdc0*/  LDL.LU R2, [R1+0x2c] ;  /* 0x00002c0001027983 */ /* 0x000ea20000300800 */
[----:B------:R-:W3:Y:S02]  /*4bdd0*/  LDL.LU R0, [R1+0x28] ;  /* 0x0000280001007983 */ /* 0x000ee40000300800 */
[----:B------:R-:W2:Y:S02]  /*4bde0*/  LDL.LU R17, [R1+0x1374] ;  /* 0x0013740001117983 */ /* 0x000ea40000300800 */
[----:B--2---:R-:W-:-:S02]  /*4bdf0*/  FMNMX R2, R2, R17, !PT ;  /* 0x0000001102027209 */ /* 0x004fc40007800000 */
[----:B------:R-:W3:Y:S03]  /*4be00*/  LDL.LU R17, [R1+0x1370] ;  /* 0x0013700001117983 */ /* 0x000ee60000300800 */
[----:B------:R0:W-:Y:S02]  /*4be10*/  STL [R1+0x1360], R2 ;  /* 0x0013600201007387 */ /* 0x0001e40000100800 */
[----:B0-----:R-:W2:Y:S01]  /*4be20*/  LDL R2, [R1+0x6c] ;  /* 0x00006c0001027983 */ /* 0x001ea20000100800 */
[----:B---3--:R-:W-:-:S03]  /*4be30*/  FMNMX R0, R0, R17, !PT ;  /* 0x0000001100007209 */ /* 0x008fc60007800000 */
[----:B------:R-:W3:Y:S04]  /*4be40*/  LDL.LU R17, [R1+0x136c] ;  /* 0x00136c0001117983 */ /* 0x000ee80000300800 */
[----:B---3--:R-:W0:Y:S04]  /*4be50*/  SHFL.BFLY PT, R17, R17, 0x1, 0x1f ;  /* 0x0c201f0011117f89 */ /* 0x008e2800000e0000 */
[----:B0-----:R0:W-:Y:S04]  /*4be60*/  STL [R1+0x8], R17 ;  /* 0x0000081101007387 */ /* 0x0011e80000100800 */
[----:B0-----:R-:W3:Y:S04]  /*4be70*/  LDL.LU R17, [R1+0x1368] ;  /* 0x0013680001117983 */ /* 0x001ee80000300800 */
[----:B--2---:R-:W-:Y:S04]  /*4be80*/  SHFL.BFLY PT, R2, R2, 0x1, 0x1f ;  /* 0x0c201f0002027f89 */ /* 0x004fe800000e0000 */
[----:B---3--:R-:W0:Y:S04]  /*4be90*/  SHFL.BFLY PT, R17, R17, 0x1, 0x1f ;  /* 0x0c201f0011117f89 */ /* 0x008e2800000e0000 */
[----:B0-----:R0:W-:Y:S04]  /*4bea0*/  STL [R1+0x4], R17 ;  /* 0x0000041101007387 */ /* 0x0011e80000100800 */
[----:B0-----:R-:W2:Y:S01]  /*4beb0*/  LDL.LU R17, [R1+0x1364] ;  /* 0x0013640001117983 */ /* 0x001ea20000300800 */
[----:B------:R-:W-:Y:S02]  /*4bec0*/  STL [R1], R2 ;  /* 0x0000000201007387 */ /* 0x000fe40000100800 */
[----:B------:R-:W0:Y:S02]  /*4bed0*/  SHFL.BFLY PT, R2, R15, 0x1, 0x1f ;  /* 0x0c201f000f027f89 */ /* 0x000e2400000e0000 */
[----:B0-----:R-:W-:Y:S02]  /*4bee0*/  STL [R1+0xc], R2 ;  /* 0x00000c0201007387 */ /* 0x001fe40000100800 */
        /* <DEDUP_REMOVED lines=23> */
[----:B0-----:R0:W-:Y:S04]  /*4c060*/  STL [R1+0x80], R2 ;  /* 0x0000800201007387 */ /* 0x0011e80000100800 */
[----:B0-----:R0:W5:Y:S04]  /*4c070*/  LDL.LU R2, [R1+0x1360] ;  /* 0x0013600001027983 */ /* 0x0011680000300800 */
[----:B------:R-:W1:Y:S04]  /*4c080*/  SHFL.BFLY PT, R16, R16, 0x1, 0x1f ;  /* 0x0c201f0010107f89 */ /* 0x000e6800000e0000 */
[----:B--2---:R-:W2:Y:S04]  /*4c090*/  SHFL.BFLY PT, R17, R17, 0x1, 0x1f ;  /* 0x0c201f0011117f89 */ /* 0x004ea800000e0000 */
[----:B------:R-:W3:Y:S04]  /*4c0a0*/  SHFL.BFLY PT, R18, R18, 0x1, 0x1f ;  /* 0x0c201f0012127f89 */ /* 0x000ee800000e0000 */
[----:B------:R-:W4:Y:S04]  /*4c0b0*/  SHFL.BFLY PT, R19, R19, 0x1, 0x1f ;  /* 0x0c201f0013137f89 */ /* 0x000f2800000e0000 */
[----:B------:R-:W0:Y:S04]  /*4c0c0*/  SHFL.BFLY PT, R20, R20, 0x1, 0x1f ;  /* 0x0c201f0014147f89 */ /* 0x000e2800000e0000 */
        /* <DEDUP_REMOVED lines=8> */
[----:B------:R-:W0:Y:S01]  /*4c150*/  SHFL.BFLY PT, R29, R29, 0x1, 0x1f ;  /* 0x0c201f001d1d7f89 */ /* 0x000e2200000e0000 */
[----:B------:R-:W-:Y:S01]  /*4c160*/  BSSY B0, `(.L_x_1) ;  /* 0x0000011000007945 */ /* 0x000fe20003800000 */
[----:B------:R-:W-:Y:S05]  /*4c170*/  @P6 BRA `(.L_x_2) ;  /* 0x000000f000006947 */ /* 0x000fea0003800000 */
[----:B------:R4:W-:Y:S04]  /*4c180*/  STL [R1+0x1364], R4 ;  /* 0x0013640401007387 */ /* 0x0009e80000100800 */
[----:B------:R3:W-:Y:S04]  /*4c190*/  STL [R1+0x1360], R3 ;  /* 0x0013600301007387 */ /* 0x0007e80000100800 */
[----:B----4-:R-:W4:Y:S04]  /*4c1a0*/  S2R R4, SR_TID.X ;  /* 0x0000000000047919 */ /* 0x010f280000002100 */
[----:B---3--:R-:W3:Y:S01]  /*4c1b0*/  S2R R3, SR_TID.X ;  /* 0x0000000000037919 */ /* 0x008ee20000002100 */
[----:B----4-:R-:W-:-:S02]  /*4c1c0*/  LOP3.LUT R4, R4, 0x1c, RZ, 0xc0, !PT ;  /* 0x0000001c04047812 */ /* 0x010fc400078ec0ff */
[----:B---3--:R-:W-:-:S03]  /*4c1d0*/  LOP3.LUT R3, R3, 0x1ff, RZ, 0xc0, !PT ;  /* 0x000001ff03037812 */ /* 0x008fc600078ec0ff */
[----:B------:R-:W-:Y:S01]  /*4c1e0*/  IMAD.SHL.U32 R4, R4, 0x10, RZ ;  /* 0x0000001004047824 */ /* 0x000fe200078e00ff */
[----:B------:R-:W-:-:S04]  /*4c1f0*/  SHF.R.U32.HI R3, RZ, 0x3, R3 ;  /* 0x00000003ff037819 */ /* 0x000fc80000011603 */
[----:B------:R-:W-:-:S04]  /*4c200*/  LOP3.LUT R3, R3, 0x3c, RZ, 0xc0, !PT ;  /* 0x0000003c03037812 */ /* 0x000fc800078ec0ff */
[----:B------:R-:W-:Y:S02]  /*4c210*/  IADD3 R3, R4, R3, RZ ;  /* 0x0000000304037210 */ /* 0x000fe40007ffe0ff */
[----:B------:R3:W5:Y:S04]  /*4c220*/  LDL.LU R4, [R1+0x1364] ;  /* 0x0013640001047983 */ /* 0x0007680000300800 */
[----:B-----5:R4:W-:Y:S04]  /*4c230*/  STS [R3+0x40000], R2 ;  /* 0x0400000203007388 */ /* 0x0209e80000000800 */
[----:B----4-:R3:W5:Y:S04]  /*4c240*/  LDL.LU R3, [R1+0x1360] ;  /* 0x0013600001037983 */ /* 0x0107680000300800 */
[----:B------:R-:W4:Y:S04]  /*4c250*/  LDL R2, [R1+0xa78] ;  /* 0x000a780001027983 */ /* 0x000f280000100800 */
[----:B----4-:R3:W-:Y:S02]  /*4c260*/  STS [R2+0x40000], R0 ;  /* 0x0400000002007388 */ /* 0x0107e40000000800 */
.L_x_2:
[----:B------:R-:W-:Y:S05]  /*4c270*/  BSYNC B0 ;  /* 0x0000000000007941 */ /* 0x000fea0003800000 */
.L_x_1:
[----:B-1----:R1:W-:Y:S04]  /*4c280*/  STL [R1+0x13c8], R16 ;  /* 0x0013c81001007387 */ /* 0x0023e80000100800 */
[----:B-1--4-:R-:W4:Y:S04]  /*4c290*/  LDL.LU R16, [R1+0x8] ;  /* 0x0000080001107983 */ /* 0x012f280000300800 */
[----:B--2---:R1:W-:Y:S04]  /*4c2a0*/  STL [R1+0x13c4], R17 ;  /* 0x0013c41101007387 */ /* 0x0043e80000100800 */
[----:B-1----:R-:W4:Y:S04]  /*4c2b0*/  LDL.LU R17, [R1+0x74] ;  /* 0x0000740001117983 */ /* 0x002f280000300800 */
[----:B---3--:R1:W-:Y:S04]  /*4c2c0*/  STL [R1+0x13c0], R18 ;  /* 0x0013c01201007387 */ /* 0x0083e80000100800 */
[----:B-1----:R-:W2:Y:S04]  /*4c2d0*/  LDL.LU R18, [R1+0x4] ;  /* 0x0000040001127983 */ /* 0x002ea80000300800 */
[----:B------:R1:W-:Y:S04]  /*4c2e0*/  STL [R1+0x13bc], R19 ;  /* 0x0013bc1301007387 */ /* 0x0003e80000100800 */
[----:B-1----:R-:W2:Y:S04]  /*4c2f0*/  LDL.LU R19, [R1+0x70] ;  /* 0x0000700001137983 */ /* 0x002ea80000300800 */
[----:B0-----:R0:W-:Y:S04]  /*4c300*/  STL [R1+0x13b8], R20 ;  /* 0x0013b81401007387 */ /* 0x0011e80000100800 */
[----:B0-----:R-:W3:Y:S04]  /*4c310*/  LDL.LU R20, [R1] ;  /* 0x0000000001147983 */ /* 0x001ee80000300800 */
[----:B------:R-:W3:Y:S04]  /*4c320*/  LDL.LU R0, [R1+0x6c] ;  /* 0x00006c0001007983 */ /* 0x000ee80000300800 */
[----:B-----5:R-:W3:Y:S04]  /*4c330*/  LDL.LU R2, [R1+0x68] ;  /* 0x0000680001027983 */ /* 0x020ee80000300800 */
[----:B------:R0:W-:Y:S04]  /*4c340*/  STL [R1+0x13b4], R21 ;  /* 0x0013b41501007387 */ /* 0x0001e80000100800 */
[----:B0-----:R-:W3:Y:S04]  /*4c350*/  LDL.LU R21, [R1+0x64] ;  /* 0x0000640001157983 */ /* 0x001ee80000300800 */
        /* <DEDUP_REMOVED lines=34> */
[----:B------:R0:W-:Y:S01]  /*4c580*/  STL [R1+0x136c], R6 ;  /* 0x00136c0601007387 */ /* 0x0001e20000100800 */
[----:B----4-:R-:W-:-:S03]  /*4c590*/  FMNMX R17, R17, R16, !PT ;  /* 0x0000001011117209 */ /* 0x010fc60007800000 */
[----:B0-----:R-:W4:Y:S04]  /*4c5a0*/  LDL.LU R6, [R1+0x44] ;  /* 0x0000440001067983 */ /* 0x001f280000300800 */
[----:B------:R0:W-:Y:S04]  /*4c5b0*/  STL [R1+0x1368], R5 ;  /* 0x0013680501007387 */ /* 0x0001e80000100800 */
[----:B0-----:R-:W4:Y:S04]  /*4c5c0*/  LDL.LU R5, [R1+0x4c] ;  /* 0x00004c0001057983 */ /* 0x001f280000300800 */
[----:B------:R0:W-:Y:S01]  /*4c5d0*/  STL [R1+0x1364], R4 ;  /* 0x0013640401007387 */ /* 0x0001e20000100800 */
[----:B--2---:R-:W-:-:S03]  /*4c5e0*/  FMNMX R19, R19, R18, !PT ;  /* 0x0000001213137209 */ /* 0x004fc60007800000 */
[----:B0-----:R-:W2:Y:S04]  /*4c5f0*/  LDL.LU R4, [R1+0x78] ;  /* 0x0000780001047983 */ /* 0x001ea80000300800 */
[----:B------:R0:W-:Y:S04]  /*4c600*/  STL [R1+0x1360], R3 ;  /* 0x0013600301007387 */ /* 0x0001e80000100800 */
[----:B0-----:R-:W2:Y:S04]  /*4c610*/  LDL.LU R3, [R1+0x7c] ;  /* 0x00007c0001037983 */ /* 0x001ea80000300800 */
[----:B------:R-:W2:Y:S04]  /*4c620*/  LDL.LU R16, [R1+0x13c8] ;  /* 0x0013c80001107983 */ /* 0x000ea80000300800 */
[----:B------:R0:W-:Y:S04]  /*4c630*/  STL [R1+0x8], R17 ;  /* 0x0000081101007387 */ /* 0x0001e80000100800 */
[----:B0-----:R-:W4:Y:S04]  /*4c640*/  LDL.LU R17, [R1+0x13c4] ;  /* 0x0013c40001117983 */ /* 0x001f280000300800 */
[----:B------:R-:W4:Y:S01]  /*4c650*/  LDL.LU R18, [R1+0x13c0] ;  /* 0x0013c00001127983 */ /* 0x000f220000300800 */
[----:B---3--:R-:W-:-:S03]  /*4c660*/  FMNMX R0, R0, R20, !PT ;  /* 0x0000001400007209 */ /* 0x008fc60007800000 */
[----:B------:R0:W-:Y:S04]  /*4c670*/  STL [R1+0x4], R19 ;  /* 0x0000041301007387 */ /* 0x0001e80000100800 */
[----:B0-----:R-:W3:Y:S04]  /*4c680*/  LDL.LU R19, [R1+0x13bc] ;  /* 0x0013bc0001137983 */ /* 0x001ee80000300800 */
[----:B------:R-:W3:Y:S01]  /*4c690*/  LDL.LU R20, [R1+0x13b8] ;  /* 0x0013b80001147983 */ /* 0x000ee20000300800 */
[----:B--2---:R-:W-:-:S03]  /*4c6a0*/  FMNMX R2, R2, R16, !PT ;  /* 0x0000001002027209 */ /* 0x004fc60007800000 */
[----:B------:R-:W2:Y:S01]  /*4c6b0*/  LDL.LU R16, [R1+0x58] ;  /* 0x0000580001107983 */ /* 0x000ea20000300800 */
[----:B----4-:R-:W-:-:S03]  /*4c6c0*/  FMNMX R17, R21, R17, !PT ;  /* 0x0000001115117209 */ /* 0x010fc60007800000 */
[----:B------:R-:W4:Y:S01]  /*4c6d0*/  LDL.LU R21, [R1+0x13b4] ;  /* 0x0013b40001157983 */ /* 0x000f220000300800 */
[----:B------:R-:W-:-:S03]  /*4c6e0*/  FMNMX R18, R22, R18, !PT ;  /* 0x0000001216127209 */ /* 0x000fc60007800000 */
[----:B------:R-:W4:Y:S01]  /*4c6f0*/  LDL.LU R22, [R1+0x13b0] ;  /* 0x0013b00001167983 */ /* 0x000f220000300800 */
[----:B---3--:R-:W-:-:S03]  /*4c700*/  FMNMX R19, R23, R19, !PT ;  /* 0x0000001317137209 */ /* 0x008fc60007800000 */
[----:B------:R-:W3:Y:S01]  /*4c710*/  LDL.LU R23, [R1+0x13ac] ;  /* 0x0013ac0001177983 */ /* 0x000ee20000300800 */
[----:B--2---:R-:W-:-:S03]  /*4c720*/  FMNMX R16, R16, R20, !PT ;  /* 0x0000001410107209 */ /* 0x004fc60007800000 */
[----:B------:R-:W2:Y:S01]  /*4c730*/  LDL.LU R20, [R1+0x40] ;  /* 0x0000400001147983 */ /* 0x000ea20000300800 */
[----:B----4-:R-:W-:-:S03]  /*4c740*/  FMNMX R21, R24, R21, !PT ;  /* 0x0000001518157209 */ /* 0x010fc60007800000 */
[----:B------:R-:W2:Y:S01]  /*4c750*/  LDL.LU R24, [R1+0x13a8] ;  /* 0x0013a80001187983 */ /* 0x000ea20000300800 */
[----:B------:R-:W-:-:S03]  /*4c760*/  FMNMX R22, R25, R22, !PT ;  /* 0x0000001619167209 */ /* 0x000fc60007800000 */
[----:B------:R-:W4:Y:S01]  /*4c770*/  LDL.LU R25, [R1+0x13a4] ;  /* 0x0013a40001197983 */ /* 0x000f220000300800 */
[----:B---3--:R-:W-:-:S03]  /*4c780*/  FMNMX R23, R26, R23, !PT ;  /* 0x000000171a177209 */ /* 0x008fc60007800000 */
[----:B------:R-:W3:Y:S01]  /*4c790*/  LDL.LU R26, [R1+0x13a0] ;  /* 0x0013a000011a7983 */ /* 0x000ee20000300800 */
[----:B--2---:R-:W-:-:S03]  /*4c7a0*/  FMNMX R20, R20, R24, !PT ;  /* 0x0000001814147209 */ /* 0x004fc60007800000 */
[----:B------:R-:W2:Y:S01]  /*4c7b0*/  LDL.LU R24, [R1+0x20] ;  /* 0x0000200001187983 */ /* 0x000ea20000300800 */
[----:B----4-:R-:W-:-:S03]  /*4c7c0*/  FMNMX R25, R27, R25, !PT ;  /* 0x000000191b197209 */ /* 0x010fc60007800000 */
[----:B------:R-:W4:Y:S01]  /*4c7d0*/  LDL.LU R27, [R1+0x139c] ;  /* 0x00139c00011b7983 */ /* 0x000f220000300800 */
[----:B---3--:R-:W-:-:S03]  /*4c7e0*/  FMNMX R26, R28, R26, !PT ;  /* 0x0000001a1c1a7209 */ /* 0x008fc60007800000 */
[----:B------:R-:W2:Y:S01]  /*4c7f0*/  LDL.LU R28, [R1+0x1398] ;  /* 0x00139800011c7983 */ /* 0x000ea20000300800 */
[----:B----4-:R-:W-:-:S03]  /*4c800*/  FMNMX R27, R29, R27, !PT ;  /* 0x0000001b1d1b7209 */ /* 0x010fc60007800000 */
[----:B------:R-:W3:Y:S01]  /*4c810*/  LDL.LU R29, [R1+0x1394] ;  /* 0x00139400011d7983 */ /* 0x000ee20000300800 */
[----:B--2---:R-:W-:-:S03]  /*4c820*/  FMNMX R24, R24, R28, !PT ;  /* 0x0000001c18187209 */ /* 0x004fc60007800000 */
[----:B------:R-:W2:Y:S01]  /*4c830*/  LDL.LU R28, [R1+0x80] ;  /* 0x00008000011c7983 */ /* 0x000ea20000300800 */
[----:B---3--:R-:W-:-:S03]  /*4c840*/  FMNMX R29, R15, R29, !PT ;  /* 0x0000001d0f1d7209 */ /* 0x008fc60007800000 */
[----:B------:R-:W3:Y:S02]  /*4c850*/  LDL.LU R15, [R1+0x1390] ;  /* 0x00139000010f7983 */ /* 0x000ee40000300800 */
[----:B---3--:R-:W-:Y:S02]  /*4c860*/  FMNMX R15, R15, R14, !PT ;  /* 0x0000000e0f0f7209 */ /* 0x008fe40007800000 */
[----:B------:R-:W3:Y:S02]  /*4c870*/  LDL.LU R14, [R1+0x138c] ;  /* 0x00138c00010e7983 */ /* 0x000ee40000300800 */
[----:B---3--:R-:W-:Y:S02]  /*4c880*/  FMNMX R14, R14, R13, !PT ;  /* 0x0000000d0e0e7209 */ /* 0x008fe40007800000 */
[----:B------:R-:W3:Y:S02]  /*4c890*/  LDL.LU R13, [R1+0x1388] ;  /* 0x00138800010d7983 */ /* 0x000ee40000300800 */
[----:B---3--:R-:W-:-:S02]  /*4c8a0*/  FMNMX R13, R13, R12, !PT ;  /* 0x0000000c0d0d7209 */ /* 0x008fc40007800000 */
        /* <DEDUP_REMOVED lines=16> */
[----:B------:R-:W3:Y:S01]  /*4c9b0*/  LDL.LU R4, [R1+0x1364] ;  /* 0x0013640001047983 */ /* 0x000ee20000300800 */
[----:B------:R-:W-:Y:S01]  /*4c9c0*/  BSSY B0, `(.L_x_3) ;  /* 0x0000123000007945 */ /* 0x000fe20003800000 */
[----:B------:R-:W-:Y:S01]  /*4c9d0*/  BSSY B1, `(.L_x_4) ;  /* 0x0000118000017945 */ /* 0x000fe20003800000 */
[----:B---3--:R-:W-:-:S02]  /*4c9e0*/  FMNMX R4, R4, R3, !PT ;  /* 0x0000000304047209 */ /* 0x008fc40007800000 */
[----:B------:R-:W2:Y:S02]  /*4c9f0*/  LDL.LU R3, [R1+0x1360] ;  /* 0x0013600001037983 */ /* 0x000ea40000300800 */
[----:B--2---:R-:W-:Y:S01]  /*4ca00*/  FMNMX R3, R3, R28, !PT ;  /* 0x0000001c03037209 */ /* 0x004fe20007800000 */
[----:B------:R-:W-:Y:S05]  /*4ca10*/  @P6 BRA `(.L_x_5) ;  /* 0x000000b000006947 */ /* 0x000fea0003800000 */
[----:B------:R0:W-:Y:S04]  /*4ca20*/  STL [R1+0x1360], R0 ;  /* 0x0013600001007387 */ /* 0x0001e80000100800 */
[----:B0-----:R-:W2:Y:S04]  /*4ca30*/  LDL R0, [R1+0xa74] ;  /* 0x000a740001007983 */ /* 0x001ea80000100800 */
[----:B------:R-:W2:Y:S04]  /*4ca40*/  LDL.LU R28, [R1+0x8] ;  /* 0x00000800011c7983 */ /* 0x000ea80000300800 */
[----:B--2---:R0:W-:Y:S04]  /*4ca50*/  STS [R0+0x40000], R28 ;  /* 0x0400001c00007388 */ /* 0x0041e80000000800 */
[----:B0-----:R0:W5:Y:S01]  /*4ca60*/  LDL.LU R0, [R1+0x1360] ;  /* 0x0013600001007983 */ /* 0x0011620000300800 */
[----:B------:R-:W-:Y:S05]  /*4ca70*/  @P6 BRA `(.L_x_6) ;  /* 0x0000008000006947 */ /* 0x000fea0003800000 */
[----:B-----5:R1:W-:Y:S04]  /*4ca80*/  STL [R1+0x1360], R0 ;  /* 0x0013600001007387 */ /* 0x0203e80000100800 */
[----:B-1----:R-:W2:Y:S04]  /*4ca90*/  LDL R0, [R1+0xa70] ;  /* 0x000a700001007983 */ /* 0x002ea80000100800 */
[----:B------:R-:W2:Y:S04]  /*4caa0*/  LDL.LU R28, [R1+0x4] ;  /* 0x00000400011c7983 */ /* 0x000ea80000300800 */
[----:B--2---:R1:W-:Y:S04]  /*4cab0*/  STS [R0+0x40000], R28 ;  /* 0x0400001c00007388 */ /* 0x0043e80000000800 */
[----:B-1----:R1:W5:Y:S02]  /*4cac0*/  LDL.LU R0, [R1+0x1360] ;  /* 0x0013600001007983 */ /* 0x0023640000300800 */
.L_x_5:
[----:B------:R-:W-:Y:S05]  /*4cad0*/  @P6 BRA `(.L_x_7) ;  /* 0x000000c000006947 */ /* 0x000fea0003800000 */
[----:B------:R-:W2:Y:S04]  /*4cae0*/  LDL R28, [R1+0xa6c] ;  /* 0x000a6c00011c7983 */ /* 0x000ea80000100800 */
[----:B--2--5:R2:W-:Y:S02]  /*4caf0*/  STS [R28+0x40000], R0 ;  /* 0x040000001c007388 */ /* 0x0245e40000000800 */
.L_x_6:
[----:B------:R-:W-:Y:S05]  /*4cb00*/  @P6 BRA `(.L_x_8) ;  /* 0x0000013000006947 */ /* 0x000fea0003800000 */
[----:B--2---:R-:W2:Y:S02]  /*4cb10*/  S2R R28, SR_TID.X ;  /* 0x00000000001c7919 */ /* 0x004ea40000002100 */
[----:B--2--5:R-:W-:-:S02]  /*4cb20*/  LOP3.LUT R0, R28, 0x1ff, RZ, 0xc0, !PT ;  /* 0x000001ff1c007812 */ /* 0x024fc400078ec0ff */
[----:B------:R-:W-:Y:S02]  /*4cb30*/  LOP3.LUT R28, R28, 0x1c, RZ, 0xc0, !PT ;  /* 0x0000001c1c1c7812 */ /* 0x000fe400078ec0ff */
[----:B------:R-:W-:Y:S02]  /*4cb40*/  SHF.R.U32.HI R0, RZ, 0x3, R0 ;  /* 0x00000003ff007819 */ /* 0x000fe40000011600 */
[----:B------:R-:W-:Y:S02]  /*4cb50*/  LEA.HI R28, R28, 0x28, RZ, 0x1e ;  /* 0x000000281c1c7811 */ /* 0x000fe400078ff0ff */
[----:B------:R-:W-:-:S03]  /*4cb60*/  LOP3.LUT R0, R0, 0x3c, RZ, 0xc0, !PT ;  /* 0x0000003c00007812 */ /* 0x000fc600078ec0ff */
[----:B------:R-:W-:-:S05]  /*4cb70*/  IMAD.SHL.U32 R28, R28, 0x40, RZ ;  /* 0x000000401c1c7824 */ /* 0x000fca00078e00ff */
[----:B------:R-:W-:-:S05]  /*4cb80*/  IADD3 R0, R0, R28, RZ ;  /* 0x0000001c00007210 */ /* 0x000fca0007ffe0ff */
[----:B------:R2:W-:Y:S02]  /*4cb90*/  STS [R0+0x40000], R2 ;  /* 0x0400000200007388 */ /* 0x0005e40000000800 */
.L_x_7:
[----:B------:R-:W-:Y:S05]  /*4cba0*/  @P6 BRA `(.L_x_9) ;  /* 0x0000013000006947 */ /* 0x000fea0003800000 */
[----:B--2---:R-:W2:Y:S02]  /*4cbb0*/  S2R R2, SR_TID.X ;  /* 0x0000000000027919 */ /* 0x004ea40000002100 */
[C---:B--2--5:R-:W-:Y:S02]  /*4cbc0*/  LOP3.LUT R0, R2.reuse, 0x1ff, RZ, 0xc0, !PT ;  /* 0x000001ff02007812 */ /* 0x064fe400078ec0ff */
[----:B------:R-:W-:Y:S02]  /*4cbd0*/  LOP3.LUT R2, R2, 0x1c, RZ, 0xc0, !PT ;  /* 0x0000001c02027812 */ /* 0x000fe400078ec0ff */
[----:B------:R-:W-:Y:S02]  /*4cbe0*/  SHF.R.U32.HI R0, RZ, 0x3, R0 ;  /* 0x00000003ff007819 */ /* 0x000fe40000011600 */
[----:B------:R-:W-:Y:S02]  /*4cbf0*/  LEA.HI R2, R2, 0x30, RZ, 0x1e ;  /* 0x0000003002027811 */ /* 0x000fe400078ff0ff */
[----:B------:R-:W-:-:S03]  /*4cc00*/  LOP3.LUT R0, R0, 0x3c, RZ, 0xc0, !PT ;  /* 0x0000003c00007812 */ /* 0x000fc600078ec0ff */
[----:B------:R-:W-:-:S05]  /*4cc10*/  IMAD.SHL.U32 R2, R2, 0x40, RZ ;  /* 0x0000004002027824 */ /* 0x000fca00078e00ff */
[----:B------:R-:W-:-:S05]  /*4cc20*/  IADD3 R0, R0, R2, RZ ;  /* 0x0000000200007210 */ /* 0x000fca0007ffe0ff */
[----:B------:R2:W-:Y:S02]  /*4cc30*/  STS [R0+0x40000], R17 ;  /* 0x0400001100007388 */ /* 0x0005e40000000800 */
.L_x_8:
[----:B------:R-:W-:Y:S05]  /*4cc40*/  @P6 BRA `(.L_x_10) ;  /* 0x0000013000006947 */ /* 0x000fea0003800000 */
[----:B------:R-:W3:Y:S02]  /*4cc50*/  S2R R2, SR_TID.X ;  /* 0x0000000000027919 */ /* 0x000ee40000002100 */
[C---:B--23-5:R-:W-:Y:S02]  /*4cc60*/  LOP3.LUT R0, R2.reuse, 0x1ff, RZ, 0xc0, !PT ;  /* 0x000001ff02007812 */ /* 0x06cfe400078ec0ff */
[----:B------:R-:W-:Y:S02]  /*4cc70*/  LOP3.LUT R2, R2, 0x1c, RZ, 0xc0, !PT ;  /* 0x0000001c02027812 */ /* 0x000fe400078ec0ff */
[----:B------:R-:W-:Y:S02]  /*4cc80*/  SHF.R.U32.HI R0, RZ, 0x3, R0 ;  /* 0x00000003ff007819 */ /* 0x000fe40000011600 */
[----:B------:R-:W-:Y:S02]  /*4cc90*/  LEA.HI R2, R2, 0x38, RZ, 0x1e ;  /* 0x0000003802027811 */ /* 0x000fe400078ff0ff */
[----:B------:R-:W-:-:S03]  /*4cca0*/  LOP3.LUT R0, R0, 0x3c, RZ, 0xc0, !PT ;  /* 0x0000003c00007812 */ /* 0x000fc600078ec0ff */
[----:B------:R-:W-:-:S05]  /*4ccb0*/  IMAD.SHL.U32 R2, R2, 0x40, RZ ;  /* 0x0000004002027824 */ /* 0x000fca00078e00ff */
[----:B------:R-:W-:-:S05]  /*4ccc0*/  IADD3 R0, R0, R2, RZ ;  /* 0x0000000200007210 */ /* 0x000fca0007ffe0ff */
[----:B------:R2:W-:Y:S02]  /*4ccd0*/  STS [R0+0x40000], R18 ;  /* 0x0400001200007388 */ /* 0x0005e40000000800 */
.L_x_9:
        /* <DEDUP_REMOVED lines=10> */
.L_x_10:
        /* <DEDUP_REMOVED lines=10> */
.L_x_11:
        /* <DEDUP_REMOVED lines=10> */
.L_x_12:
        /* <DEDUP_REMOVED lines=10> */
.L_x_13:
        /* <DEDUP_REMOVED lines=10> */
.L_x_14:
        /* <DEDUP_REMOVED lines=10> */
.L_x_15:
        /* <DEDUP_REMOVED lines=10> */
.L_x_16:
        /* <DEDUP_REMOVED lines=10> */
.L_x_17:
        /* <DEDUP_REMOVED lines=10> */
.L_x_18:
        /* <DEDUP_REMOVED lines=10> */
.L_x_19:
        /* <DEDUP_REMOVED lines=10> */
.L_x_20:
        /* <DEDUP_REMOVED lines=10> */
.L_x_21:
        /* <DEDUP_REMOVED lines=10> */
.L_x_22:
        /* <DEDUP_REMOVED lines=10> */
.L_x_23:
        /* <DEDUP_REMOVED lines=10> */
.L_x_24:
        /* <DEDUP_REMOVED lines=10> */
.L_x_25:
        /* <DEDUP_REMOVED lines=10> */
.L_x_26:
        /* <DEDUP_REMOVED lines=10> */
.L_x_27:
        /* <DEDUP_REMOVED lines=10> */
.L_x_28:
        /* <DEDUP_REMOVED lines=10> */
.L_x_29:
        /* <DEDUP_REMOVED lines=10> */
.L_x_30:
        /* <DEDUP_REMOVED lines=10> */
.L_x_31:
[----:B------:R-:W-:Y:S01]  /*4daa0*/  @P6 BREAK B1 ;  /* 0x0000000000016942 */ /* 0x000fe20003800000 */
        /* <DEDUP_REMOVED lines=10> */
.L_x_32:
[----:B------:R-:W-:Y:S05]  /*4db50*/  BSYNC B1 ;  /* 0x0000000000017941 */ /* 0x000fea0003800000 */
.L_x_4:
        /* <DEDUP_REMOVED lines=8> */
[----:B------:R2:W-:Y:S02]  /*4dbe0*/  @!P6 STS [R0+0x40000], R3 ;  /* 0x040000030000e388 */ /* 0x0005e40000000800 */
.L_x_33:
[----:B------:R-:W-:Y:S05]  /*4dbf0*/  BSYNC B0 ;  /* 0x0000000000007941 */ /* 0x000fea0003800000 */
.L_x_3:
[----:B------:R-:W-:Y:S01]  /*4dc00*/  WARPSYNC 0xffffffff ;  /* 0xffffffff00007948 */ /* 0x000fe20003800000 */
[----:B--2--5:R-:W2:Y:S04]  /*4dc10*/  S2R R0, SR_TID.X ;  /* 0x0000000000007919 */ /* 0x024ea80000002100 */
[----:B------:R-:W-:Y:S06]  /*4dc20*/  BAR.SYNC.DEFER_BLOCKING 0x0 ;  /* 0x0000000000007b1d */ /* 0x000fec0000010000 */
[----:B------:R-:W3:Y:S04]  /*4dc30*/  LDL R26, [R1+0x1d0] ;  /* 0x0001d000011a7983 */ /* 0x000ee80000100800 */
[----:B------:R-:W4:Y:S04]  /*4dc40*/  LDL.LU R25, [R1+0xdc] ;  /* 0x0000dc0001197983 */ /* 0x000f280000300800 */
[----:B------:R-:W3:Y:S04]  /*4dc50*/  LDL R23, [R1+0x1d4] ;  /* 0x0001d40001177983 */ /* 0x000ee80000100800 */
[----:B------:R-:W3:Y:S01]  /*4dc60*/  LDL.LU R15, [R1+0xb4] ;  /* 0x0000b400010f7983 */ /* 0x000ee20000300800 */
[----:B--2---:R-:W-:-:S03]  /*4dc70*/  LOP3.LUT R3, R0, 0x1ff, RZ, 0xc0, !PT ;  /* 0x000001ff00037812 */ /* 0x004fc600078ec0ff */
[----:B------:R-:W2:Y:S04]  /*4dc80*/  LDL.LU R16, [R1+0xe4] ;  /* 0x0000e40001107983 */ /* 0x000ea80000300800 */
[----:B------:R-:W0:Y:S04]  /*4dc90*/  LDS R0, [R3.X4+0x40000] ;  /* 0x0400000003007984 */ /* 0x000e280000004800 */
[----:B------:R-:W2:Y:S04]  /*4dca0*/  LDL.LU R20, [R1+0xb0] ;  /* 0x0000b00001147983 */ /* 0x000ea80000300800 */
[----:B------:R-:W2:Y:S04]  /*4dcb0*/  LDL R22, [R1+0x1d8] ;  /* 0x0001d80001167983 */ /* 0x000ea80000100800 */
[----:B------:R-:W1:Y:S04]  /*4dcc0*/  S2R R21, SR_TID.X ;  /* 0x0000000000157919 */ /* 0x000e680000002100 */
[----:B------:R-:W0:Y:S04]  /*4dcd0*/  S2R R17, SR_TID.X ;  /* 0x0000000000117919 */ /* 0x000e280000002100 */
[----:B------:R-:W1:Y:S04]  /*4dce0*/  S2R R18, SR_TID.X ;  /* 0x0000000000127919 */ /* 0x000e680000002100 */
[----:B------:R-:W2:Y:S04]  /*4dcf0*/  LDL.LU R19, [R1+0xec] ;  /* 0x0000ec0001137983 */ /* 0x000ea80000300800 */
[----:B0-----:R-:W0:Y:S02]  /*4dd00*/  SHFL.BFLY PT, R2, R0, 0x8, 0x1f ;  /* 0x0d001f0000027f89 */ /* 0x001e2400000e0000 */
[----:B0-----:R-:W-:-:S05]  /*4dd10*/  FMNMX R2, R0, R2, !PT ;  /* 0x0000000200027209 */ /* 0x001fca0007800000 */
[----:B------:R-:W0:Y:S02]  /*4dd20*/  SHFL.BFLY PT, R0, R2, 0x4, 0x1f ;  /* 0x0c801f0002007f89 */ /* 0x000e2400000e0000 */
[----:B0-----:R-:W-:-:S05]  /*4dd30*/  FMNMX R0, R2, R0, !PT ;  /* 0x0000000002007209 */ /* 0x001fca0007800000 */
[----:B------:R-:W0:Y:S02]  /*4dd40*/  SHFL.BFLY PT, R2, R0, 0x2, 0x1f ;  /* 0x0c401f0000027f89 */ /* 0x000e2400000e0000 */
[----:B0-----:R-:W-:-:S05]  /*4dd50*/  FMNMX R2, R0, R2, !PT ;  /* 0x0000000200027209 */ /* 0x001fca0007800000 */
[----:B------:R-:W0:Y:S02]  /*4dd60*/  SHFL.BFLY PT, R0, R2, 0x1, 0x1f ;  /* 0x0c201f0002007f89 */ /* 0x000e2400000e0000 */
[----:B0-----:R-:W-:-:S05]  /*4dd70*/  FMNMX R0, R2, R0, !PT ;  /* 0x0000000002007209 */ /* 0x001fca0007800000 */
[----:B------:R-:W-:Y:S04]  /*4dd80*/  @!P5 STS [R3.X4+0x40000], R0 ;  /* 0x040000000300d388 */ /* 0x000fe80000004800 */
[----:B-1----:R-:W0:Y:S04]  /*4dd90*/  LDS R13, [R21.X4+0x40800] ;  /* 0x04080000150d7984 */ /* 0x002e280000004800 */
[----:B------:R-:W1:Y:S04]  /*4dda0*/  LDS R11, [R21.X4+0x41000] ;  /* 0x04100000150b7984 */ /* 0x000e680000004800 */
[----:B------:R-:W1:Y:S04]  /*4ddb0*/  LDS R10, [R21.X4+0x41800] ;  /* 0x04180000150a7984 */ /* 0x000e680000004800 */
[----:B------:R-:W1:Y:S04]  /*4ddc0*/  LDS R9, [R21.X4+0x42000] ;  /* 0x0420000015097984 */ /* 0x000e680000004800 */
[----:B------:R-:W1:Y:S04]  /*4ddd0*/  LDS R8, [R21.X4+0x42800] ;  /* 0x0428000015087984 */ /* 0x000e680000004800 */
[----:B------:R-:W1:Y:S04]  /*4dde0*/  LDS R7, [R21.X4+0x43000] ;  /* 0x0430000015077984 */ /* 0x000e680000004800 */
[----:B------:R-:W1:Y:S04]  /*4ddf0*/  LDS R6, [R21.X4+0x43800] ;  /* 0x0438000015067984 */ /* 0x000e680000004800 */
[----:B0-----:R-:W0:Y:S04]  /*4de00*/  SHFL.BFLY PT, R14, R13, 0x8, 0x1f ;  /* 0x0d001f000d0e7f89 */ /* 0x001e2800000e0000 */
[----:B-1----:R-:W1:Y:S04]  /*4de10*/  SHFL.BFLY PT, R12, R11, 0x8, 0x1f ;  /* 0x0d001f000b0c7f89 */ /* 0x002e6800000e0000 */
[----:B------:R-:W1:Y:S04]  /*4de20*/  SHFL.BFLY PT, R3, R10, 0x8, 0x1f ;  /* 0x0d001f000a037f89 */ /* 0x000e6800000e0000 */
[----:B------:R-:W1:Y:S04]  /*4de30*/  SHFL.BFLY PT, R4, R9, 0x8, 0x1f ;  /* 0x0d001f0009047f89 */ /* 0x000e6800000e0000 */
[----:B------:R-:W1:Y:S04]  /*4de40*/  SHFL.BFLY PT, R5, R8, 0x8, 0x1f ;  /* 0x0d001f0008057f89 */ /* 0x000e6800000e0000 */
[----:B------:R-:W1:Y:S04]  /*4de50*/  SHFL.BFLY PT, R0, R7, 0x8, 0x1f ;  /* 0x0d001f0007007f89 */ /* 0x000e6800000e0000 */
[----:B------:R-:W1:Y:S01]  /*4de60*/  SHFL.BFLY PT, R2, R6, 0x8, 0x1f ;  /* 0x0d001f0006027f89 */ /* 0x000e6200000e0000 */
[----:B0-----:R-:W-:-:S02]  /*4de70*/  FMNMX R14, R13, R14, !PT ;  /* 0x0000000e0d0e7209 */ /* 0x001fc40007800000 */
[----:B-1----:R-:W-:Y:S02]  /*4de80*/  FMNMX R11, R11, R12, !PT ;  /* 0x0000000c0b0b7209 */ /* 0x002fe40007800000 */
[----:B------:R-:W-:Y:S01]  /*4de90*/  FMNMX R3, R10, R3, !PT ;  /* 0x000000030a037209 */ /* 0x000fe20007800000 */
[----:B------:R-:W0:Y:S01]  /*4dea0*/  SHFL.BFLY PT, R13, R14, 0x4, 0x1f ;  /* 0x0c801f000e0d7f89 */ /* 0x000e2200000e0000 */
[----:B------:R-:W-:-:S03]  /*4deb0*/  FMNMX R4, R9, R4, !PT ;  /* 0x0000000409047209 */ /* 0x000fc60007800000 */
[----:B------:R-:W1:Y:S01]  /*4dec0*/  SHFL.BFLY PT, R12, R11, 0x4, 0x1f ;  /* 0x0c801f000b0c7f89 */ /* 0x000e6200000e0000 */
[----:B------:R-:W-:-:S03]  /*4ded0*/  FMNMX R5, R8, R5, !PT ;  /* 0x0000000508057209 */ /* 0x000fc60007800000 */
[----:B------:R-:W1:Y:S01]  /*4dee0*/  SHFL.BFLY PT, R9, R3, 0x4, 0x1f ;  /* 0x0c801f0003097f89 */ /* 0x000e6200000e0000 */
[----:B------:R-:W-:-:S03]  /*4def0*/  FMNMX R0, R7, R0, !PT ;  /* 0x0000000007007209 */ /* 0x000fc60007800000 */
[----:B------:R-:W1:Y:S01]  /*4df00*/  SHFL.BFLY PT, R8, R4, 0x4, 0x1f ;  /* 0x0c801f0004087f89 */ /* 0x000e6200000e0000 */
[----:B------:R-:W-:-:S03]  /*4df10*/  FMNMX R10, R6, R2, !PT ;  /* 0x00000002060a7209 */ /* 0x000fc60007800000 */
[----:B------:R-:W1:Y:S04]  /*4df20*/  SHFL.BFLY PT, R7, R5, 0x4, 0x1f ;  /* 0x0c801f0005077f89 */ /* 0x000e6800000e0000 */
[----:B------:R-:W1:Y:S04]  /*4df30*/  SHFL.BFLY PT, R6, R0, 0x4, 0x1f ;  /* 0x0c801f0000067f89 */ /* 0x000e6800000e0000 */
[----:B------:R-:W4:Y:S01]  /*4df40*/  SHFL.BFLY PT, R2, R10, 0x4, 0x1f ;  /* 0x0c801f000a027f89 */ /* 0x000f2200000e0000 */
[----:B0-----:R-:W-:Y:S02]  /*4df50*/  FMNMX R13, R14, R13, !PT ;  /* 0x0000000d0e0d7209 */ /* 0x001fe40007800000 */
[----:B-1----:R-:W-:-:S02]  /*4df60*/  FMNMX R11, R11, R12, !PT ;  /* 0x0000000c0b0b7209 */ /* 0x002fc40007800000 */
[----:B------:R-:W-:Y:S01]  /*4df70*/  FMNMX R3, R3, R9, !PT ;  /* 0x0000000903037209 */ /* 0x000fe20007800000 */
[----:B------:R-:W0:Y:S01]  /*4df80*/  SHFL.BFLY PT, R14, R13, 0x2, 0x1f ;  /* 0x0c401f000d0e7f89 */ /* 0x000e2200000e0000 */
[----:B------:R-:W-:-:S03]  /*4df90*/  FMNMX R4, R4, R8, !PT ;  /* 0x0000000804047209 */ /* 0x000fc60007800000 */
[----:B------:R-:W1:Y:S01]  /*4dfa0*/  SHFL.BFLY PT, R12, R11, 0x2, 0x1f ;  /* 0x0c401f000b0c7f89 */ /* 0x000e6200000e0000 */
[----:B------:R-:W-:-:S03]  /*4dfb0*/  FMNMX R7, R5, R7, !PT ;  /* 0x0000000705077209 */ /* 0x000fc60007800000 */
[----:B------:R-:W3:Y:S01]  /*4dfc0*/  SHFL.BFLY PT, R5, R3, 0x2, 0x1f ;  /* 0x0c401f0003057f89 */ /* 0x000ee200000e0000 */
[----:B------:R-:W-:-:S03]  /*4dfd0*/  FMNMX R0, R0, R6, !PT ;  /* 0x0000000600007209 */ /* 0x000fc60007800000 */
[----:B------:R-:W3:Y:S01]  /*4dfe0*/  SHFL.BFLY PT, R6, R4, 0x2, 0x1f ;  /* 0x0c401f0004067f89 */ /* 0x000ee200000e0000 */
[----:B----4-:R-:W-:-:S03]  /*4dff0*/  FMNMX R10, R10, R2, !PT ;  /* 0x000000020a0a7209 */ /* 0x010fc60007800000 */
[----:B------:R-:W4:Y:S04]  /*4e000*/  SHFL.BFLY PT, R9, R7, 0x2, 0x1f ;  /* 0x0c401f0007097f89 */ /* 0x000f2800000e0000 */
[----:B------:R-:W4:Y:S04]  /*4e010*/  SHFL.BFLY PT, R2, R0, 0x2, 0x1f ;  /* 0x0c401f0000027f89 */ /* 0x000f2800000e0000 */
[----:B------:R-:W4:Y:S01]  /*4e020*/  SHFL.BFLY PT, R8, R10, 0x2, 0x1f ;  /* 0x0c401f000a087f89 */ /* 0x000f2200000e0000 */
[----:B0-----:R-:W-:Y:S02]  /*4e030*/  FMNMX R14, R13, R14, !PT ;  /* 0x0000000e0d0e7209 */ /* 0x001fe40007800000 */
[----:B-1----:R-:W-:-:S02]  /*4e040*/  FMNMX R11, R11, R12, !PT ;  /* 0x0000000c0b0b7209 */ /* 0x002fc40007800000 */
[----:B---3--:R-:W-:Y:S02]  /*4e050*/  FMNMX R3, R3, R5, !PT ;  /* 0x0000000503037209 */ /* 0x008fe40007800000 */
[----:B------:R-:W-:Y:S01]  /*4e060*/  FMNMX R6, R4, R6, !PT ;  /* 0x0000000604067209 */ /* 0x000fe20007800000 */
[----:B------:R-:W0:Y:S01]  /*4e070*/  SHFL.BFLY PT, R5, R11, 0x1, 0x1f ;  /* 0x0c201f000b057f89 */ /* 0x000e2200000e0000 */
[----:B----4-:R-:W-:-:S03]  /*4e080*/  FMNMX R7, R7, R9, !PT ;  /* 0x0000000907077209 */ /* 0x010fc60007800000 */
[----:B------:R-:W1:Y:S01]  /*4e090*/  SHFL.BFLY PT, R4, R14, 0x1, 0x1f ;  /* 0x0c201f000e047f89 */ /* 0x000e6200000e0000 */
[----:B------:R-:W-:-:S03]  /*4e0a0*/  FMNMX R2, R0, R2, !PT ;  /* 0x0000000200027209 */ /* 0x000fc60007800000 */
[----:B------:R-:W3:Y:S01]  /*4e0b0*/  SHFL.BFLY PT, R9, R6, 0x1, 0x1f ;  /* 0x0c201f0006097f89 */ /* 0x000ee200000e0000 */
[----:B------:R-:W-:-:S03]  /*4e0c0*/  FMNMX R0, R10, R8, !PT ;  /* 0x000000080a007209 */ /* 0x000fc60007800000 */
[----:B------:R-:W4:Y:S04]  /*4e0d0*/  SHFL.BFLY PT, R8, R3, 0x1, 0x1f ;  /* 0x0c201f0003087f89 */ /* 0x000f2800000e0000 */
[----:B------:R-:W2:Y:S04]  /*4e0e0*/  SHFL.BFLY PT, R10, R7, 0x1, 0x1f ;  /* 0x0c201f00070a7f89 */ /* 0x000ea800000e0000 */
[----:B------:R-:W2:Y:S04]  /*4e0f0*/  SHFL.BFLY PT, R12, R2, 0x1, 0x1f ;  /* 0x0c201f00020c7f89 */ /* 0x000ea800000e0000 */
[----:B------:R-:W2:Y:S01]  /*4e100*/  SHFL.BFLY PT, R13, R0, 0x1, 0x1f ;  /* 0x0c201f00000d7f89 */ /* 0x000ea200000e0000 */
[----:B0-----:R-:W-:-:S02]  /*4e110*/  FMNMX R5, R11, R5, !PT ;  /* 0x000000050b057209 */ /* 0x001fc40007800000 */
[----:B-1----:R-:W-:Y:S02]  /*4e120*/  FMNMX R4, R14, R4, !PT ;  /* 0x000000040e047209 */ /* 0x002fe40007800000 */
[----:B---3--:R-:W-:-:S03]  /*4e130*/  FMNMX R6, R6, R9, !PT ;  /* 0x0000000906067209 */ /* 0x008fc60007800000 */
[----:B------:R-:W-:Y:S01]  /*4e140*/  @!P5 STS [R21.X4+0x40800], R4 ;  /* 0x040800041500d388 */ /* 0x000fe20000004800 */
[----:B----4-:R-:W-:-:S03]  /*4e150*/  FMNMX R3, R3, R8, !PT ;  /* 0x0000000803037209 */ /* 0x010fc60007800000 */
[----:B------:R-:W-:Y:S01]  /*4e160*/  @!P5 STS [R21.X4+0x41000], R5 ;  /* 0x041000051500d388 */ /* 0x000fe20000004800 */
[----:B--2---:R-:W-:-:S03]  /*4e170*/  FMNMX R7, R7, R10, !PT ;  /* 0x0000000a07077209 */ /* 0x004fc60007800000 */
[----:B------:R-:W-:Y:S01]  /*4e180*/  @!P5 STS [R21.X4+0x41800], R3 ;  /* 0x041800031500d388 */ /* 0x000fe20000004800 */
[----:B------:R-:W-:-:S03]  /*4e190*/  FMNMX R2, R2, R12, !PT ;  /* 0x0000000c02027209 */ /* 0x000fc60007800000 */
[----:B------:R-:W-:Y:S01]  /*4e1a0*/  @!P5 STS [R21.X4+0x42000], R6 ;  /* 0x042000061500d388 */ /* 0x000fe20000004800 */
[----:B------:R-:W-:-:S03]  /*4e1b0*/  FMNMX R0, R0, R13, !PT ;  /* 0x0000000d00007209 */ /* 0x000fc60007800000 */
[----:B------:R-:W-:Y:S04]  /*4e1c0*/  @!P5 STS [R21.X4+0x42800], R7 ;  /* 0x042800071500d388 */ /* 0x000fe80000004800 */
[----:B------:R-:W-:Y:S04]  /*4e1d0*/  @!P5 STS [R21.X4+0x43000], R2 ;  /* 0x043000021500d388 */ /* 0x000fe80000004800 */
[----:B------:R-:W-:Y:S01]  /*4e1e0*/  @!P5 STS [R21.X4+0x43800], R0 ;  /* 0x043800001500d388 */ /* 0x000fe20000004800 */
[----:B------:R-:W-:-:S03]  /*4e1f0*/  LOP3.LUT R24, R21, 0x1c, RZ, 0xc0, !PT ;  /* 0x0000001c15187812 */ /* 0x000fc600078ec0ff */
[----:B------:R-:W-:Y:S01]  /*4e200*/  BAR.SYNC.DEFER_BLOCKING 0x0 ;  /* 0x0000000000007b1d */ /* 0x000fe20000010000 */
[----:B------:R-:W-:-:S04]  /*4e210*/  LOP3.LUT R17, R17, 0x1c, RZ, 0xc0, !PT ;  /* 0x0000001c11117812 */ /* 0x000fc800078ec0ff */
[----:B------:R-:W-:-:S05]  /*4e220*/  LEA.HI R17, R17, 0x8, RZ, 0x1e ;  /* 0x0000000811117811 */ /* 0x000fca00078ff0ff */
[----:B------:R-:W-:Y:S01]  /*4e230*/  IMAD.SHL.U32 R27, R17, 0x40, RZ ;  /* 0x00000040111b7824 */ /* 0x000fe200078e00ff */
[----:B------:R-:W0:Y:S04]  /*4e240*/  LDS R4, [R24.X16+0x40000] ;  /* 0x0400000018047984 */ /* 0x000e28000000c800 */
[----:B------:R-:W1:Y:S01]  /*4e250*/  LDS R3, [R27+0x40000] ;  /* 0x040000001b037984 */ /* 0x000e620000000800 */
[----:B------:R-:W-:-:S04]  /*4e260*/  LOP3.LUT R18, R18, 0x1c, RZ, 0xc0, !PT ;  /* 0x0000001c12127812 */ /* 0x000fc800078ec0ff */
[----:B------:R-:W-:-:S04]  /*4e270*/  LEA.HI R17, R18, 0x10, RZ, 0x1e ;  /* 0x0000001012117811 */ /* 0x000fc800078ff0ff */
[----:B------:R-:W-:Y:S02]  /*4e280*/  SHF.L.U32 R28, R17, 0x6, RZ ;  /* 0x00000006111c7819 */ /* 0x000fe400000006ff */
[----:B------:R-:W2:Y:S04]  /*4e290*/  S2R R17, SR_TID.X ;  /* 0x0000000000117919 */ /* 0x000ea80000002100 */
[----:B------:R-:W3:Y:S01]  /*4e2a0*/  LDS R0, [R28+0x40000] ;  /* 0x040000001c007984 */ /* 0x000ee20000000800 */
[----:B------:R-:W-:Y:S02]  /*4e2b0*/  LEA.HI R18, R18, 0x18, RZ, 0x1e ;  /* 0x0000001812127811 */ /* 0x000fe400078ff0ff */
[----:B0-----:R-:W-:-:S05]  /*4e2c0*/  FMNMX R5, R4, R26, !PT ;  /* 0x0000001a04057209 */ /* 0x001fca0007800000 */
[----:B------:R-:W-:Y:S01]  /*4e2d0*/  FADD R4, R25, -R5 ;  /* 0x8000000519047221 */ /* 0x000fe20000000000 */
[----:B-1----:R-:W-:-:S03]  /*4e2e0*/  FMNMX R7, R3, R23, !PT ;  /* 0x0000001703077209 */ /* 0x002fc60007800000 */
[----:B------:R-:W-:-:S04]  /*4e2f0*/  FMUL R4, R4, 1.4426950216293334961 ;  /* 0x3fb8aa3b04047820 */ /* 0x000fc80000400000 */
[----:B------:R0:W1:Y:S01]  /*4e300*/  MUFU.EX2 R9, R4 ;  /* 0x0000000400097308 */ /* 0x0000620000000800 */
[----:B--2---:R-:W-:Y:S01]  /*4e310*/  LOP3.LUT R17, R17, 0x1c, RZ, 0xc0, !PT ;  /* 0x0000001c11117812 */ /* 0x004fe200078ec0ff */
[----:B0-----:R-:W-:Y:S02]  /*4e320*/  FADD R4, R16, -R7 ;  /* 0x8000000710047221 */ /* 0x001fe40000000000 */
[----:B------:R-:W0:Y:S01]  /*4e330*/  S2R R16, SR_TID.X ;  /* 0x0000000000107919 */ /* 0x000e220000002100 */
[----:B------:R-:W-:Y:S01]  /*4e340*/  IMAD.SHL.U32 R27, R18, 0x40, RZ ;  /* 0x00000040121b7824 */ /* 0x000fe200078e00ff */
[----:B------:R-:W-:Y:S02]  /*4e350*/  LEA.HI R17, R17, 0x20, RZ, 0x1e ;  /* 0x0000002011117811 */ /* 0x000fe400078ff0ff */
[----:B------:R-:W-:Y:S04]  /*4e360*/  STL [R1+0x1378], R21 ;  /* 0x0013781501007387 */ /* 0x000fe80000100800 */
[----:B------:R-:W-:Y:S04]  /*4e370*/  STL [R1+0x1374], R24 ;  /* 0x0013741801007387 */ /* 0x000fe80000100800 */
[----:B------:R-:W2:Y:S01]  /*4e380*/  LDL.LU R18, [R1+0xb8] ;  /* 0x0000b80001127983 */ /* 0x000ea20000300800 */
[----:B------:R-:W-:-:S03]  /*4e390*/  SHF.L.U32 R17, R17, 0x6, RZ ;  /* 0x0000000611117819 */ /* 0x000fc600000006ff */
[----:B------:R4:W-:Y:S01]  /*4e3a0*/  STL [R1+0x908], R5 ;  /* 0x0009080501007387 */ /* 0x0009e20000100800 */
[----:B------:R-:W-:-:S03]  /*4e3b0*/  FMUL R4, R4, 1.4426950216293334961 ;  /* 0x3fb8aa3b04047820 */ /* 0x000fc60000400000 */
[----:B------:R1:W-:Y:S01]  /*4e3c0*/  LDS R3, [R17+0x40000] ;  /* 0x0400000011037984 */ /* 0x0003e20000000800 */
[----:B0-----:R-:W-:-:S03]  /*4e3d0*/  LOP3.LUT R16, R16, 0x1c, RZ, 0xc0, !PT ;  /* 0x0000001c10107812 */ /* 0x001fc600078ec0ff */
[----:B------:R-:W0:Y:S01]  /*4e3e0*/  LDS R2, [R27+0x40000] ;  /* 0x040000001b027984 */ /* 0x000e220000000800 */
[----:B----4-:R-:W-:-:S03]  /*4e3f0*/  FADD R5, R15, -R5 ;  /* 0x800000050f057221 */ /* 0x010fc60000000000 */
[----:B-1----:R-:W4:Y:S01]  /*4e400*/  LDL.LU R17, [R1+0x100] ;  /* 0x0001000001117983 */ /* 0x002f220000300800 */
[----:B------:R-:W-:Y:S01]  /*4e410*/  FMUL R5, R5, 1.4426950216293334961 ;  /* 0x3fb8aa3b05057820 */ /* 0x000fe20000400000 */
[----:B------:R-:W-:Y:S02]  /*4e420*/  MUFU.EX2 R8, R4 ;  /* 0x0000000400087308 */ /* 0x000fe40000000800 */
[----:B------:R3:W-:Y:S04]  /*4e430*/  STL [R1+0x904], R7 ;  /* 0x0009040701007387 */ /* 0x0007e80000100800 */
[----:B------:R-:W0:Y:S02]  /*4e440*/  LDL R6, [R1+0x1dc] ;  /* 0x0001dc0001067983 */ /* 0x000e240000100800 */
[----:B------:R1:W3:Y:S01]  /*4e450*/  MUFU.EX2 R14, R5 ;  /* 0x00000005000e7308 */ /* 0x0002e20000000800 */
[----:B------:R-:W-:Y:S01]  /*4e460*/  LEA.HI R16, R16, 0x28, RZ, 0x1e ;  /* 0x0000002810107811 */ /* 0x000fe200078ff0ff */
[----:B------:R-:W4:Y:S04]  /*4e470*/  LDL.LU R15, [R1+0xbc] ;  /* 0x0000bc00010f7983 */ /* 0x000f280000300800 */
[----:B------:R-:W-:-:S02]  /*4e480*/  IMAD.SHL.U32 R16, R16, 0x40, RZ ;  /* 0x0000004010107824 */ /* 0x000fc400078e00ff */
[----:B-1----:R-:W-:Y:S01]  /*4e490*/  FADD R5, R20, -R7 ;  /* 0x8000000714057221 */ /* 0x002fe20000000000 */
[----:B---3--:R-:W-:Y:S01]  /*4e4a0*/  FMNMX R7, R0, R22, !PT ;  /* 0x0000001600077209 */ /* 0x008fe20007800000 */
[----:B------:R-:W-:Y:S04]  /*4e4b0*/  STL [R1+0x6bc], R9 ;  /* 0x0006bc0901007387 */ /* 0x000fe80000100800 */
[----:B------:R-:W2:Y:S04]  /*4e4c0*/  LDL.LU R20, [R1+0x104] ;  /* 0x0001040001147983 */ /* 0x000ea80000300800 */
[----:B------:R-:W-:Y:S04]  /*4e4d0*/  STL [R1+0x69c], R14 ;  /* 0x00069c0e01007387 */ /* 0x000fe80000100800 */
[----:B------:R1:W0:Y:S04]  /*4e4e0*/  LDS R4, [R16+0x40000] ;  /* 0x0400000010047984 */ /* 0x0002280000000800 */
[----:B------:R2:W-:Y:S04]  /*4e4f0*/  STL [R1+0x900], R7 ;  /* 0x0009000701007387 */ /* 0x0005e80000100800 */
[----:B-1----:R-:W2:Y:S04]  /*4e500*/  LDL.LU R16, [R1+0xc0] ;  /* 0x0000c00001107983 */ /* 0x002ea80000300800 */
[----:B------:R-:W-:Y:S04]  /*4e510*/  STL [R1+0x698], R8 ;  /* 0x0006980801007387 */ /* 0x000fe80000100800 */
[----:B------:R-:W2:Y:S01]  /*4e520*/  LDL R11, [R1+0x1f0] ;  /* 0x0001f000010b7983 */ /* 0x000ea20000100800 */
[----:B------:R-:W-:-:S02]  /*4e530*/  FMUL R0, R5, 1.4426950216293334961 ;  /* 0x3fb8aa3b05007820 */ /* 0x000fc40000400000 */
[----:B------:R-:W-:Y:S02]  /*4e540*/  FADD R5, R19, -R7 ;  /* 0x8000000713057221 */ /* 0x000fe40000000000 */
[----:B------:R-:W1:Y:S01]  /*4e550*/  S2R R19, SR_TID.X ;  /* 0x0000000000137919 */ /* 0x000e620000002100 */
[----:B------:R1:W0:Y:S02]  /*4e560*/  MUFU.EX2 R12, R0 ;  /* 0x00000000000c7308 */ /* 0x0002240000000800 */
[----:B-1----:R-:W-:Y:S01]  /*4e570*/  FMUL R0, R5, 1.4426950216293334961 ;  /* 0x3fb8aa3b05007820 */ /* 0x002fe20000400000 */
[----:B------:R-:W-:-:S04]  /*4e580*/  LOP3.LUT R19, R19, 0x1c, RZ, 0xc0, !PT ;  /* 0x0000001c13137812 */ /* 0x000fc800078ec0ff */
[----:B------:R-:W-:Y:S02]  /*4e590*/  LEA.HI R10, R19, 0x30, RZ, 0x1e ;  /* 0x00000030130a7811 */ /* 0x000fe400078ff0ff */
[----:B------:R-:W1:Y:S02]  /*4e5a0*/  S2R R19, SR_TID.X ;  /* 0x0000000000137919 */ /* 0x000e640000002100 */
[----:B------:R-:W-:Y:S02]  /*4e5b0*/  SHF.L.U32 R10, R10, 0x6, RZ ;  /* 0x000000060a0a7819 */ /* 0x000fe400000006ff */
[----:B-1----:R-:W-:Y:S01]  /*4e5c0*/  LOP3.LUT R19, R19, 0x1c, RZ, 0xc0, !PT ;  /* 0x0000001c13137812 */ /* 0x002fe200078ec0ff */
[----:B--2---:R-:W-:Y:S02]  /*4e5d0*/  FADD R5, R18, -R7 ;  /* 0x8000000712057221 */ /* 0x004fe40000000000 */
[----:B------:R1:W2:Y:S01]  /*4e5e0*/  MUFU.EX2 R7, R0 ;  /* 0x0000000000077308 */ /* 0x0002a20000000800 */
[----:B------:R-:W3:Y:S01]  /*4e5f0*/  LDL.LU R18, [R1+0x108] ;  /* 0x0001080001127983 */ /* 0x000ee20000300800 */
[----:B-1----:R-:W-:Y:S01]  /*4e600*/  FMUL R0, R5, 1.4426950216293334961 ;  /* 0x3fb8aa3b05007820 */ /* 0x002fe20000400000 */
[----:B0-----:R-:W-:-:S02]  /*4e610*/  FMNMX R13, R2, R6, !PT ;  /* 0x00000006020d7209 */ /* 0x001fc40007800000 */
[----:B------:R0:W1:Y:S03]  /*4e620*/  LDS R2, [R10+0x40000] ;  /* 0x040000000a027984 */ /* 0x0000660000000800 */
[--C-:B----4-:R-:W-:Y:S01]  /*4e630*/  FADD R5, R17, -R13.reuse ;  /* 0x8000000d11057221 */ /* 0x110fe20000000000 */
[----:B------:R-:W4:Y:S01]  /*4e640*/  LDL R6, [R1+0x1f4] ;  /* 0x0001f40001067983 */ /* 0x000f220000100800 */
[----:B0-----:R0:W1:Y:S03]  /*4e650*/  MUFU.EX2 R10, R0 ;  /* 0x00000000000a7308 */ /* 0x0010660000000800 */
[----:B------:R-:W-:Y:S01]  /*4e660*/  STL [R1+0x694], R12 ;  /* 0x0006940c01007387 */ /* 0x000fe20000100800 */
[----:B0-----:R-:W-:Y:S02]  /*4e670*/  FMUL R0, R5, 1.4426950216293334961 ;  /* 0x3fb8aa3b05007820 */ /* 0x001fe40000400000 */
[----:B------:R-:W-:-:S02]  /*4e680*/  FADD R5, R15, -R13 ;  /* 0x8000000d0f057221 */ /* 0x000fc40000000000 */
[----:B------:R0:W1:Y:S01]  /*4e690*/  MUFU.EX2 R15, R0 ;  /* 0x00000000000f7308 */ /* 0x0000620000000800 */
[----:B------:R2:W-:Y:S04]  /*4e6a0*/  STL [R1+0x8fc], R13 ;  /* 0x0008fc0d01007387 */ /* 0x0005e80000100800 */
[----:B------:R-:W3:Y:S01]  /*4e6b0*/  LDL.LU R23, [R1+0xd0] ;  /* 0x0000d00001177983 */ /* 0x000ee20000300800 */
[----:B0-----:R-:W-:-:S03]  /*4e6c0*/  FMUL R0, R5, 1.4426950216293334961 ;  /* 0x3fb8aa3b05007820 */ /* 0x001fc60000400000 */
[----:B--2---:R-:W-:Y:S04]  /*4e6d0*/  STL [R1+0x690], R7 ;  /* 0x0006900701007387 */ /* 0x004fe80000100800 */
[----:B------:R-:W2:Y:S01]  /*4e6e0*/  LDL.LU R17, [R1+0x10c] ;  /* 0x00010c0001117983 */ /* 0x000ea20000300800 */
[----:B------:R-:W-:Y:S02]  /*4e6f0*/  FMNMX R13, R3, R11, !PT ;  /* 0x0000000b030d7209 */ /* 0x000fe40007800000 */
[----:B------:R-:W-:Y:S01]  /*4e700*/  LEA.HI R11, R19, 0x38, RZ, 0x1e ;  /* 0x00000038130b7811 */ /* 0x000fe200078ff0ff */
[----:B-1----:R-:W-:Y:S04]  /*4e710*/  STL [R1+0x68c], R10 ;  /* 0x00068c0a01007387 */ /* 0x002fe80000100800 */
[----:B------:R-:W-:Y:S01]  /*4e720*/  IMAD.SHL.U32 R11, R11, 0x40, RZ ;  /* 0x000000400b0b7824 */ /* 0x000fe200078e00ff */
[----:B------:R-:W-:Y:S01]  /*4e730*/  STL [R1+0x8f8], R13 ;  /* 0x0008f80d01007387 */ /* 0x000fe20000100800 */
[----:B------:R0:W1:Y:S03]  /*4e740*/  MUFU.EX2 R24, R0 ;  /* 0x0000000000187308 */ /* 0x0000660000000800 */
[----:B------:R-:W2:Y:S04]  /*4e750*/  LDL.LU R22, [R1+0xd4] ;  /* 0x0000d40001167983 */ /* 0x000ea80000300800 */
[----:B------:R-:W-:Y:S04]  /*4e760*/  STL [R1+0x688], R15 ;  /* 0x0006880f01007387 */ /* 0x000fe80000100800 */
[----:B0-----:R0:W2:Y:S04]  /*4e770*/  LDS R0, [R11+0x40000] ;  /* 0x040000000b007984 */ /* 0x0010a80000000800 */
[----:B0-----:R-:W2:Y:S01]  /*4e780*/  LDL R11, [R1+0x1f8] ;  /* 0x0001f800010b7983 */ /* 0x001ea20000100800 */
[----:B------:R-:W-:-:S02]  /*4e790*/  FADD R5, R16, -R13 ;  /* 0x8000000d10057221 */ /* 0x000fc40000000000 */
[----:B------:R-:W-:Y:S01]  /*4e7a0*/  FADD R3, R20, -R13 ;  /* 0x8000000d14037221 */ /* 0x000fe20000000000 */
[----:B------:R-:W0:Y:S03]  /*4e7b0*/  S2R R16, SR_TID.X ;  /* 0x0000000000107919 */ /* 0x000e260000002100 */
[----:B------:R-:W-:-:S04]  /*4e7c0*/  FMUL R3, R3, 1.4426950216293334961 ;  /* 0x3fb8aa3b03037820 */ /* 0x000fc80000400000 */
[----:B------:R1:W0:Y:S02]  /*4e7d0*/  MUFU.EX2 R19, R3 ;  /* 0x0000000300137308 */ /* 0x0002240000000800 */
[----:B-1----:R-:W-:-:S06]  /*4e7e0*/  FMUL R3, R5, 1.4426950216293334961 ;  /* 0x3fb8aa3b05037820 */ /* 0x002fcc0000400000 */
[----:B------:R-:W1:Y:S01]  /*4e7f0*/  MUFU.EX2 R3, R3 ;  /* 0x0000000300037308 */ /* 0x000e620000000800 */
[----:B------:R-:W-:Y:S01]  /*4e800*/  STL [R1+0x684], R24 ;  /* 0x0006841801007387 */ /* 0x000fe20000100800 */
[----:B0-----:R-:W-:-:S04]  /*4e810*/  LOP3.LUT R16, R16, 0x1c, RZ, 0xc0, !PT ;  /* 0x0000001c10107812 */ /* 0x001fc800078ec0ff */
[----:B------:R-:W-:-:S04]  /*4e820*/  LEA.HI R13, R16, 0x40, RZ, 0x1e ;  /* 0x00000040100d7811 */ /* 0x000fc800078ff0ff */
[----:B------:R-:W-:Y:S02]  /*4e830*/  SHF.L.U32 R13, R13, 0x6, RZ ;  /* 0x000000060d0d7819 */ /* 0x000fe400000006ff */
[----:B----4-:R-:W-:-:S05]  /*4e840*/  FMNMX R6, R4, R6, !PT ;  /* 0x0000000604067209 */ /* 0x010fca0007800000 */
[----:B------:R0:W-:Y:S01]  /*4e850*/  STL [R1+0x8f4], R6 ;  /* 0x0008f40601007387 */ /* 0x0001e20000100800 */
[----:B---3--:R-:W-:-:S03]  /*4e860*/  FADD R4, R18, -R6 ;  /* 0x8000000612047221 */ /* 0x008fc60000000000 */
[----:B------:R-:W3:Y:S04]  /*4e870*/  LDL.LU R20, [R1+0x110] ;  /* 0x0001100001147983 */ /* 0x000ee80000300800 */
[----:B------:R-:W-:Y:S04]  /*4e880*/  STL [R1+0x680], R19 ;  /* 0x0006801301007387 */ /* 0x000fe80000100800 */
[----:B------:R-:W-:Y:S04]  /*4e890*/  STL [R1+0x1380], R19 ;  /* 0x0013801301007387 */ /* 0x000fe80000100800 */
[----:B------:R-:W4:Y:S04]  /*4e8a0*/  S2R R18, SR_TID.X ;  /* 0x0000000000127919 */ /* 0x000f280000002100 */
[----:B------:R-:W3:Y:S04]  /*4e8b0*/  LDL.LU R16, [R1+0xd8] ;  /* 0x0000d80001107983 */ /* 0x000ee80000300800 */
[----:B-1----:R-:W-:Y:S01]  /*4e8c0*/  STL [R1+0x67c], R3 ;  /* 0x00067c0301007387 */ /* 0x002fe20000100800 */
[----:B------:R-:W-:-:S03]  /*4e8d0*/  FMUL R4, R4, 1.4426950216293334961 ;  /* 0x3fb8aa3b04047820 */ /* 0x000fc60000400000 */
[----:B------:R1:W3:Y:S01]  /*4e8e0*/  LDS R3, [R13+0x40000] ;  /* 0x040000000d037984 */ /* 0x0002e20000000800 */
[----:B--2---:R-:W-:Y:S01]  /*4e8f0*/  FMNMX R11, R2, R11, !PT ;  /* 0x0000000b020b7209 */ /* 0x004fe20007800000 */
[----:B------:R-:W-:Y:S02]  /*4e900*/  FADD R2, R23, -R6 ;  /* 0x8000000617027221 */ /* 0x000fe40000000000 */
[----:B0-----:R-:W2:Y:S01]  /*4e910*/  LDL R6, [R1+0x1fc] ;  /* 0x0001fc0001067983 */ /* 0x001ea20000100800 */
[----:B----4-:R-:W-:Y:S01]  /*4e920*/  LOP3.LUT R18, R18, 0x1c, RZ, 0xc0, !PT ;  /* 0x0000001c12127812 */ /* 0x010fe200078ec0ff */
[----:B------:R-:W-:Y:S02]  /*4e930*/  FMUL R2, R2, 1.4426950216293334961 ;  /* 0x3fb8aa3b02027820 */ /* 0x000fe40000400000 */
[----:B------:R-:W-:Y:S01]  /*4e940*/  FADD R5, R17, -R11 ;  /* 0x8000000b11057221 */ /* 0x000fe20000000000 */
[----:B-1----:R-:W-:Y:S01]  /*4e950*/  LEA.HI R13, R18, 0x48, RZ, 0x1e ;  /* 0x00000048120d7811 */ /* 0x002fe200078ff0ff */
[----:B------:R-:W4:Y:S01]  /*4e960*/  LDL.LU R25, [R1+0x114] ;  /* 0x0001140001197983 */ /* 0x000f220000300800 */
[----:B------:R-:W0:Y:S03]  /*4e970*/  MUFU.EX2 R18, R4 ;  /* 0x0000000400127308 */ /* 0x000e260000000800 */
[----:B------:R1:W-:Y:S04]  /*4e980*/  STL [R1+0x8f0], R11 ;  /* 0x0008f00b01007387 */ /* 0x0003e80000100800 */
[----:B------:R-:W4:Y:S01]  /*4e990*/  LDL.LU R26, [R1+0xe0] ;  /* 0x0000e000011a7983 */ /* 0x000f220000300800 */
[----:B------:R1:W1:Y:S03]  /*4e9a0*/  MUFU.EX2 R29, R2 ;  /* 0x00000002001d7308 */ /* 0x0002660000000800 */
[----:B0-----:R-:W-:Y:S01]  /*4e9b0*/  STL [R1+0x678], R18 ;  /* 0x0006781201007387 */ /* 0x001fe20000100800 */
[----:B-1----:R-:W-:-:S02]  /*4e9c0*/  FMUL R2, R5, 1.4426950216293334961 ;  /* 0x3fb8aa3b05027820 */ /* 0x002fc40000400000 */
[----:B------:R-:W-:Y:S01]  /*4e9d0*/  FADD R5, R22, -R11 ;  /* 0x8000000b16057221 */ /* 0x000fe20000000000 */
[----:B------:R-:W-:Y:S04]  /*4e9e0*/  STL [R1+0x137c], R18 ;  /* 0x00137c1201007387 */ /* 0x000fe80000100800 */
[----:B------:R-:W4:Y:S04]  /*4e9f0*/  LDL R11, [R1+0x200] ;  /* 0x00020000010b7983 */ /* 0x000f280000100800 */
[----:B------:R-:W0:Y:S01]  /*4ea00*/  S2R R17, SR_TID.X ;  /* 0x0000000000117919 */ /* 0x000e220000002100 */
[----:B------:R-:W-:-:S03]  /*4ea10*/  IMAD.SHL.U32 R13, R13, 0x40, RZ ;  /* 0x000000400d0d7824 */ /* 0x000fc600078e00ff */
[----:B------:R-:W4:Y:S04]  /*4ea20*/  LDL.LU R28, [R1+0x11c] ;  /* 0x00011c00011c7983 */ /* 0x000f280000300800 */
[----:B------:R1:W2:Y:S04]  /*4ea30*/  LDS R4, [R13+0x40000] ;  /* 0x040000000d047984 */ /* 0x0002a80000000800 */
[----:B------:R-:W-:Y:S04]  /*4ea40*/  STL [R1+0x674], R29 ;  /* 0x0006741d01007387 */ /* 0x000fe80000100800 */
[----:B------:R-:W4:Y:S01]  /*4ea50*/  LDL.LU R23, [R1+0xe8] ;  /* 0x0000e80001177983 */ /* 0x000f220000300800 */
[----:B0-----:R-:W-:-:S04]  /*4ea60*/  LOP3.LUT R22, R17, 0x1c, RZ, 0xc0, !PT ;  /* 0x0000001c11167812 */ /* 0x001fc800078ec0ff */
[----:B-1----:R-:W-:-:S04]  /*4ea70*/  LEA.HI R13, R22, 0x50, RZ, 0x1e ;  /* 0x00000050160d7811 */ /* 0x002fc800078ff0ff */
[----:B------:R-:W-:Y:S01]  /*4ea80*/  SHF.L.U32 R13, R13, 0x6, RZ ;  /* 0x000000060d0d7819 */ /* 0x000fe200000006ff */
[----:B------:R-:W0:Y:S01]  /*4ea90*/  S2R R22, SR_TID.X ;  /* 0x0000000000167919 */ /* 0x000e220000002100 */
[----:B------:R1:W0:Y:S02]  /*4eaa0*/  MUFU.EX2 R17, R2 ;  /* 0x0000000200117308 */ /* 0x0002240000000800 */
[----:B-1----:R-:W-:-:S06]  /*4eab0*/  FMUL R2, R5, 1.4426950216293334961 ;  /* 0x3fb8aa3b05027820 */ /* 0x002fcc0000400000 */
[----:B------:R-:W1:Y:S01]  /*4eac0*/  MUFU.EX2 R18, R2 ;  /* 0x0000000200127308 */ /* 0x000e620000000800 */
[----:B0-----:R-:W-:-:S04]  /*4ead0*/  LOP3.LUT R22, R22, 0x1c, RZ, 0xc0, !PT ;  /* 0x0000001c16167812 */ /* 0x001fc800078ec0ff */
[----:B------:R-:W-:Y:S02]  /*4eae0*/  LEA.HI R19, R22, 0x58, RZ, 0x1e ;  /* 0x0000005816137811 */ /* 0x000fe400078ff0ff */
[----:B--2---:R-:W-:Y:S02]  /*4eaf0*/  FMNMX R6, R0, R6, !PT ;  /* 0x0000000600067209 */ /* 0x004fe40007800000 */
[----:B------:R0:W-:Y:S04]  /*4eb00*/  LDS R0, [R13+0x40000] ;  /* 0x040000000d007984 */ /* 0x0001e80000000800 */
[----:B0-----:R-:W2:Y:S01]  /*4eb10*/  LDL R13, [R1+0x204] ;  /* 0x00020400010d7983 */ /* 0x001ea20000100800 */
[----:B---3--:R-:W-:-:S03]  /*4eb20*/  FADD R5, R20, -R6 ;  /* 0x8000000614057221 */ /* 0x008fc60000000000 */
[----:B------:R0:W-:Y:S01]  /*4eb30*/  STL [R1+0x8ec], R6 ;  /* 0x0008ec0601007387 */ /* 0x0001e20000100800 */
[----:B------:R-:W-:-:S03]  /*4eb40*/  FMUL R5, R5, 1.4426950216293334961 ;  /* 0x3fb8aa3b05057820 */ /* 0x000fc60000400000 */
[----:B------:R-:W-:Y:S04]  /*4eb50*/  STL [R1+0x670], R17 ;  /* 0x0006701101007387 */ /* 0x000fe80000100800 */
[----:B------:R-:W3:Y:S04]  /*4eb60*/  LDL.LU R20, [R1+0x120] ;  /* 0x0001200001147983 */ /* 0x000ee80000300800 */
[----:B-1----:R1:W-:Y:S01]  /*4eb70*/  STL [R1+0x66c], R18 ;  /* 0x00066c1201007387 */ /* 0x0023e20000100800 */
[----:B----4-:R-:W-:-:S03]  /*4eb80*/  FMNMX R11, R3, R11, !PT ;  /* 0x0000000b030b7209 */ /* 0x010fc60007800000 */
[----:B------:R-:W4:Y:S01]  /*4eb90*/  LDL.LU R21, [R1+0xf0] ;  /* 0x0000f00001157983 */ /* 0x000f220000300800 */
[----:B0-----:R-:W-:-:S03]  /*4eba0*/  FADD R6, R16, -R6 ;  /* 0x8000000610067221 */ /* 0x001fc60000000000 */
[----:B------:R-:W3:Y:S01]  /*4ebb0*/  LDL.LU R22, [R1+0x12c] ;  /* 0x00012c0001167983 */ /* 0x000ee20000300800 */
[----:B------:R-:W0:Y:S03]  /*4ebc0*/  MUFU.EX2 R16, R5 ;  /* 0x0000000500107308 */ /* 0x000e260000000800 */
[----:B------:R0:W-:Y:S04]  /*4ebd0*/  STL [R1+0x8e8], R11 ;  /* 0x0008e80b01007387 */ /* 0x0001e80000100800 */
[----:B-1----:R-:W3:Y:S01]  /*4ebe0*/  LDL R18, [R1+0x208] ;  /* 0x0002080001127983 */ /* 0x002ee20000100800 */
[----:B------:R-:W-:-:S03]  /*4ebf0*/  FMUL R3, R6, 1.4426950216293334961 ;  /* 0x3fb8aa3b06037820 */ /* 0x000fc60000400000 */
[----:B0-----:R-:W-:Y:S04]  /*4ec00*/  STL [R1+0x668], R16 ;  /* 0x0006681001007387 */ /* 0x001fe80000100800 */
[----:B------:R-:W3:Y:S01]  /*4ec10*/  LDL R6, [R1+0x20c] ;  /* 0x00020c0001067983 */ /* 0x000ee20000100800 */
[----:B------:R-:W-:Y:S02]  /*4ec20*/  FADD R5, R25, -R11 ;  /* 0x8000000b19057221 */ /* 0x000fe40000000000 */
[----:B------:R-:W-:Y:S01]  /*4ec30*/  IMAD.SHL.U32 R19, R19, 0x40, RZ ;  /* 0x0000004013137824 */ /* 0x000fe200078e00ff */
[----:B------:R0:W1:Y:S04]  /*4ec40*/  MUFU.EX2 R25, R3 ;  /* 0x0000000300197308 */ /* 0x0000680000000800 */
[----:B------:R-:W3:Y:S01]  /*4ec50*/  LDS R2, [R19+0x40000] ;  /* 0x0400000013027984 */ /* 0x000ee20000000800 */
[----:B0-----:R-:W-:-:S02]  /*4ec60*/  FMUL R3, R5, 1.4426950216293334961 ;  /* 0x3fb8aa3b05037820 */ /* 0x001fc40000400000 */
[----:B------:R-:W-:Y:S01]  /*4ec70*/  FADD R9, R9, R14 ;  /* 0x0000000e09097221 */ /* 0x000fe20000000000 */
[----:B--2---:R-:W-:Y:S01]  /*4ec80*/  FMNMX R13, R4, R13, !PT ;  /* 0x0000000d040d7209 */ /* 0x004fe20007800000 */
[----:B------:R-:W-:Y:S02]  /*4ec90*/  FADD R4, R26, -R11 ;  /* 0x8000000b1a047221 */ /* 0x000fe40000000000 */
[----:B------:R-:W0:Y:S04]  /*4eca0*/  S2R R26, SR_TID.X ;  /* 0x00000000001a7919 */ /* 0x000e280000002100 */
[----:B------:R2:W-:Y:S01]  /*4ecb0*/  STL [R1+0x8e4], R13 ;  /* 0x0008e40d01007387 */ /* 0x0005e20000100800 */
[----:B0-----:R-:W-:Y:S02]  /*4ecc0*/  LOP3.LUT R27, R26, 0x1c, RZ, 0xc0, !PT ;  /* 0x0000001c1a1b7812 */ /* 0x001fe400078ec0ff */
[----:B------:R0:W2:Y:S02]  /*4ecd0*/  MUFU.EX2 R26, R3 ;  /* 0x00000003001a7308 */ /* 0x0000a40000000800 */
[----:B0-----:R-:W-:-:S06]  /*4ece0*/  FMUL R3, R4, 1.4426950216293334961 ;  /* 0x3fb8aa3b04037820 */ /* 0x001fcc0000400000 */
[----:B------:R0:W3:Y:S01]  /*4ecf0*/  MUFU.EX2 R5, R3 ;  /* 0x0000000300057308 */ /* 0x0000e20000000800 */
[--C-:B------:R-:W-:Y:S01]  /*4ed00*/  FADD R4, R28, -R13.reuse ;  /* 0x8000000d1c047221 */ /* 0x100fe20000000000 */
[----:B-1----:R-:W-:Y:S04]  /*4ed10*/  STL [R1+0x664], R25 ;  /* 0x0006641901007387 */ /* 0x002fe80000100800 */
[----:B--2---:R-:W-:Y:S01]  /*4ed20*/  STL [R1+0x660], R26 ;  /* 0x0006601a01007387 */ /* 0x004fe20000100800 */
[----:B0-----:R-:W-:Y:S02]  /*4ed30*/  FMUL R3, R4, 1.4426950216293334961 ;  /* 0x3fb8aa3b04037820 */ /* 0x001fe40000400000 */
[----:B------:R-:W-:Y:S01]  /*4ed40*/  FADD R4, R23, -R13 ;  /* 0x8000000d17047221 */ /* 0x000fe20000000000 */
[----:B------:R-:W-:Y:S01]  /*4ed50*/  LEA.HI R11, R27, 0x60, RZ, 0x1e ;  /* 0x000000601b0b7811 */ /* 0x000fe200078ff0ff */
[----:B---3--:R0:W-:Y:S01]  /*4ed60*/  STL [R1+0x65c], R5 ;  /* 0x00065c0501007387 */ /* 0x0081e20000100800 */
[----:B------:R1:W2:Y:S01]  /*4ed70*/  MUFU.EX2 R27, R3 ;  /* 0x00000003001b7308 */ /* 0x0002a20000000800 */
[----:B------:R-:W-:-:S02]  /*4ed80*/  FMNMX R6, R2, R6, !PT ;  /* 0x0000000602067209 */ /* 0x000fc40007800000 */
[----:B------:R-:W3:Y:S01]  /*4ed90*/  LDL.LU R13, [R1+0xf8] ;  /* 0x0000f800010d7983 */ /* 0x000ee20000300800 */
[----:B0-----:R-:W-:Y:S01]  /*4eda0*/  FMNMX R5, R0, R18, !PT ;  /* 0x0000001200057209 */ /* 0x001fe20007800000 */
[----:B------:R-:W-:-:S04]  /*4edb0*/  FMUL R0, R4, 1.4426950216293334961 ;  /* 0x3fb8aa3b04007820 */ /* 0x000fc80000400000 */
[----:B------:R-:W0:Y:S01]  /*4edc0*/  MUFU.EX2 R28, R0 ;  /* 0x00000000001c7308 */ /* 0x000e220000000800 */
[----:B------:R0:W-:Y:S01]  /*4edd0*/  STL [R1+0x8e0], R5 ;  /* 0x0008e00501007387 */ /* 0x0001e20000100800 */
[----:B-1----:R-:W-:-:S03]  /*4ede0*/  FADD R3, R20, -R5 ;  /* 0x8000000514037221 */ /* 0x002fc60000000000 */
[----:B------:R-:W3:Y:S01]  /*4edf0*/  LDL.LU R20, [R1+0x13c] ;  /* 0x00013c0001147983 */ /* 0x000ee20000300800 */
[----:B----4-:R-:W-:-:S03]  /*4ee00*/  FADD R2, R21, -R5 ;  /* 0x8000000515027221 */ /* 0x010fc60000000000 */
[----:B--2---:R-:W-:Y:S04]  /*4ee10*/  STL [R1+0x658], R27 ;  /* 0x0006581b01007387 */ /* 0x004fe80000100800 */
[----:B0-----:R-:W-:Y:S04]  /*4ee20*/  STL [R1+0x654], R28 ;  /* 0x0006541c01007387 */ /* 0x001fe80000100800 */
[----:B------:R-:W-:Y:S04]  /*4ee30*/  STL [R1+0x8dc], R6 ;  /* 0x0008dc0601007387 */ /* 0x000fe80000100800 */
[----:B------:R-:W2:Y:S04]  /*4ee40*/  LDL.LU R21, [R1+0x124] ;  /* 0x0001240001157983 */ /* 0x000ea80000300800 */
[----:B------:R-:W4:Y:S04]  /*4ee50*/  LDL R14, [R1+0x210] ;  /* 0x00021000010e7983 */ /* 0x000f280000100800 */
[----:B------:R-:W0:Y:S01]  /*4ee60*/  S2R R23, SR_TID.X ;  /* 0x0000000000177919 */ /* 0x000e220000002100 */
[----:B------:R-:W-:-:S06]  /*4ee70*/  SHF.L.U32 R11, R11, 0x6, RZ ;  /* 0x000000060b0b7819 */ /* 0x000fcc00000006ff */
[----:B------:R-:W-:Y:S01]  /*4ee80*/  LDS R11, [R11+0x40000] ;  /* 0x040000000b0b7984 */ /* 0x000fe20000000800 */
[----:B------:R-:W-:Y:S02]  /*4ee90*/  FADD R8, R8, R12 ;  /* 0x0000000c08087221 */ /* 0x000fe40000000000 */
[----:B------:R-:W-:Y:S01]  /*4eea0*/  FMUL R0, R3, 1.4426950216293334961 ;  /* 0x3fb8aa3b03007820 */ /* 0x000fe20000400000 */
[----:B------:R-:W1:Y:S01]  /*4eeb0*/  S2R R12, SR_TID.X ;  /* 0x00000000000c7919 */ /* 0x000e620000002100 */
[----:B------:R-:W-:Y:S01]  /*4eec0*/  FADD R3, R22, -R6 ;  /* 0x8000000616037221 */ /* 0x000fe20000000000 */
[----:B0-----:R-:W-:-:S04]  /*4eed0*/  LOP3.LUT R23, R23, 0x1c, RZ, 0xc0, !PT ;  /* 0x0000001c17177812 */ /* 0x001fc800078ec0ff */
[----:B------:R-:W-:Y:S01]  /*4eee0*/  LEA.HI R5, R23, 0x68, RZ, 0x1e ;  /* 0x0000006817057811 */ /* 0x000fe200078ff0ff */
[----:B------:R0:W1:Y:S04]  /*4eef0*/  MUFU.EX2 R22, R0 ;  /* 0x0000000000167308 */ /* 0x0000680000000800 */
[----:B------:R-:W-:Y:S02]  /*4ef00*/  IMAD.SHL.U32 R5, R5, 0x40, RZ ;  /* 0x0000004005057824 */ /* 0x000fe400078e00ff */
[----:B------:R-:W-:Y:S02]  /*4ef10*/  FADD R4, R7, R10 ;  /* 0x0000000a07047221 */ /* 0x000fe40000000000 */
[----:B------:R-:W-:Y:S01]  /*4ef20*/  FMUL R7, R3, 1.4426950216293334961 ;  /* 0x3fb8aa3b03077820 */ /* 0x000fe20000400000 */
[----:B0-----:R0:W-:Y:S02]  /*4ef30*/  LDS R0, [R5+0x40000] ;  /* 0x0400000005007984 */ /* 0x0011e40000000800 */
[----:B0-----:R-:W-:-:S03]  /*4ef40*/  FMUL R5, R2, 1.4426950216293334961 ;  /* 0x3fb8aa3b02057820 */ /* 0x001fc60000400000 */
[----:B------:R-:W-:Y:S08]  /*4ef50*/  MUFU.EX2 R7, R7 ;  /* 0x0000000700077308 */ /* 0x000ff00000000800 */
[----:B------:R0:W0:Y:S01]  /*4ef60*/  MUFU.EX2 R23, R5 ;  /* 0x0000000500177308 */ /* 0x0000220000000800 */
[----:B------:R-:W-:Y:S01]  /*4ef70*/  SHFL.BFLY PT, R10, R9, 0x2, 0x1f ;  /* 0x0c401f00090a7f89 */ /* 0x000fe200000e0000 */
[----:B-1----:R-:W-:Y:S01]  /*4ef80*/  LOP3.LUT R12, R12, 0x1c, RZ, 0xc0, !PT ;  /* 0x0000001c0c0c7812 */ /* 0x002fe200078ec0ff */
[----:B------:R-:W-:-:S02]  /*4ef90*/  FADD R3, R15, R24 ;  /* 0x000000180f037221 */ /* 0x000fc40000000000 */
[----:B------:R-:W-:Y:S04]  /*4efa0*/  STL [R1+0x650], R22 ;  /* 0x0006501601007387 */ /* 0x000fe80000100800 */
[----:B0-----:R-:W0:Y:S04]  /*4efb0*/  SHFL.BFLY PT, R5, R4, 0x2, 0x1f ;  /* 0x0c401f0004057f89 */ /* 0x001e2800000e0000 */
[----:B------:R-:W2:Y:S04]  /*4efc0*/  LDL.LU R15, [R1+0x138] ;  /* 0x00013800010f7983 */ /* 0x000ea80000300800 */
[----:B------:R-:W2:Y:S04]  /*4efd0*/  LDL R18, [R1+0x67c] ;  /* 0x00067c0001127983 */ /* 0x000ea80000100800 */
[----:B------:R-:W-:Y:S04]  /*4efe0*/  STL [R1+0x64c], R23 ;  /* 0x00064c1701007387 */ /* 0x000fe80000100800 */
[----:B------:R-:W-:Y:S01]  /*4eff0*/  STL [R1+0x648], R7 ;  /* 0x0006480701007387 */ /* 0x000fe20000100800 */
[----:B0-----:R-:W-:-:S02]  /*4f000*/  FADD R4, R4, R5 ;  /* 0x0000000504047221 */ /* 0x001fc40000000000 */
[----:B---3--:R-:W-:Y:S01]  /*4f010*/  FADD R6, R13, -R6 ;  /* 0x800000060d067221 */ /* 0x008fe20000000000 */
[----:B------:R-:W-:Y:S02]  /*4f020*/  LEA.HI R13, R12, 0x70, RZ, 0x1e ;  /* 0x000000700c0d7811 */ /* 0x000fe400078ff0ff */
[----:B------:R-:W3:Y:S01]  /*4f030*/  LDL R12, [R1+0x214] ;  /* 0x00021400010c7983 */ /* 0x000ee20000100800 */
[----:B----4-:R-:W-:Y:S01]  /*4f040*/  FMNMX R19, R11, R14, !PT ;  /* 0x0000000e0b137209 */ /* 0x010fe20007800000 */
[----:B------:R-:W-:-:S06]  /*4f050*/  FMUL R11, R6, 1.4426950216293334961 ;  /* 0x3fb8aa3b060b7820 */ /* 0x000fcc0000400000 */
[----:B------:R-:W0:Y:S01]  /*4f060*/  MUFU.EX2 R11, R11 ;  /* 0x0000000b000b7308 */ /* 0x000e220000000800 */
[----:B------:R1:W-:Y:S01]  /*4f070*/  STL [R1+0x8d8], R19 ;  /* 0x0008d81301007387 */ /* 0x0003e20000100800 */
[--C-:B------:R-:W-:Y:S02]  /*4f080*/  FADD R6, R20, -R19.reuse ;  /* 0x8000001314067221 */ /* 0x100fe40000000000 */
[----:B------:R-:W-:Y:S01]  /*4f090*/  FADD R14, R9, R10 ;  /* 0x0000000a090e7221 */ /* 0x000fe20000000000 */
[----:B------:R-:W4:Y:S01]  /*4f0a0*/  LDL.LU R20, [R1+0x15c] ;  /* 0x00015c0001147983 */ /* 0x000f220000300800 */
[----:B--2---:R-:W-:-:S03]  /*4f0b0*/  FADD R5, R21, -R19 ;  /* 0x8000001315057221 */ /* 0x004fc60000000000 */
[----:B------:R-:W2:Y:S04]  /*4f0c0*/  LDL.LU R10, [R1+0x154] ;  /* 0x00015400010a7983 */ /* 0x000ea80000300800 */
[----:B0-----:R-:W-:Y:S04]  /*4f0d0*/  STL [R1+0x644], R11 ;  /* 0x0006440b01007387 */ /* 0x001fe80000100800 */
[----:B-1----:R-:W4:Y:S04]  /*4f0e0*/  LDL.LU R19, [R1+0x1380] ;  /* 0x0013800001137983 */ /* 0x002f280000300800 */
[----:B------:R-:W0:Y:S04]  /*4f0f0*/  SHFL.BFLY PT, R2, R8, 0x2, 0x1f ;  /* 0x0c401f0008027f89 */ /* 0x000e2800000e0000 */
[----:B------:R-:W1:Y:S01]  /*4f100*/  S2R R24, SR_TID.X ;  /* 0x0000000000187919 */ /* 0x000e620000002100 */
[----:B------:R-:W-:-:S03]  /*4f110*/  FMUL R6, R6, 1.4426950216293334961 ;  /* 0x3fb8aa3b06067820 */ /* 0x000fc60000400000 */
[----:B------:R-:W4:Y:S01]  /*4f120*/  LDL.LU R21, [R1+0x148] ;  /* 0x0001480001157983 */ /* 0x000f220000300800 */
[----:B0-----:R-:W-:Y:S02]  /*4f130*/  FADD R2, R8, R2 ;  /* 0x0000000208027221 */ /* 0x001fe40000000000 */
[----:B------:R-:W0:Y:S01]  /*4f140*/  MUFU.EX2 R8, R6 ;  /* 0x0000000600087308 */ /* 0x000e220000000800 */
[----:B-1----:R-:W-:-:S04]  /*4f150*/  LOP3.LUT R24, R24, 0x1c, RZ, 0xc0, !PT ;  /* 0x0000001c18187812 */ /* 0x002fc800078ec0ff */
[----:B------:R-:W-:Y:S01]  /*4f160*/  LEA.HI R24, R24, 0x78, RZ, 0x1e ;  /* 0x0000007818187811 */ /* 0x000fe200078ff0ff */
[----:B0-----:R-:W-:Y:S04]  /*4f170*/  STL [R1+0x638], R8 ;  /* 0x0006380801007387 */ /* 0x001fe80000100800 */
[----:B------:R-:W-:-:S05]  /*4f180*/  IMAD.SHL.U32 R24, R24, 0x40, RZ ;  /* 0x0000004018187824 */ /* 0x000fca00078e00ff */
[----:B------:R0:W-:Y:S04]  /*4f190*/  LDS R6, [R24+0x40000] ;  /* 0x0400000018067984 */ /* 0x0001e80000000800 */
[----:B0-----:R-:W4:Y:S01]  /*4f1a0*/  LDL R24, [R1+0x218] ;  /* 0x0002180001187983 */ /* 0x001f220000100800 */
[----:B---3--:R-:W-:Y:S01]  /*4f1b0*/  FMNMX R8, R0, R12, !PT ;  /* 0x0000000c00087209 */ /* 0x008fe20007800000 */
[----:B------:R-:W-:-:S04]  /*4f1c0*/  FMUL R0, R5, 1.4426950216293334961 ;  /* 0x3fb8aa3b05007820 */ /* 0x000fc80000400000 */
[----:B------:R-:W0:Y:S01]  /*4f1d0*/  MUFU.EX2 R9, R0 ;  /* 0x0000000000097308 */ /* 0x000e220000000800 */
[----:B------:R4:W-:Y:S01]  /*4f1e0*/  STL [R1+0x8d4], R8 ;  /* 0x0008d40801007387 */ /* 0x0009e20000100800 */
[----:B------:R-:W-:-:S03]  /*4f1f0*/  FADD R15, R15, -R8 ;  /* 0x800000080f0f7221 */ /* 0x000fc60000000000 */
[----:B0-----:R-:W-:Y:S01]  /*4f200*/  STL [R1+0x630], R9 ;  /* 0x0006300901007387 */ /* 0x001fe20000100800 */
[----:B--2---:R-:W-:Y:S02]  /*4f210*/  FADD R5, R10, -R8 ;  /* 0x800000080a057221 */ /* 0x004fe40000000000 */
[----:B----4-:R-:W-:Y:S02]  /*4f220*/  FADD R8, R19, R18 ;  /* 0x0000001213087221 */ /* 0x010fe40000000000 */
[----:B------:R-:W2:Y:S04]  /*4f230*/  LDL R18, [R1+0x21c] ;  /* 0x00021c0001127983 */ /* 0x000ea80000100800 */
[----:B------:R-:W0:Y:S01]  /*4f240*/  S2R R12, SR_TID.X ;  /* 0x00000000000c7919 */ /* 0x000e220000002100 */
[----:B------:R-:W-:-:S03]  /*4f250*/  SHF.L.U32 R13, R13, 0x6, RZ ;  /* 0x000000060d0d7819 */ /* 0x000fc600000006ff */
[----:B------:R-:W1:Y:S04]  /*4f260*/  SHFL.BFLY PT, R7, R3, 0x2, 0x1f ;  /* 0x0c401f0003077f89 */ /* 0x000e6800000e0000 */
[----:B------:R-:W3:Y:S01]  /*4f270*/  LDS R13, [R13+0x40000] ;  /* 0x040000000d0d7984 */ /* 0x000ee20000000800 */
[----:B------:R-:W-:-:S03]  /*4f280*/  FMUL R10, R5, 1.4426950216293334961 ;  /* 0x3fb8aa3b050a7820 */ /* 0x000fc60000400000 */
[----:B------:R-:W4:Y:S01]  /*4f290*/  SHFL.BFLY PT, R0, R14, 0x1, 0x1f ;  /* 0x0c201f000e007f89 */ /* 0x000f2200000e0000 */
[----:B------:R-:W-:-:S03]  /*4f2a0*/  FMUL R15, R15, 1.4426950216293334961 ;  /* 0x3fb8aa3b0f0f7820 */ /* 0x000fc60000400000 */
[----:B------:R-:W-:Y:S04]  /*4f2b0*/  SHFL.BFLY PT, R9, R4, 0x1, 0x1f ;  /* 0x0c201f0004097f89 */ /* 0x000fe800000e0000 */
[----:B------:R-:W2:Y:S01]  /*4f2c0*/  LDL.LU R19, [R1+0x9c] ;  /* 0x00009c0001137983 */ /* 0x000ea20000300800 */
[----:B0-----:R-:W-:-:S04]  /*4f2d0*/  LOP3.LUT R11, R12, 0x1c, RZ, 0xc0, !PT ;  /* 0x0000001c0c0b7812 */ /* 0x001fc800078ec0ff */
[----:B------:R-:W-:Y:S02]  /*4f2e0*/  LEA.HI R11, R11, 0x80, RZ, 0x1e ;  /* 0x000000800b0b7811 */ /* 0x000fe400078ff0ff */
[----:B------:R-:W-:Y:S02]  /*4f2f0*/  LOP3.LUT R12, R12, 0x1c, RZ, 0xc0, !PT ;  /* 0x0000001c0c0c7812 */ /* 0x000fe400078ec0ff */
[----:B------:R-:W-:Y:S01]  /*4f300*/  SHF.L.U32 R11, R11, 0x6, RZ ;  /* 0x000000060b0b7819 */ /* 0x000fe200000006ff */
[----:B-1----:R-:W-:-:S04]  /*4f310*/  FADD R7, R3, R7 ;  /* 0x0000000703077221 */ /* 0x002fc80000000000 */
[----:B------:R0:W-:Y:S02]  /*4f320*/  LDS R3, [R11+0x40000] ;  /* 0x040000000b037984 */ /* 0x0001e40000000800 */
[----:B0-----:R-:W-:Y:S02]  /*4f330*/  LEA.HI R11, R12, 0x88, RZ, 0x1e ;  /* 0x000000880c0b7811 */ /* 0x001fe400078ff0ff */
[----:B------:R-:W0:Y:S01]  /*4f340*/  SHFL.BFLY PT, R12, R2, 0x1, 0x1f ;  /* 0x0c201f00020c7f89 */ /* 0x000e2200000e0000 */
[----:B------:R-:W1:Y:S08]  /*4f350*/  MUFU.EX2 R10, R10 ;  /* 0x0000000a000a7308 */ /* 0x000e700000000800 */
[----:B------:R-:W0:Y:S01]  /*4f360*/  MUFU.EX2 R15, R15 ;  /* 0x0000000f000f7308 */ /* 0x000e220000000800 */
[----:B---3--:R-:W-:Y:S01]  /*4f370*/  FMNMX R24, R13, R24, !PT ;  /* 0x000000180d187209 */ /* 0x008fe20007800000 */
[----:B----4-:R-:W-:-:S04]  /*4f380*/  FADD R0, R14, R0 ;  /* 0x000000000e007221 */ /* 0x010fc80000000000 */
[----:B------:R-:W-:Y:S01]  /*4f390*/  FADD R13, R20, -R24 ;  /* 0x80000018140d7221 */ /* 0x000fe20000000000 */
[----:B-1----:R-:W-:Y:S04]  /*4f3a0*/  STL [R1+0x628], R10 ;  /* 0x0006280a01007387 */ /* 0x002fe80000100800 */
[----:B------:R-:W-:Y:S01]  /*4f3b0*/  STL [R1+0x8d0], R24 ;  /* 0x0008d01801007387 */ /* 0x000fe20000100800 */
[----:B0-----:R-:W-:-:S03]  /*4f3c0*/  FADD R2, R2, R12 ;  /* 0x0000000c02027221 */ /* 0x001fc60000000000 */
[----:B------:R-:W3:Y:S01]  /*4f3d0*/  LDL.LU R20, [R1+0xc8] ;  /* 0x0000c80001147983 */ /* 0x000ee20000300800 */
[----:B------:R-:W-:-:S03]  /*4f3e0*/  FADD R12, R21, -R24 ;  /* 0x80000018150c7221 */ /* 0x000fc60000000000 */
[----:B------:R-:W-:Y:S04]  /*4f3f0*/  STL [R1+0x624], R15 ;  /* 0x0006240f01007387 */ /* 0x000fe80000100800 */
[----:B------:R-:W4:Y:S01]  /*4f400*/  LDL.LU R14, [R1+0xcc] ;  /* 0x0000cc00010e7983 */ /* 0x000f220000300800 */
[----:B------:R-:W-:-:S03]  /*4f410*/  FADD R4, R4, R9 ;  /* 0x0000000904047221 */ /* 0x000fc60000000000 */
[----:B------:R0:W-:Y:S04]  /*4f420*/  STL [R1+0x1360], R0 ;  /* 0x0013600001007387 */ /* 0x0001e80000100800 */
[----:B------:R1:W-:Y:S04]  /*4f430*/  STL [R1+0x1364], R2 ;  /* 0x0013640201007387 */ /* 0x0003e80000100800 */
[----:B------:R-:W3:Y:S04]  /*4f440*/  LDL R21, [R1+0x224] ;  /* 0x0002240001157983 */ /* 0x000ee80000100800 */
[----:B0-----:R-:W3:Y:S04]  /*4f450*/  LDL R0, [R1+0x66c] ;  /* 0x00066c0001007983 */ /* 0x001ee80000100800 */
[----:B-1----:R-:W3:Y:S01]  /*4f460*/  LDL R2, [R1+0x220] ;  /* 0x0002200001027983 */ /* 0x002ee20000100800 */
[----:B--2---:R-:W-:Y:S01]  /*4f470*/  FMNMX R18, R6, R18, !PT ;  /* 0x0000001206127209 */ /* 0x004fe20007800000 */
[----:B------:R-:W-:-:S02]  /*4f480*/  FMUL R6, R12, 1.4426950216293334961 ;  /* 0x3fb8aa3b0c067820 */ /* 0x000fc40000400000 */
[----:B------:R-:W2:Y:S04]  /*4f490*/  LDL.LU R12, [R1+0x158] ;  /* 0x00015800010c7983 */ /* 0x000ea80000300800 */
[----:B------:R-:W3:Y:S04]  /*4f4a0*/  LDL.LU R9, [R1+0x170] ;  /* 0x0001700001097983 */ /* 0x000ee80000300800 */
[----:B------:R-:W0:Y:S01]  /*4f4b0*/  SHFL.BFLY PT, R10, R7, 0x1, 0x1f ;  /* 0x0c201f00070a7f89 */ /* 0x000e2200000e0000 */
[----:B------:R-:W-:-:S03]  /*4f4c0*/  FMUL R13, R13, 1.4426950216293334961 ;  /* 0x3fb8aa3b0d0d7820 */ /* 0x000fc60000400000 */
[----:B------:R-:W-:Y:S01]  /*4f4d0*/  STL [R1+0x8cc], R18 ;  /* 0x0008cc1201007387 */ /* 0x000fe20000100800 */
[----:B------:R-:W1:Y:S03]  /*4f4e0*/  MUFU.EX2 R24, R13 ;  /* 0x0000000d00187308 */ /* 0x000e660000000800 */
[----:B------:R1:W-:Y:S04]  /*4f4f0*/  STL [R1+0xb4], R4 ;  /* 0x0000b40401007387 */ /* 0x0003e80000100800 */
[----:B------:R-:W4:Y:S01]  /*4f500*/  LDL R15, [R1+0x65c] ;  /* 0x00065c00010f7983 */ /* 0x000f220000100800 */
[----:B-1----:R-:W1:Y:S03]  /*4f510*/  MUFU.EX2 R4, R6 ;  /* 0x0000000600047308 */ /* 0x002e660000000800 */
[----:B------:R-:W-:Y:S01]  /*4f520*/  STL [R1+0x618], R24 ;  /* 0x0006181801007387 */ /* 0x000fe20000100800 */
[----:B0-----:R-:W-:-:S03]  /*4f530*/  FADD R7, R7, R10 ;  /* 0x0000000a07077221 */ /* 0x001fc60000000000 */
[----:B-1----:R-:W-:Y:S04]  /*4f540*/  STL [R1+0x610], R4 ;  /* 0x0006100401007387 */ /* 0x002fe80000100800 */
[----:B------:R2:W-:Y:S01]  /*4f550*/  STL [R1+0xb0], R7 ;  /* 0x0000b00701007387 */ /* 0x0005e20000100800 */
[----:B------:R-:W-:-:S05]  /*4f560*/  IMAD.SHL.U32 R11, R11, 0x40, RZ ;  /* 0x000000400b0b7824 */ /* 0x000fca00078e00ff */
[----:B------:R-:W0:Y:S01]  /*4f570*/  LDS R5, [R11+0x40000] ;  /* 0x040000000b057984 */ /* 0x000e220000000800 */
[--C-:B--2---:R-:W-:Y:S02]  /*4f580*/  FADD R7, R12, -R18.reuse ;  /* 0x800000120c077221 */ /* 0x104fe40000000000 */
[----:B---3--:R-:W-:Y:S02]  /*4f590*/  FADD R9, R9, -R18 ;  /* 0x8000001209097221 */ /* 0x008fe40000000000 */
[----:B------:R-:W2:Y:S02]  /*4f5a0*/  LDL.LU R18, [R1+0x137c] ;  /* 0x00137c0001127983 */ /* 0x000ea40000300800 */
[----:B------:R-:W-:-:S06]  /*4f5b0*/  FMUL R6, R9, 1.4426950216293334961 ;  /* 0x3fb8aa3b09067820 */ /* 0x000fcc0000400000 */
[----:B------:R-:W1:Y:S01]  /*4f5c0*/  MUFU.EX2 R6, R6 ;  /* 0x0000000600067308 */ /* 0x000e620000000800 */
[----:B------:R-:W-:Y:S02]  /*4f5d0*/  FMNMX R2, R3, R2, !PT ;  /* 0x0000000203027209 */ /* 0x000fe40007800000 */
[----:B0-----:R-:W-:-:S03]  /*4f5e0*/  FMNMX R21, R5, R21, !PT ;  /* 0x0000001505157209 */ /* 0x001fc60007800000 */
[----:B----4-:R-:W-:Y:S01]  /*4f5f0*/  FADD R5, R14, -R2 ;  /* 0x800000020e057221 */ /* 0x010fe20000000000 */
[----:B------:R-:W-:Y:S04]  /*4f600*/  STL [R1+0x8c8], R2 ;  /* 0x0008c80201007387 */ /* 0x000fe80000100800 */
[----:B------:R-:W0:Y:S04]  /*4f610*/  S2R R14, SR_TID.X ;  /* 0x00000000000e7919 */ /* 0x000e280000002100 */
[----:B-1----:R1:W-:Y:S01]  /*4f620*/  STL [R1+0x604], R6 ;  /* 0x0006040601007387 */ /* 0x0023e20000100800 */
[----:B------:R-:W-:-:S02]  /*4f630*/  FADD R17, R17, R0 ;  /* 0x0000000011117221 */ /* 0x000fc40000000000 */
[----:B-1----:R-:W-:Y:S02]  /*4f640*/  FMUL R6, R7, 1.4426950216293334961 ;  /* 0x3fb8aa3b07067820 */ /* 0x002fe40000400000 */
[----:B------:R-:W-:Y:S02]  /*4f650*/  FADD R7, R19, -R2 ;  /* 0x8000000213077221 */ /* 0x000fe40000000000 */
[----:B------:R1:W3:Y:S02]  /*4f660*/  MUFU.EX2 R2, R6 ;  /* 0x0000000600027308 */ /* 0x0002e40000000800 */
[----:B-1----:R-:W-:-:S06]  /*4f670*/  FMUL R6, R5, 1.4426950216293334961 ;  /* 0x3fb8aa3b05067820 */ /* 0x002fcc0000400000 */
[----:B------:R-:W1:Y:S01]  /*4f680*/  MUFU.EX2 R0, R6 ;  /* 0x0000000600007308 */ /* 0x000e620000000800 */
[----:B------:R-:W-:Y:S01]  /*4f690*/  STL [R1+0x8c4], R21 ;  /* 0x0008c41501007387 */ /* 0x000fe20000100800 */
[----:B0-----:R-:W-:Y:S01]  /*4f6a0*/  LOP3.LUT R14, R14, 0x1c, RZ, 0xc0, !PT ;  /* 0x0000001c0e0e7812 */ /* 0x001fe200078ec0ff */
[----:B------:R-:W-:Y:S02]  /*4f6b0*/  FADD R16, R16, R25 ;  /* 0x0000001910107221 */ /* 0x000fe40000000000 */
[----:B---3--:R0:W-:Y:S04]  /*4f6c0*/  STL [R1+0x5fc], R2 ;  /* 0x0005fc0201007387 */ /* 0x0081e80000100800 */
[----:B0-----:R-:W3:Y:S01]  /*4f6d0*/  LDL.LU R2, [R1+0xa4] ;  /* 0x0000a40001027983 */ /* 0x001ee20000300800 */
[----:B--2---:R-:W-:-:S03]  /*4f6e0*/  FADD R18, R18, R29 ;  /* 0x0000001d12127221 */ /* 0x004fc60000000000 */
[----:B------:R-:W2:Y:S04]  /*4f6f0*/  LDL.LU R29, [R1+0x128] ;  /* 0x00012800011d7983 */ /* 0x000ea80000300800 */
[----:B------:R-:W4:Y:S04]  /*4f700*/  LDL.LU R25, [R1+0xa0] ;  /* 0x0000a00001197983 */ /* 0x000f280000300800 */
[----:B-1----:R0:W-:Y:S02]  /*4f710*/  STL [R1+0x5f4], R0 ;  /* 0x0005f40001007387 */ /* 0x0021e40000100800 */
[----:B0-----:R-:W-:-:S04]  /*4f720*/  LEA.HI R0, R14, 0xa0, RZ, 0x1e ;  /* 0x000000a00e007811 */ /* 0x001fc800078ff0ff */
[----:B------:R-:W-:-:S05]  /*4f730*/  SHF.L.U32 R0, R0, 0x6, RZ ;  /* 0x0000000600007819 */ /* 0x000fca00000006ff */
[----:B------:R0:W-:Y:S04]  /*4f740*/  LDS R10, [R0+0x40000] ;  /* 0x04000000000a7984 */ /* 0x0001e80000000800 */
[----:B0-----:R-:W2:Y:S04]  /*4f750*/  LDL R0, [R1+0x228] ;  /* 0x0002280001007983 */ /* 0x001ea80000100800 */
[----:B------:R-:W0:Y:S04]  /*4f760*/  S2R R13, SR_TID.X ;  /* 0x00000000000d7919 */ /* 0x000e280000002100 */
[----:B------:R-:W1:Y:S04]  /*4f770*/  S2R R19, SR_TID.X ;  /* 0x0000000000137919 */ /* 0x000e680000002100 */
[----:B------:R-:W1:Y:S01]  /*4f780*/  SHFL.BFLY PT, R11, R8, 0x2, 0x1f ;  /* 0x0c401f00080b7f89 */ /* 0x000e6200000e0000 */
[----:B0-----:R-:W-:-:S04]  /*4f790*/  LOP3.LUT R13, R13, 0x1c, RZ, 0xc0, !PT ;  /* 0x0000001c0d0d7812 */ /* 0x001fc800078ec0ff */
[----:B------:R-:W-:-:S04]  /*4f7a0*/  LEA.HI R13, R13, 0x90, RZ, 0x1e ;  /* 0x000000900d0d7811 */ /* 0x000fc800078ff0ff */
[----:B------:R-:W-:-:S05]  /*4f7b0*/  SHF.L.U32 R13, R13, 0x6, RZ ;  /* 0x000000060d0d7819 */ /* 0x000fca00000006ff */
[----:B------:R0:W-:Y:S01]  /*4f7c0*/  LDS R3, [R13+0x40000] ;  /* 0x040000000d037984 */ /* 0x0001e20000000800 */
[----:B-1----:R-:W-:Y:S01]  /*4f7d0*/  LOP3.LUT R19, R19, 0x1c, RZ, 0xc0, !PT ;  /* 0x0000001c13137812 */ /* 0x002fe200078ec0ff */
[----:B------:R-:W-:-:S03]  /*4f7e0*/  FADD R4, R8, R11 ;  /* 0x0000000b08047221 */ /* 0x000fc60000000000 */
[----:B------:R-:W-:Y:S02]  /*4f7f0*/  LEA.HI R8, R19, 0x98, RZ, 0x1e ;  /* 0x0000009813087811 */ /* 0x000fe400078ff0ff */
[----:B------:R-:W1:Y:S01]  /*4f800*/  SHFL.BFLY PT, R19, R18, 0x2, 0x1f ;  /* 0x0c401f0012137f89 */ /* 0x000e6200000e0000 */
[----:B------:R-:W-:Y:S02]  /*4f810*/  FADD R15, R26, R15 ;  /* 0x0000000f1a0f7221 */ /* 0x000fe40000000000 */
[----:B------:R-:W-:Y:S01]  /*4f820*/  FADD R14, R27, R28 ;  /* 0x0000001c1b0e7221 */ /* 0x000fe20000000000 */
[----:B------:R-:W3:Y:S01]  /*4f830*/  S2R R26, SR_TID.X ;  /* 0x00000000001a7919 */ /* 0x000ee20000002100 */
[----:B0-----:R-:W-:-:S03]  /*4f840*/  FADD R13, R22, R23 ;  /* 0x00000017160d7221 */ /* 0x001fc60000000000 */
[----:B------:R-:W4:Y:S04]  /*4f850*/  LDL.LU R28, [R1+0x130] ;  /* 0x00013000011c7983 */ /* 0x000f280000300800 */
[----:B------:R-:W4:Y:S01]  /*4f860*/  LDL R22, [R1+0x22c] ;  /* 0x00022c0001167983 */ /* 0x000f220000100800 */
[----:B------:R-:W-:Y:S02]  /*4f870*/  FADD R20, R20, -R21 ;  /* 0x8000001514147221 */ /* 0x000fe40000000000 */
[----:B------:R-:W-:Y:S01]  /*4f880*/  FMUL R5, R7, 1.4426950216293334961 ;  /* 0x3fb8aa3b07057820 */ /* 0x000fe20000400000 */
[----:B------:R-:W-:Y:S01]  /*4f890*/  SHFL.BFLY PT, R6, R14, 0x2, 0x1f ;  /* 0x0c401f000e067f89 */ /* 0x000fe200000e0000 */
[----:B------:R-:W-:-:S03]  /*4f8a0*/  FMUL R20, R20, 1.4426950216293334961 ;  /* 0x3fb8aa3b14147820 */ /* 0x000fc60000400000 */
[----:B------:R-:W4:Y:S01]  /*4f8b0*/  LDL.LU R27, [R1+0x98] ;  /* 0x00009800011b7983 */ /* 0x000f220000300800 */
[----:B------:R-:W0:Y:S03]  /*4f8c0*/  MUFU.EX2 R5, R5 ;  /* 0x0000000500057308 */ /* 0x000e260000000800 */
[----:B------:R-:W0:Y:S01]  /*4f8d0*/  SHFL.BFLY PT, R7, R17, 0x2, 0x1f ;  /* 0x0c401f0011077f89 */ /* 0x000e2200000e0000 */
[----:B-1----:R-:W-:-:S04]  /*4f8e0*/  FADD R19, R18, R19 ;  /* 0x0000001312137221 */ /* 0x002fc80000000000 */
[----:B------:R-:W1:Y:S01]  /*4f8f0*/  MUFU.EX2 R20, R20 ;  /* 0x0000001400147308 */ /* 0x000e620000000800 */
[----:B---3--:R-:W-:Y:S01]  /*4f900*/  FADD R18, R2, -R21 ;  /* 0x8000001502127221 */ /* 0x008fe20000000000 */
[----:B------:R-:W-:-:S04]  /*4f910*/  LOP3.LUT R26, R26, 0x1c, RZ, 0xc0, !PT ;  /* 0x0000001c1a1a7812 */ /* 0x000fc800078ec0ff */
[----:B------:R-:W-:Y:S01]  /*4f920*/  LEA.HI R11, R26, 0xa8, RZ, 0x1e ;  /* 0x000000a81a0b7811 */ /* 0x000fe200078ff0ff */
[----:B0-----:R-:W-:Y:S04]  /*4f930*/  STL [R1+0x5f0], R5 ;  /* 0x0005f00501007387 */ /* 0x001fe80000100800 */
[----:B------:R-:W3:Y:S04]  /*4f940*/  LDL.LU R23, [R1+0x134] ;  /* 0x0001340001177983 */ /* 0x000ee80000300800 */
[----:B------:R-:W3:Y:S04]  /*4f950*/  LDL.LU R26, [R1+0x94] ;  /* 0x00009400011a7983 */ /* 0x000ee80000300800 */
[----:B------:R-:W3:Y:S04]  /*4f960*/  LDL.LU R21, [R1+0x1378] ;  /* 0x0013780001157983 */ /* 0x000ee80000300800 */
[----:B-1----:R-:W-:Y:S01]  /*4f970*/  STL [R1+0x5e8], R20 ;  /* 0x0005e81401007387 */ /* 0x002fe20000100800 */
[----:B------:R-:W-:-:S02]  /*4f980*/  FADD R7, R17, R7 ;  /* 0x0000000711077221 */ /* 0x000fc40000000000 */
[----:B------:R-:W-:Y:S01]  /*4f990*/  FADD R6, R14, R6 ;  /* 0x000000060e067221 */ /* 0x000fe20000000000 */
[----:B--2---:R-:W-:Y:S01]  /*4f9a0*/  FMNMX R2, R3, R0, !PT ;  /* 0x0000000003027209 */ /* 0x004fe20007800000 */
[----:B------:R-:W-:-:S04]  /*4f9b0*/  FMUL R3, R18, 1.4426950216293334961 ;  /* 0x3fb8aa3b12037820 */ /* 0x000fc80000400000 */
[----:B------:R-:W0:Y:S01]  /*4f9c0*/  MUFU.EX2 R18, R3 ;  /* 0x0000000300127308 */ /* 0x000e220000000800 */
[----:B------:R1:W-:Y:S04]  /*4f9d0*/  STL [R1+0x8c0], R2 ;  /* 0x0008c00201007387 */ /* 0x0003e80000100800 */
[----:B------:R-:W2:Y:S01]  /*4f9e0*/  LDL R0, [R1+0x240] ;  /* 0x0002400001007983 */ /* 0x000ea20000100800 */
[--C-:B------:R-:W-:Y:S02]  /*4f9f0*/  FADD R17, R29, -R2.reuse ;  /* 0x800000021d117221 */ /* 0x100fe40000000000 */
[----:B----4-:R-:W-:Y:S01]  /*4fa00*/  FADD R14, R25, -R2 ;  /* 0x80000002190e7221 */ /* 0x010fe20000000000 */
[----:B0-----:R-:W-:Y:S04]  /*4fa10*/  STL [R1+0x5e0], R18 ;  /* 0x0005e01201007387 */ /* 0x001fe80000100800 */
[----:B-1----:R-:W4:Y:S01]  /*4fa20*/  LDL R2, [R1+0x244] ;  /* 0x0002440001027983 */ /* 0x002f220000100800 */
[----:B------:R-:W-:-:S05]  /*4fa30*/  IMAD.SHL.U32 R8, R8, 0x40, RZ ;  /* 0x0000004008087824 */ /* 0x000fca00078e00ff */
[----:B------:R-:W-:Y:S04]  /*4fa40*/  LDS R9, [R8+0x40000] ;  /* 0x0400000008097984 */ /* 0x000fe80000000800 */
[----:B------:R-:W0:Y:S04]  /*4fa50*/  SHFL.BFLY PT, R8, R16, 0x2, 0x1f ;  /* 0x0c401f0010087f89 */ /* 0x000e2800000e0000 */
[----:B------:R-:W1:Y:S01]  /*4fa60*/  SHFL.BFLY PT, R12, R15, 0x2, 0x1f ;  /* 0x0c401f000f0c7f89 */ /* 0x000e6200000e0000 */
[----:B------:R-:W-:-:S03]  /*4fa70*/  IMAD.SHL.U32 R11, R11, 0x40, RZ ;  /* 0x000000400b0b7824 */ /* 0x000fc600078e00ff */
[----:B------:R-:W1:Y:S04]  /*4fa80*/  SHFL.BFLY PT, R5, R13, 0x2, 0x1f ;  /* 0x0c401f000d057f89 */ /* 0x000e6800000e0000 */
[----:B------:R-:W4:Y:S01]  /*4fa90*/  LDS R11, [R11+0x40000] ;  /* 0x040000000b0b7984 */ /* 0x000f220000000800 */
[----:B0-----:R-:W-:Y:S02]  /*4faa0*/  FADD R3, R16, R8 ;  /* 0x0000000810037221 */ /* 0x001fe40000000000 */
[----:B-1----:R-:W-:Y:S01]  /*4fab0*/  FADD R8, R15, R12 ;  /* 0x0000000c0f087221 */ /* 0x002fe20000000000 */
[----:B------:R-:W-:Y:S02]  /*4fac0*/  FMNMX R15, R9, R22, !PT ;  /* 0x00000016090f7209 */ /* 0x000fe40007800000 */
[----:B------:R-:W0:Y:S01]  /*4fad0*/  S2R R22, SR_TID.X ;  /* 0x0000000000167919 */ /* 0x000e220000002100 */
[----:B------:R-:W-:-:S02]  /*4fae0*/  FMUL R12, R17, 1.4426950216293334961 ;  /* 0x3fb8aa3b110c7820 */ /* 0x000fc40000400000 */
[----:B------:R-:W-:Y:S02]  /*4faf0*/  FMUL R9, R14, 1.4426950216293334961 ;  /* 0x3fb8aa3b0e097820 */ /* 0x000fe40000400000 */
[----:B------:R1:W0:Y:S08]  /*4fb00*/  MUFU.EX2 R25, R12 ;  /* 0x0000000c00197308 */ /* 0x0002300000000800 */
[----:B------:R-:W3:Y:S01]  /*4fb10*/  MUFU.EX2 R9, R9 ;  /* 0x0000000900097308 */ /* 0x000ee20000000800 */
[----:B-1----:R-:W-:-:S02]  /*4fb20*/  FADD R12, R28, -R15 ;  /* 0x8000000f1c0c7221 */ /* 0x002fc40000000000 */
[----:B------:R-:W-:Y:S02]  /*4fb30*/  FADD R5, R13, R5 ;  /* 0x000000050d057221 */ /* 0x000fe40000000000 */
[----:B------:R-:W-:Y:S02]  /*4fb40*/  FADD R13, R27, -R15 ;  /* 0x8000000f1b0d7221 */ /* 0x000fe40000000000 */
[----:B------:R-:W-:Y:S01]  /*4fb50*/  FMUL R12, R12, 1.4426950216293334961 ;  /* 0x3fb8aa3b0c0c7820 */ /* 0x000fe20000400000 */
[----:B0-----:R-:W-:Y:S01]  /*4fb60*/  STL [R1+0x5d0], R25 ;  /* 0x0005d01901007387 */ /* 0x001fe20000100800 */
[----:B------:R-:W-:-:S03]  /*4fb70*/  LOP3.LUT R22, R22, 0x1c, RZ, 0xc0, !PT ;  /* 0x0000001c16167812 */ /* 0x000fc600078ec0ff */
[----:B------:R0:W-:Y:S01]  /*4fb80*/  STL [R1+0x8bc], R15 ;  /* 0x0008bc0f01007387 */ /* 0x0001e20000100800 */
[----:B------:R-:W-:Y:S01]  /*4fb90*/  FMUL R13, R13, 1.4426950216293334961 ;  /* 0x3fb8aa3b0d0d7820 */ /* 0x000fe20000400000 */
[----:B------:R-:W-:Y:S02]  /*4fba0*/  LEA.HI R18, R22, 0xb0, RZ, 0x1e ;  /* 0x000000b016127811 */ /* 0x000fe400078ff0ff */
[----:B------:R-:W-:Y:S01]  /*4fbb0*/  STL [R1+0x136c], R25 ;  /* 0x00136c1901007387 */ /* 0x000fe20000100800 */
[----:B------:R-:W1:Y:S03]  /*4fbc0*/  MUFU.EX2 R29, R12 ;  /* 0x0000000c001d7308 */ /* 0x000e660000000800 */
[----:B---3--:R-:W-:Y:S04]  /*4fbd0*/  STL [R1+0x5c8], R9 ;  /* 0x0005c80901007387 */ /* 0x008fe80000100800 */
[----:B------:R-:W3:Y:S01]  /*4fbe0*/  LDL.LU R22, [R1+0x140] ;  /* 0x0001400001167983 */ /* 0x000ee20000300800 */
[----:B------:R1:W2:Y:S01]  /*4fbf0*/  MUFU.EX2 R12, R13 ;  /* 0x0000000d000c7308 */ /* 0x0002a20000000800 */
[----:B------:R-:W-:-:S04]  /*4fc00*/  LOP3.LUT R21, R21, 0x1c, RZ, 0xc0, !PT ;  /* 0x0000001c15157812 */ /* 0x000fc800078ec0ff */
[----:B0-----:R-:W-:-:S05]  /*4fc10*/  LEA.HI R15, R21, 0xb8, RZ, 0x1e ;  /* 0x000000b8150f7811 */ /* 0x001fca00078ff0ff */
[----:B------:R-:W-:-:S05]  /*4fc20*/  IMAD.SHL.U32 R15, R15, 0x40, RZ ;  /* 0x000000400f0f7824 */ /* 0x000fca00078e00ff */
[----:B-1----:R-:W-:Y:S01]  /*4fc30*/  LDS R13, [R15+0x40000] ;  /* 0x040000000f0d7984 */ /* 0x002fe20000000800 */
[----:B--2---:R-:W-:-:S05]  /*4fc40*/  FMNMX R0, R10, R0, !PT ;  /* 0x000000000a007209 */ /* 0x004fca0007800000 */
[----:B------:R0:W-:Y:S01]  /*4fc50*/  STL [R1+0x8b8], R0 ;  /* 0x0008b80001007387 */ /* 0x0001e20000100800 */
[--C-:B------:R-:W-:Y:S02]  /*4fc60*/  FADD R10, R23, -R0.reuse ;  /* 0x80000000170a7221 */ /* 0x100fe40000000000 */
[----:B------:R-:W-:Y:S01]  /*4fc70*/  FADD R20, R26, -R0 ;  /* 0x800000001a147221 */ /* 0x000fe20000000000 */
[----:B------:R-:W2:Y:S04]  /*4fc80*/  LDL.LU R23, [R1+0xc4] ;  /* 0x0000c40001177983 */ /* 0x000ea80000300800 */
[----:B------:R-:W2:Y:S01]  /*4fc90*/  LDL.LU R26, [R1+0x14c] ;  /* 0x00014c00011a7983 */ /* 0x000ea20000300800 */
[----:B0-----:R-:W-:Y:S02]  /*4fca0*/  LEA.HI R0, R21, 0xc8, RZ, 0x1e ;  /* 0x000000c815007811 */ /* 0x001fe400078ff0ff */
[----:B----4-:R-:W-:-:S03]  /*4fcb0*/  FMNMX R2, R11, R2, !PT ;  /* 0x000000020b027209 */ /* 0x010fc60007800000 */
[----:B------:R-:W-:Y:S02]  /*4fcc0*/  IMAD.SHL.U32 R0, R0, 0x40, RZ ;  /* 0x0000004000007824 */ /* 0x000fe400078e00ff */
[----:B------:R-:W-:Y:S04]  /*4fcd0*/  STL [R1+0x8b4], R2 ;  /* 0x0008b40201007387 */ /* 0x000fe80000100800 */
[----:B------:R-:W-:Y:S04]  /*4fce0*/  STL [R1+0x5c0], R29 ;  /* 0x0005c01d01007387 */ /* 0x000fe80000100800 */
[----:B------:R-:W-:Y:S04]  /*4fcf0*/  STL [R1+0x1370], R29 ;  /* 0x0013701d01007387 */ /* 0x000fe80000100800 */
[----:B------:R-:W-:Y:S04]  /*4fd00*/  STL [R1+0x5b8], R12 ;  /* 0x0005b80c01007387 */ /* 0x000fe80000100800 */
[----:B------:R0:W-:Y:S04]  /*4fd10*/  LDS R15, [R0+0x40000] ;  /* 0x04000000000f7984 */ /* 0x0001e80000000800 */
[----:B0-----:R-:W4:Y:S01]  /*4fd20*/  LDL R0, [R1+0x248] ;  /* 0x0002480001007983 */ /* 0x001f220000100800 */
[----:B------:R-:W-:-:S04]  /*4fd30*/  FMUL R17, R10, 1.4426950216293334961 ;  /* 0x3fb8aa3b0a117820 */ /* 0x000fc80000400000 */
[----:B------:R-:W0:Y:S02]  /*4fd40*/  MUFU.EX2 R28, R17 ;  /* 0x00000011001c7308 */ /* 0x000e240000000800 */
[----:B0-----:R-:W-:Y:S04]  /*4fd50*/  STL [R1+0x5b4], R28 ;  /* 0x0005b41c01007387 */ /* 0x001fe80000100800 */
[----:B------:R-:W4:Y:S01]  /*4fd60*/  LDL.LU R25, [R1+0xac] ;  /* 0x0000ac0001197983 */ /* 0x000f220000300800 */
[----:B------:R-:W-:-:S03]  /*4fd70*/  SHF.L.U32 R18, R18, 0x6, RZ ;  /* 0x0000000612127819 */ /* 0x000fc600000006ff */
[----:B------:R-:W0:Y:S01]  /*4fd80*/  SHFL.BFLY PT, R10, R4, 0x1, 0x1f ;  /* 0x0c201f00040a7f89 */ /* 0x000e2200000e0000 */
[----:B------:R-:W-:-:S03]  /*4fd90*/  FMUL R20, R20, 1.4426950216293334961 ;  /* 0x3fb8aa3b14147820 */ /* 0x000fc60000400000 */
[----:B------:R-:W-:Y:S04]  /*4fda0*/  LDS R9, [R18+0x40000] ;  /* 0x0400000012097984 */ /* 0x000fe80000000800 */
[----:B------:R-:W1:Y:S01]  /*4fdb0*/  SHFL.BFLY PT, R12, R7, 0x1, 0x1f ;  /* 0x0c201f00070c7f89 */ /* 0x000e6200000e0000 */
[----:B------:R-:W3:Y:S03]  /*4fdc0*/  MUFU.EX2 R20, R20 ;  /* 0x0000001400147308 */ /* 0x000ee60000000800 */
[----:B------:R-:W1:Y:S04]  /*4fdd0*/  SHFL.BFLY PT, R11, R19, 0x1, 0x1f ;  /* 0x0c201f00130b7f89 */ /* 0x000e6800000e0000 */
[----:B------:R-:W1:Y:S04]  /*4fde0*/  SHFL.BFLY PT, R16, R3, 0x1, 0x1f ;  /* 0x0c201f0003107f89 */ /* 0x000e6800000e0000 */
[----:B------:R-:W2:Y:S01]  /*4fdf0*/  SHFL.BFLY PT, R17, R8, 0x1, 0x1f ;  /* 0x0c201f0008117f89 */ /* 0x000ea200000e0000 */
[----:B0-----:R-:W-:-:S02]  /*4fe00*/  FADD R10, R4, R10 ;  /* 0x0000000a040a7221 */ /* 0x001fc40000000000 */
[----:B---3--:R-:W-:Y:S01]  /*4fe10*/  FADD R22, R22, -R2 ;  /* 0x8000000216167221 */ /* 0x008fe20000000000 */
[----:B------:R-:W-:Y:S03]  /*4fe20*/  STL [R1+0x5ac], R20 ;  /* 0x0005ac1401007387 */ /* 0x000fe60000100800 */
[----:B------:R-:W-:Y:S01]  /*4fe30*/  FMUL R4, R22, 1.4426950216293334961 ;  /* 0x3fb8aa3b16047820 */ /* 0x000fe20000400000 */
[----:B------:R1:W-:Y:S02]  /*4fe40*/  STL [R1+0x80], R10 ;  /* 0x0000800a01007387 */ /* 0x0003e40000100800 */
[----:B-1----:R-:W-:Y:S02]  /*4fe50*/  FADD R10, R7, R12 ;  /* 0x0000000c070a7221 */ /* 0x002fe40000000000 */
[----:B------:R-:W-:-:S05]  /*4fe60*/  FADD R11, R19, R11 ;  /* 0x0000000b130b7221 */ /* 0x000fca0000000000 */
[----:B------:R4:W-:Y:S04]  /*4fe70*/  STL [R1+0x7c], R11 ;  /* 0x00007c0b01007387 */ /* 0x0009e80000100800 */
[----:B------:R-:W-:Y:S04]  /*4fe80*/  STL [R1+0x78], R10 ;  /* 0x0000780a01007387 */ /* 0x000fe80000100800 */
[----:B------:R-:W0:Y:S01]  /*4fe90*/  SHFL.BFLY PT, R18, R6, 0x1, 0x1f ;  /* 0x0c201f0006127f89 */ /* 0x000e2200000e0000 */
[----:B--2---:R-:W-:Y:S02]  /*4fea0*/  FADD R7, R23, -R2 ;  /* 0x8000000217077221 */ /* 0x004fe40000000000 */
[----:B------:R-:W1:Y:S02]  /*4feb0*/  MUFU.EX2 R23, R4 ;  /* 0x0000000400177308 */ /* 0x000e640000000800 */
[----:B------:R-:W-:Y:S01]  /*4fec0*/  FMUL R7, R7, 1.4426950216293334961 ;  /* 0x3fb8aa3b07077820 */ /* 0x000fe20000400000 */
[----:B-1----:R-:W-:Y:S05]  /*4fed0*/  STL [R1+0x5a0], R23 ;  /* 0x0005a01701007387 */ /* 0x002fea0000100800 */
[----:B------:R1:W2:Y:S01]  /*4fee0*/  MUFU.EX2 R27, R7 ;  /* 0x00000007001b7308 */ /* 0x0002a20000000800 */
[----:B----4-:R-:W-:Y:S01]  /*4fef0*/  FMNMX R11, R9, R0, !PT ;  /* 0x00000000090b7209 */ /* 0x010fe20007800000 */
[----:B------:R-:W-:-:S04]  /*4ff00*/  FADD R0, R3, R16 ;  /* 0x0000001003007221 */ /* 0x000fc80000000000 */
[----:B------:R-:W-:Y:S01]  /*4ff10*/  STL [R1+0x8b0], R11 ;  /* 0x0008b00b01007387 */ /* 0x000fe20000100800 */
[----:B------:R-:W-:-:S03]  /*4ff20*/  FADD R3, R26, -R11 ;  /* 0x8000000b1a037221 */ /* 0x000fc60000000000 */
[----:B------:R3:W-:Y:S04]  /*4ff30*/  STL [R1+0x74], R0 ;  /* 0x0000740001007387 */ /* 0x0007e80000100800 */
[----:B------:R-:W4:Y:S04]  /*4ff40*/  LDL.LU R26, [R1+0xa8] ;  /* 0x0000a800011a7983 */ /* 0x000f280000300800 */
[----:B------:R-:W4:Y:S01]  /*4ff50*/  LDL R12, [R1+0x24c] ;  /* 0x00024c00010c7983 */ /* 0x000f220000100800 */
[----:B---3--:R-:W-:-:S03]  /*4ff60*/  FADD R0, R8, R17 ;  /* 0x0000001108007221 */ /* 0x008fc60000000000 */
[----:B------:R-:W3:Y:S04]  /*4ff70*/  LDL R9, [R1+0x250] ;  /* 0x0002500001097983 */ /* 0x000ee80000100800 */
[----:B------:R0:W-:Y:S04]  /*4ff80*/  STL [R1+0x70], R0 ;  /* 0x0000700001007387 */ /* 0x0001e80000100800 */
[----:B------:R-:W3:Y:S04]  /*4ff90*/  LDL.LU R8, [R1+0x150] ;  /* 0x0001500001087983 */ /* 0x000ee80000300800 */
[----:B------:R-:W3:Y:S04]  /*4ffa0*/  LDL.LU R10, [R1+0x144] ;  /* 0x00014400010a7983 */ /* 0x000ee80000300800 */
[----:B------:R-:W3:Y:S04]  /*4ffb0*/  LDL.LU R20, [R1+0x90] ;  /* 0x0000900001147983 */ /* 0x000ee80000300800 */
[----:B-1----:R-:W3:Y:S01]  /*4ffc0*/  LDL R7, [R1+0x254] ;  /* 0x0002540001077983 */ /* 0x002ee20000100800 */
[----:B0-----:R-:W-:-:S03]  /*4ffd0*/  FADD R0, R6, R18 ;  /* 0x0000001206007221 */ /* 0x001fc60000000000 */
[----:B------:R-:W3:Y:S04]  /*4ffe0*/  LDL R17, [R1+0x644] ;  /* 0x0006440001117983 */ /* 0x000ee80000100800 */
[----:B------:R0:W-:Y:S04]  /*4fff0*/  STL [R1+0x6c], R0 ;  /* 0x00006c0001007387 */ /* 0x0001e80000100800 */
[----:B------:R-:W3:Y:S01]  /*50000*/  LDL R2, [R1+0x648] ;  /* 0x0006480001027983 */ /* 0x000ee20000100800 */
[----:B------:R-:W-:-:S03]  /*50010*/  FADD R4, R25, -R11 ;  /* 0x8000000b19047221 */ /* 0x000fc60000000000 */
[----:B------:R-:W3:Y:S04]  /*50020*/  LDL R16, [R1+0x630] ;  /* 0x0006300001107983 */ /* 0x000ee80000100800 */
[----:B0-----:R-:W3:Y:S04]  /*50030*/  LDL R0, [R1+0x638] ;  /* 0x0006380001007983 */ /* 0x001ee80000100800 */
[----:B------:R-:W3:Y:S04]  /*50040*/  LDL R22, [R1+0x624] ;  /* 0x0006240001167983 */ /* 0x000ee80000100800 */
[----:B------:R-:W3:Y:S04]  /*50050*/  LDL R19, [R1+0x628] ;  /* 0x0006280001137983 */ /* 0x000ee80000100800 */
[----:B--2---:R-:W-:Y:S04]  /*50060*/  STL [R1+0x598], R27 ;  /* 0x0005981b01007387 */ /* 0x004fe80000100800 */
[----:B------:R-:W2:Y:S01]  /*50070*/  LDL R11, [R1+0x610] ;  /* 0x00061000010b7983 */ /* 0x000ea20000100800 */
[----:B------:R-:W-:-:S04]  /*50080*/  LEA.HI R14, R21, 0xc0, RZ, 0x1e ;  /* 0x000000c0150e7811 */ /* 0x000fc800078ff0ff */
[----:B------:R-:W-:-:S06]  /*50090*/  SHF.L.U32 R14, R14, 0x6, RZ ;  /* 0x000000060e0e7819 */ /* 0x000fcc00000006ff */
[----:B------:R-:W-:Y:S04]  /*500a0*/  LDS R14, [R14+0x40000] ;  /* 0x040000000e0e7984 */ /* 0x000fe80000000800 */
[----:B------:R-:W0:Y:S01]  /*500b0*/  SHFL.BFLY PT, R21, R5, 0x1, 0x1f ;  /* 0x0c201f0005157f89 */ /* 0x000e2200000e0000 */
[----:B------:R-:W-:Y:S02]  /*500c0*/  FMUL R3, R3, 1.4426950216293334961 ;  /* 0x3fb8aa3b03037820 */ /* 0x000fe40000400000 */
[----:B------:R-:W-:Y:S02]  /*500d0*/  FMUL R4, R4, 1.4426950216293334961 ;  /* 0x3fb8aa3b04047820 */ /* 0x000fe40000400000 */
[----:B0-----:R-:W-:-:S05]  /*500e0*/  FADD R5, R5, R21 ;  /* 0x0000001505057221 */ /* 0x001fca0000000000 */
[----:B------:R4:W-:Y:S01]  /*500f0*/  STL [R1+0x68], R5 ;  /* 0x0000680501007387 */ /* 0x0009e20000100800 */
[----:B------:R0:W1:Y:S01]  /*50100*/  MUFU.EX2 R21, R3 ;  /* 0x0000000300157308 */ /* 0x0000620000000800 */
[----:B----4-:R-:W-:Y:S02]  /*50110*/  FMNMX R5, R13, R12, !PT ;  /* 0x0000000c0d057209 */ /* 0x010fe40007800000 */
[----:B------:R-:W4:Y:S01]  /*50120*/  LDL R13, [R1+0x5f0] ;  /* 0x0005f000010d7983 */ /* 0x000f220000100800 */
[----:B---3--:R-:W-:-:S03]  /*50130*/  FMNMX R6, R14, R9, !PT ;  /* 0x000000090e067209 */ /* 0x008fc60007800000 */
[----:B------:R-:W3:Y:S01]  /*50140*/  LDL R14, [R1+0x604] ;  /* 0x00060400010e7983 */ /* 0x000ee20000100800 */
[----:B------:R-:W-:-:S03]  /*50150*/  FMNMX R29, R15, R7, !PT ;  /* 0x000000070f1d7209 */ /* 0x000fc60007800000 */
[----:B------:R-:W1:Y:S01]  /*50160*/  S2R R7, SR_TID.X ;  /* 0x0000000000077919 */ /* 0x000e620000002100 */
[----:B0-----:R-:W-:-:S03]  /*50170*/  FADD R3, R8, -R5 ;  /* 0x8000000508037221 */ /* 0x001fc60000000000 */
[----:B------:R0:W-:Y:S04]  /*50180*/  STL [R1+0x8ac], R5 ;  /* 0x0008ac0501007387 */ /* 0x0001e80000100800 */
[----:B------:R-:W4:Y:S01]  /*50190*/  LDL R9, [R1+0x5f4] ;  /* 0x0005f40001097983 */ /* 0x000f220000100800 */
[----:B0-----:R-:W-:Y:S02]  /*501a0*/  FADD R5, R26, -R5 ;  /* 0x800000051a057221 */ /* 0x001fe40000000000 */
[----:B------:R0:W2:Y:S01]  /*501b0*/  MUFU.EX2 R26, R4 ;  /* 0x00000004001a7308 */ /* 0x0000a20000000800 */
[----:B------:R1:W-:Y:S04]  /*501c0*/  STL [R1+0x8a8], R6 ;  /* 0x0008a80601007387 */ /* 0x0003e80000100800 */
[----:B------:R-:W3:Y:S01]  /*501d0*/  LDL R12, [R1+0x5e0] ;  /* 0x0005e000010c7983 */ /* 0x000ee20000100800 */
[----:B0-----:R-:W-:-:S03]  /*501e0*/  FMUL R4, R3, 1.4426950216293334961 ;  /* 0x3fb8aa3b03047820 */ /* 0x001fc60000400000 */
[----:B------:R-:W3:Y:S01]  /*501f0*/  LDL R25, [R1+0x5e8] ;  /* 0x0005e80001197983 */ /* 0x000ee20000100800 */
[----:B------:R-:W-:Y:S02]  /*50200*/  FADD R3, R2, R17 ;  /* 0x0000001102037221 */ /* 0x000fe40000000000 */
[----:B------:R-:W0:Y:S01]  /*50210*/  MUFU.EX2 R2, R4 ;  /* 0x0000000400027308 */ /* 0x000e220000000800 */
[----:B-1----:R-:W-:Y:S01]  /*50220*/  LOP3.LUT R7, R7, 0x1c, RZ, 0xc0, !PT ;  /* 0x0000001c07077812 */ /* 0x002fe200078ec0ff */
[--C-:B------:R-:W-:Y:S02]  /*50230*/  FADD R10, R10, -R6.reuse ;  /* 0x800000060a0a7221 */ /* 0x100fe40000000000 */
[----:B------:R-:W-:Y:S01]  /*50240*/  FADD R20, R20, -R6 ;  /* 0x8000000614147221 */ /* 0x000fe20000000000 */
[----:B------:R-:W-:Y:S01]  /*50250*/  LEA.HI R6, R7, 0xd0, RZ, 0x1e ;  /* 0x000000d007067811 */ /* 0x000fe200078ff0ff */
[----:B------:R-:W-:Y:S03]  /*50260*/  STL [R1+0x58c], R21 ;  /* 0x00058c1501007387 */ /* 0x000fe60000100800 */
[----:B------:R-:W-:Y:S01]  /*50270*/  SHF.L.U32 R6, R6, 0x6, RZ ;  /* 0x0000000606067819 */ /* 0x000fe200000006ff */
[----:B------:R-:W3:Y:S01]  /*50280*/  LDL R15, [R1+0x5fc] ;  /* 0x0005fc00010f7983 */ /* 0x000ee20000100800 */
[----:B------:R-:W-:-:S03]  /*50290*/  FADD R18, R19, R22 ;  /* 0x0000001613127221 */ /* 0x000fc60000000000 */
[----:B------:R-:W-:Y:S04]  /*502a0*/  STL [R1+0x8a4], R29 ;  /* 0x0008a41d01007387 */ /* 0x000fe80000100800 */
[----:B--2---:R-:W-:Y:S04]  /*502b0*/  STL [R1+0x584], R26 ;  /* 0x0005841a01007387 */ /* 0x004fe80000100800 */
[----:B------:R1:W-:Y:S04]  /*502c0*/  LDS R7, [R6+0x40000] ;  /* 0x0400000006077984 */ /* 0x0003e80000000800 */
[----:B------:R-:W2:Y:S04]  /*502d0*/  LDL.LU R22, [R1+0x118] ;  /* 0x0001180001167983 */ /* 0x000ea80000300800 */
[----:B0-----:R-:W-:Y:S01]  /*502e0*/  STL [R1+0x580], R2 ;  /* 0x0005800201007387 */ /* 0x001fe20000100800 */
[----:B-1----:R-:W-:-:S03]  /*502f0*/  FADD R6, R24, R11 ;  /* 0x0000000b18067221 */ /* 0x002fc60000000000 */
[----:B------:R-:W2:Y:S01]  /*50300*/  LDL.LU R24, [R1+0x1374] ;  /* 0x0013740001187983 */ /* 0x000ea20000300800 */
[----:B------:R-:W-:Y:S02]  /*50310*/  FADD R4, R0, R16 ;  /* 0x0000001000047221 */ /* 0x000fe40000000000 */
[----:B------:R-:W-:Y:S01]  /*50320*/  FMUL R8, R5, 1.4426950216293334961 ;  /* 0x3fb8aa3b05087820 */ /* 0x000fe20000400000 */
[----:B------:R-:W0:Y:S05]  /*50330*/  S2R R0, SR_TID.X ;  /* 0x0000000000007919 */ /* 0x000e2a0000002100 */
[----:B------:R-:W1:Y:S01]  /*50340*/  MUFU.EX2 R8, R8 ;  /* 0x0000000800087308 */ /* 0x000e620000000800 */
[----:B------:R-:W0:Y:S01]  /*50350*/  SHFL.BFLY PT, R17, R3, 0x2, 0x1f ;  /* 0x0c401f0003117f89 */ /* 0x000e2200000e0000 */
[----:B------:R-:W-:-:S03]  /*50360*/  FMUL R10, R10, 1.4426950216293334961 ;  /* 0x3fb8aa3b0a0a7820 */ /* 0x000fc60000400000 */
[----:B-1----:R-:W-:Y:S01]  /*50370*/  STL [R1+0x57c], R8 ;  /* 0x00057c0801007387 */ /* 0x002fe20000100800 */
[----:B0-----:R-:W-:-:S04]  /*50380*/  LOP3.LUT R0, R0, 0x1c, RZ, 0xc0, !PT ;  /* 0x0000001c00007812 */ /* 0x001fc800078ec0ff */
[----:B------:R-:W-:-:S05]  /*50390*/  LEA.HI R0, R0, 0xd8, RZ, 0x1e ;  /* 0x000000d800007811 */ /* 0x000fca00078ff0ff */
[----:B------:R-:W-:-:S05]  /*503a0*/  IMAD.SHL.U32 R0, R0, 0x40, RZ ;  /* 0x0000004000007824 */ /* 0x000fca00078e00ff */
[----:B------:R0:W-:Y:S01]  /*503b0*/  LDS R11, [R0+0x40000] ;  /* 0x04000000000b7984 */ /* 0x0001e20000000800 */
[----:B------:R-:W-:-:S03]  /*503c0*/  FADD R3, R3, R17 ;  /* 0x0000001103037221 */ /* 0x000fc60000000000 */
[----:B0-----:R-:W2:Y:S01]  /*503d0*/  LDL.LU R0, [R1+0x174] ;  /* 0x0001740001007983 */ /* 0x001ea20000300800 */
[----:B----4-:R-:W-:Y:S02]  /*503e0*/  FADD R8, R9, R13 ;  /* 0x0000000d09087221 */ /* 0x010fe40000000000 */
[----:B---3--:R-:W-:Y:S02]  /*503f0*/  FADD R9, R25, R12 ;  /* 0x0000000c19097221 */ /* 0x008fe40000000000 */
[----:B------:R-:W0:Y:S01]  /*50400*/  MUFU.EX2 R12, R10 ;  /* 0x0000000a000c7308 */ /* 0x000e220000000800 */
[----:B------:R-:W3:Y:S04]  /*50410*/  LDL R25, [R1+0x258] ;  /* 0x0002580001197983 */ /* 0x000ee80000100800 */
[----:B0-----:R-:W-:Y:S01]  /*50420*/  STL [R1+0x578], R12 ;  /* 0x0005780c01007387 */ /* 0x001fe20000100800 */
[----:B--2---:R-:W-:-:S03]  /*50430*/  LEA.HI R10, R24, 0xe0, RZ, 0x1e ;  /* 0x000000e0180a7811 */ /* 0x004fc600078ff0ff */
[----:B------:R-:W2:Y:S04]  /*50440*/  LDL.LU R24, [R1+0x88] ;  /* 0x0000880001187983 */ /* 0x000ea80000300800 */
[----:B------:R-:W4:Y:S01]  /*50450*/  LDL.LU R17, [R1+0x160] ;  /* 0x0001600001117983 */ /* 0x000f220000300800 */
[----:B------:R-:W-:-:S03]  /*50460*/  FMUL R20, R20, 1.4426950216293334961 ;  /* 0x3fb8aa3b14147820 */ /* 0x000fc60000400000 */
[----:B------:R0:W-:Y:S01]  /*50470*/  STL [R1+0x1368], R3 ;  /* 0x0013680301007387 */ /* 0x0001e20000100800 */
[----:B------:R-:W-:-:S03]  /*50480*/  FADD R14, R14, R15 ;  /* 0x0000000f0e0e7221 */ /* 0x000fc60000000000 */
[----:B------:R-:W1:Y:S01]  /*50490*/  SHFL.BFLY PT, R5, R18, 0x2, 0x1f ;  /* 0x0c401f0012057f89 */ /* 0x000e6200000e0000 */
[----:B0-----:R-:W0:Y:S03]  /*504a0*/  MUFU.EX2 R3, R20 ;  /* 0x0000001400037308 */ /* 0x001e260000000800 */
[----:B------:R-:W1:Y:S04]  /*504b0*/  SHFL.BFLY PT, R16, R6, 0x2, 0x1f ;  /* 0x0c401f0006107f89 */ /* 0x000e6800000e0000 */
[----:B------:R-:W3:Y:S04]  /*504c0*/  SHFL.BFLY PT, R15, R14, 0x2, 0x1f ;  /* 0x0c401f000e0f7f89 */ /* 0x000ee800000e0000 */
[----:B0-----:R0:W-:Y:S01]  /*504d0*/  STL [R1+0x56c], R3 ;  /* 0x00056c0301007387 */ /* 0x0011e20000100800 */
[----:B-1----:R-:W-:-:S03]  /*504e0*/  FADD R5, R18, R5 ;  /* 0x0000000512057221 */ /* 0x002fc60000000000 */
[----:B------:R-:W2:Y:S01]  /*504f0*/  LDL.LU R18, [R1+0x84] ;  /* 0x0000840001127983 */ /* 0x000ea20000300800 */
[----:B------:R-:W-:Y:S02]  /*50500*/  FADD R6, R6, R16 ;  /* 0x0000001006067221 */ /* 0x000fe40000000000 */
[----:B------:R-:W-:Y:S01]  /*50510*/  FADD R16, R22, -R29 ;  /* 0x8000001d16107221 */ /* 0x000fe20000000000 */
[----:B---3--:R-:W-:Y:S01]  /*50520*/  FMNMX R25, R7, R25, !PT ;  /* 0x0000001907197209 */ /* 0x008fe20007800000 */
[----:B------:R-:W-:Y:S02]  /*50530*/  FADD R7, R14, R15 ;  /* 0x0000000f0e077221 */ /* 0x000fe40000000000 */
[----:B----4-:R-:W-:Y:S02]  /*50540*/  FADD R17, R17, -R29 ;  /* 0x8000001d11117221 */ /* 0x010fe40000000000 */
[----:B------:R-:W3:Y:S02]  /*50550*/  LDL.LU R29, [R1+0x1370] ;  /* 0x00137000011d7983 */ /* 0x000ee40000300800 */
[----:B------:R-:W-:-:S02]  /*50560*/  FMUL R17, R17, 1.4426950216293334961 ;  /* 0x3fb8aa3b11117820 */ /* 0x000fc40000400000 */
[----:B------:R-:W3:Y:S02]  /*50570*/  LDL R22, [R1+0x5b8] ;  /* 0x0005b80001167983 */ /* 0x000ee40000100800 */
[----:B0-----:R0:W1:Y:S02]  /*50580*/  MUFU.EX2 R3, R17 ;  /* 0x0000001100037308 */ /* 0x0010640000000800 */
[----:B0-----:R-:W4:Y:S04]  /*50590*/  LDL R17, [R1+0x5c8] ;  /* 0x0005c80001117983 */ /* 0x001f280000100800 */
[----:B-1----:R0:W-:Y:S04]  /*505a0*/  STL [R1+0x564], R3 ;  /* 0x0005640301007387 */ /* 0x0021e80000100800 */
[----:B------:R-:W3:Y:S01]  /*505b0*/  LDL R15, [R1+0x25c] ;  /* 0x00025c00010f7983 */ /* 0x000ee20000100800 */
[----:B------:R-:W-:-:S02]  /*505c0*/  FMUL R16, R16, 1.4426950216293334961 ;  /* 0x3fb8aa3b10107820 */ /* 0x000fc40000400000 */
[----:B------:R-:W-:Y:S01]  /*505d0*/  FADD R14, R0, -R25 ;  /* 0x80000019000e7221 */ /* 0x000fe20000000000 */
[----:B------:R-:W1:Y:S01]  /*505e0*/  SHFL.BFLY PT, R19, R4, 0x2, 0x1f ;  /* 0x0c401f0004137f89 */ /* 0x000e6200000e0000 */
[----:B------:R0:W1:Y:S03]  /*505f0*/  MUFU.EX2 R0, R16 ;  /* 0x0000001000007308 */ /* 0x0000660000000800 */
[----:B------:R-:W2:Y:S04]  /*50600*/  SHFL.BFLY PT, R12, R9, 0x2, 0x1f ;  /* 0x0c401f00090c7f89 */ /* 0x000ea800000e0000 */
[----:B------:R-:W4:Y:S04]  /*50610*/  LDL R20, [R1+0x5ac] ;  /* 0x0005ac0001147983 */ /* 0x000f280000100800 */
[----:B------:R-:W-:Y:S04]  /*50620*/  STL [R1+0x8a0], R25 ;  /* 0x0008a01901007387 */ /* 0x000fe80000100800 */
[----:B0-----:R-:W4:Y:S04]  /*50630*/  LDL.LU R16, [R1+0x168] ;  /* 0x0001680001107983 */ /* 0x001f280000300800 */
[----:B------:R-:W4:Y:S04]  /*50640*/  LDL R3, [R1+0x260] ;  /* 0x0002600001037983 */ /* 0x000f280000100800 */
[----:B-1----:R0:W-:Y:S01]  /*50650*/  STL [R1+0x560], R0 ;  /* 0x0005600001007387 */ /* 0x0021e20000100800 */
[----:B------:R-:W-:-:S02]  /*50660*/  FADD R4, R4, R19 ;  /* 0x0000001304047221 */ /* 0x000fc40000000000 */
[----:B--2---:R-:W-:Y:S01]  /*50670*/  FADD R9, R9, R12 ;  /* 0x0000000c09097221 */ /* 0x004fe20000000000 */
[----:B------:R-:W2:Y:S04]  /*50680*/  LDL R19, [R1+0x57c] ;  /* 0x00057c0001137983 */ /* 0x000ea80000100800 */
[----:B0-----:R-:W0:Y:S01]  /*50690*/  S2R R0, SR_TID.X ;  /* 0x0000000000007919 */ /* 0x001e220000002100 */
[----:B------:R-:W-:-:S03]  /*506a0*/  FADD R12, R24, -R25 ;  /* 0x80000019180c7221 */ /* 0x000fc60000000000 */
[----:B------:R-:W2:Y:S01]  /*506b0*/  LDL.LU R25, [R1+0x136c] ;  /* 0x00136c0001197983 */ /* 0x000ea20000300800 */
[----:B------:R-:W-:-:S03]  /*506c0*/  FMUL R14, R14, 1.4426950216293334961 ;  /* 0x3fb8aa3b0e0e7820 */ /* 0x000fc60000400000 */
[----:B------:R-:W2:Y:S03]  /*506d0*/  LDL.LU R24, [R1+0x178] ;  /* 0x0001780001187983 */ /* 0x000ea60000300800 */
[----:B------:R-:W1:Y:S01]  /*506e0*/  MUFU.EX2 R14, R14 ;  /* 0x0000000e000e7308 */ /* 0x000e620000000800 */
[----:B0-----:R-:W-:-:S04]  /*506f0*/  LOP3.LUT R0, R0, 0x1c, RZ, 0xc0, !PT ;  /* 0x0000001c00007812 */ /* 0x001fc800078ec0ff */
[----:B------:R-:W-:-:S05]  /*50700*/  LEA.HI R0, R0, 0xe8, RZ, 0x1e ;  /* 0x000000e800007811 */ /* 0x000fca00078ff0ff */
[----:B------:R-:W-:Y:S01]  /*50710*/  IMAD.SHL.U32 R0, R0, 0x40, RZ ;  /* 0x0000004000007824 */ /* 0x000fe200078e00ff */
[----:B-1----:R-:W-:Y:S04]  /*50720*/  STL [R1+0x554], R14 ;  /* 0x0005540e01007387 */ /* 0x002fe80000100800 */
[----:B------:R-:W0:Y:S01]  /*50730*/  SHFL.BFLY PT, R13, R8, 0x2, 0x1f ;  /* 0x0c401f00080d7f89 */ /* 0x000e2200000e0000 */
[----:B---3--:R-:W-:-:S03]  /*50740*/  FMNMX R15, R11, R15, !PT ;  /* 0x0000000f0b0f7209 */ /* 0x008fc60007800000 */
[----:B------:R1:W-:Y:S04]  /*50750*/  LDS R11, [R0+0x40000] ;  /* 0x04000000000b7984 */ /* 0x0003e80000000800 */
[----:B-1----:R-:W3:Y:S01]  /*50760*/  LDL.LU R0, [R1+0x8c] ;  /* 0x00008c0001007983 */ /* 0x002ee20000300800 */
[----:B------:R-:W-:-:S06]  /*50770*/  SHF.L.U32 R10, R10, 0x6, RZ ;  /* 0x000000060a0a7819 */ /* 0x000fcc00000006ff */
[----:B------:R-:W1:Y:S01]  /*50780*/  LDS R10, [R10+0x40000] ;  /* 0x040000000a0a7984 */ /* 0x000e620000000800 */
[----:B0-----:R-:W-:Y:S02]  /*50790*/  FADD R8, R8, R13 ;  /* 0x0000000d08087221 */ /* 0x001fe40000000000 */
[----:B------:R-:W-:-:S04]  /*507a0*/  FMUL R13, R12, 1.4426950216293334961 ;  /* 0x3fb8aa3b0c0d7820 */ /* 0x000fc80000400000 */
[----:B------:R0:W1:Y:S02]  /*507b0*/  MUFU.EX2 R14, R13 ;  /* 0x0000000d000e7308 */ /* 0x0000640000000800 */
[--C-:B0-----:R-:W-:Y:S02]  /*507c0*/  FADD R13, R18, -R15.reuse ;  /* 0x8000000f120d7221 */ /* 0x101fe40000000000 */
[----:B------:R-:W0:Y:S01]  /*507d0*/  S2R R18, SR_TID.X ;  /* 0x0000000000127919 */ /* 0x000e220000002100 */
[----:B----4-:R-:W-:-:S04]  /*507e0*/  FADD R12, R16, -R15 ;  /* 0x8000000f100c7221 */ /* 0x010fc80000000000 */
[----:B------:R-:W-:Y:S02]  /*507f0*/  FMUL R12, R12, 1.4426950216293334961 ;  /* 0x3fb8aa3b0c0c7820 */ /* 0x000fe40000400000 */
[----:B--2---:R-:W-:-:S04]  /*50800*/  FADD R25, R25, R17 ;  /* 0x0000001119197221 */ /* 0x004fc80000000000 */
[----:B------:R-:W2:Y:S01]  /*50810*/  MUFU.EX2 R12, R12 ;  /* 0x0000000c000c7308 */ /* 0x000ea20000000800 */
[----:B------:R-:W-:Y:S01]  /*50820*/  STL [R1+0x89c], R15 ;  /* 0x00089c0f01007387 */ /* 0x000fe20000100800 */
[----:B-1----:R-:W-:-:S03]  /*50830*/  FMNMX R3, R10, R3, !PT ;  /* 0x000000030a037209 */ /* 0x002fc60007800000 */
[----:B------:R-:W1:Y:S01]  /*50840*/  SHFL.BFLY PT, R10, R25, 0x2, 0x1f ;  /* 0x0c401f00190a7f89 */ /* 0x000e6200000e0000 */
[----:B0-----:R-:W-:Y:S01]  /*50850*/  LOP3.LUT R17, R18, 0x1c, RZ, 0xc0, !PT ;  /* 0x0000001c12117812 */ /* 0x001fe200078ec0ff */
[----:B------:R-:W-:Y:S02]  /*50860*/  FMUL R18, R13, 1.4426950216293334961 ;  /* 0x3fb8aa3b0d127820 */ /* 0x000fe40000400000 */
[----:B------:R0:W-:Y:S04]  /*50870*/  STL [R1+0x550], R14 ;  /* 0x0005500e01007387 */ /* 0x0001e80000100800 */
[----:B------:R-:W4:Y:S01]  /*50880*/  MUFU.EX2 R18, R18 ;  /* 0x0000001200127308 */ /* 0x000f220000000800 */
[----:B0-----:R-:W-:Y:S01]  /*50890*/  LEA.HI R14, R17, 0xf8, RZ, 0x1e ;  /* 0x000000f8110e7811 */ /* 0x001fe200078ff0ff */
[----:B------:R-:W-:Y:S01]  /*508a0*/  FADD R24, R24, -R3 ;  /* 0x8000000318187221 */ /* 0x000fe20000000000 */
[----:B--2---:R0:W-:Y:S03]  /*508b0*/  STL [R1+0x54c], R12 ;  /* 0x00054c0c01007387 */ /* 0x0041e60000100800 */
[----:B------:R-:W-:Y:S01]  /*508c0*/  IMAD.SHL.U32 R14, R14, 0x40, RZ ;  /* 0x000000400e0e7824 */ /* 0x000fe200078e00ff */
[----:B------:R-:W-:Y:S01]  /*508d0*/  STL [R1+0x898], R3 ;  /* 0x0008980301007387 */ /* 0x000fe20000100800 */
[----:B------:R-:W-:Y:S01]  /*508e0*/  FADD R22, R29, R22 ;  /* 0x000000161d167221 */ /* 0x000fe20000000000 */
[----:B------:R-:W-:Y:S01]  /*508f0*/  LEA.HI R15, R17, 0xf0, RZ, 0x1e ;  /* 0x000000f0110f7811 */ /* 0x000fe200078ff0ff */
[----:B------:R-:W-:Y:S01]  /*50900*/  FMUL R24, R24, 1.4426950216293334961 ;  /* 0x3fb8aa3b18187820 */ /* 0x000fe20000400000 */
[----:B------:R-:W2:Y:S01]  /*50910*/  LDL.LU R29, [R1+0xf4] ;  /* 0x0000f400011d7983 */ /* 0x000ea20000300800 */
[----:B0-----:R-:W-:-:S03]  /*50920*/  FADD R12, R28, R20 ;  /* 0x000000141c0c7221 */ /* 0x001fc60000000000 */
[----:B------:R0:W-:Y:S01]  /*50930*/  LDS R16, [R14+0x40000] ;  /* 0x040000000e107984 */ /* 0x0001e20000000800 */
[----:B------:R-:W-:-:S03]  /*50940*/  FADD R20, R23, R27 ;  /* 0x0000001b17147221 */ /* 0x000fc60000000000 */
[----:B------:R-:W2:Y:S01]  /*50950*/  LDL.LU R28, [R1+0x180] ;  /* 0x00018000011c7983 */ /* 0x000ea20000300800 */
[----:B------:R-:W-:-:S03]  /*50960*/  FADD R17, R2, R19 ;  /* 0x0000001302117221 */ /* 0x000fc60000000000 */
[----:B------:R-:W2:Y:S01]  /*50970*/  LDL.LU R27, [R1+0xfc] ;  /* 0x0000fc00011b7983 */ /* 0x000ea20000300800 */
[----:B0-----:R-:W-:Y:S02]  /*50980*/  FADD R14, R21, R26 ;  /* 0x0000001a150e7221 */ /* 0x001fe40000000000 */
[----:B-1----:R-:W-:Y:S01]  /*50990*/  FADD R10, R25, R10 ;  /* 0x0000000a190a7221 */ /* 0x002fe20000000000 */
[----:B------:R-:W2:Y:S04]  /*509a0*/  LDL.LU R26, [R1+0x184] ;  /* 0x00018400011a7983 */ /* 0x000ea80000300800 */
[----:B------:R-:W2:Y:S04]  /*509b0*/  LDL R2, [R1+0x268] ;  /* 0x0002680001027983 */ /* 0x000ea80000100800 */
[----:B----4-:R-:W-:Y:S01]  /*509c0*/  STL [R1+0x548], R18 ;  /* 0x0005481201007387 */ /* 0x010fe20000100800 */
[----:B---3--:R-:W-:-:S03]  /*509d0*/  FADD R25, R0, -R3 ;  /* 0x8000000300197221 */ /* 0x008fc60000000000 */
[----:B------:R-:W3:Y:S01]  /*509e0*/  LDL.LU R3, [R1+0x1368] ;  /* 0x0013680001037983 */ /* 0x000ee20000300800 */
[----:B------:R0:W1:Y:S03]  /*509f0*/  MUFU.EX2 R0, R24 ;  /* 0x0000001800007308 */ /* 0x0000660000000800 */
[----:B0-----:R-:W4:Y:S04]  /*50a00*/  LDL R24, [R1+0x264] ;  /* 0x0002640001187983 */ /* 0x001f280000100800 */
[----:B------:R-:W0:Y:S04]  /*50a10*/  SHFL.BFLY PT, R23, R22, 0x2, 0x1f ;  /* 0x0c401f0016177f89 */ /* 0x000e2800000e0000 */
[----:B-1----:R1:W-:Y:S04]  /*50a20*/  STL [R1+0x540], R0 ;  /* 0x0005400001007387 */ /* 0x0023e80000100800 */
[----:B-1----:R-:W3:Y:S01]  /*50a30*/  LDL R0, [R1+0x26c] ;  /* 0x00026c0001007983 */ /* 0x002ee20000100800 */
[----:B------:R-:W-:-:S06]  /*50a40*/  SHF.L.U32 R15, R15, 0x6, RZ ;  /* 0x000000060f0f7819 */ /* 0x000fcc00000006ff */
[----:B------:R-:W2:Y:S01]  /*50a50*/  LDS R15, [R15+0x40000] ;  /* 0x040000000f0f7984 */ /* 0x000ea20000000800 */
[----:B----4-:R-:W-:Y:S01]  /*50a60*/  FMNMX R24, R11, R24, !PT ;  /* 0x000000180b187209 */ /* 0x010fe20007800000 */
[----:B0-----:R-:W-:Y:S02]  /*50a70*/  FADD R11, R22, R23 ;  /* 0x00000017160b7221 */ /* 0x001fe40000000000 */
[----:B------:R-:W4:Y:S04]  /*50a80*/  LDL.LU R23, [R1+0x17c] ;  /* 0x00017c0001177983 */ /* 0x000f280000300800 */
[----:B------:R-:W0:Y:S04]  /*50a90*/  SHFL.BFLY PT, R19, R14, 0x2, 0x1f ;  /* 0x0c401f000e137f89 */ /* 0x000e2800000e0000 */
[----:B------:R-:W1:Y:S04]  /*50aa0*/  SHFL.BFLY PT, R18, R17, 0x2, 0x1f ;  /* 0x0c401f0011127f89 */ /* 0x000e6800000e0000 */
[----:B------:R-:W1:Y:S01]  /*50ab0*/  SHFL.BFLY PT, R13, R20, 0x2, 0x1f ;  /* 0x0c401f00140d7f89 */ /* 0x000e6200000e0000 */
[----:B------:R-:W-:Y:S01]  /*50ac0*/  FMUL R25, R25, 1.4426950216293334961 ;  /* 0x3fb8aa3b19197820 */ /* 0x000fe20000400000 */
[----:B--2---:R-:W-:-:S02]  /*50ad0*/  FMNMX R2, R15, R2, !PT ;  /* 0x000000020f027209 */ /* 0x004fc40007800000 */
[----:B---3--:R-:W-:Y:S01]  /*50ae0*/  FMNMX R0, R16, R0, !PT ;  /* 0x0000000010007209 */ /* 0x008fe20007800000 */
[----:B0-----:R-:W-:Y:S02]  /*50af0*/  FADD R14, R14, R19 ;  /* 0x000000130e0e7221 */ /* 0x001fe40000000000 */
[----:B------:R-:W-:Y:S02]  /*50b00*/  FADD R19, R29, -R24 ;  /* 0x800000181d137221 */ /* 0x000fe40000000000 */
[----:B-1----:R-:W-:Y:S02]  /*50b10*/  FADD R15, R17, R18 ;  /* 0x00000012110f7221 */ /* 0x002fe40000000000 */
[----:B------:R-:W-:Y:S02]  /*50b20*/  FMUL R17, R19, 1.4426950216293334961 ;  /* 0x3fb8aa3b13117820 */ /* 0x000fe40000400000 */
[----:B------:R-:W-:Y:S02]  /*50b30*/  FADD R13, R20, R13 ;  /* 0x0000000d140d7221 */ /* 0x000fe40000000000 */
[----:B------:R0:W-:Y:S01]  /*50b40*/  MUFU.EX2 R16, R17 ;  /* 0x0000001100107308 */ /* 0x0001e20000000800 */
[----:B------:R-:W-:Y:S01]  /*50b50*/  STL [R1+0x894], R24 ;  /* 0x0008941801007387 */ /* 0x000fe20000100800 */
[----:B------:R-:W-:-:S03]  /*50b60*/  FADD R19, R28, -R2 ;  /* 0x800000021c137221 */ /* 0x000fc60000000000 */
[----:B------:R-:W1:Y:S01]  /*50b70*/  SHFL.BFLY PT, R18, R4, 0x1, 0x1f ;  /* 0x0c201f0004127f89 */ /* 0x000e6200000e0000 */
[----:B------:R-:W-:Y:S02]  /*50b80*/  FMUL R19, R19, 1.4426950216293334961 ;  /* 0x3fb8aa3b13137820 */ /* 0x000fe40000400000 */
[----:B0-----:R-:W-:Y:S02]  /*50b90*/  FADD R17, R26, -R0 ;  /* 0x800000001a117221 */ /* 0x001fe40000000000 */
[----:B-1----:R-:W-:Y:S01]  /*50ba0*/  FADD R18, R4, R18 ;  /* 0x0000001204127221 */ /* 0x002fe20000000000 */
[----:B------:R-:W-:Y:S01]  /*50bb0*/  SHFL.BFLY PT, R21, R12, 0x2, 0x1f ;  /* 0x0c401f000c157f89 */ /* 0x000fe200000e0000 */
[----:B------:R-:W-:Y:S03]  /*50bc0*/  BSSY B0, `(.L_x_34) ;  /* 0x000007f000007945 */ /* 0x000fe60003800000 */
[----:B------:R-:W-:Y:S01]  /*50bd0*/  BAR.SYNC.DEFER_BLOCKING 0x0 ;  /* 0x0000000000007b1d */ /* 0x000fe20000010000 */
[----:B----4-:R-:W-:-:S04]  /*50be0*/  FADD R22, R23, -R24 ;  /* 0x8000001817167221 */ /* 0x010fc80000000000 */
[----:B------:R-:W-:Y:S01]  /*50bf0*/  FMUL R22, R22, 1.4426950216293334961 ;  /* 0x3fb8aa3b16167820 */ /* 0x000fe20000400000 */
[----:B------:R-:W0:Y:S08]  /*50c00*/  MUFU.EX2 R23, R25 ;  /* 0x0000001900177308 */ /* 0x000e300000000800 */
[----:B------:R-:W1:Y:S01]  /*50c10*/  MUFU.EX2 R20, R22 ;  /* 0x0000001600147308 */ /* 0x000e620000000800 */
[----:B0-----:R0:W-:Y:S04]  /*50c20*/  STL [R1+0x534], R23 ;  /* 0x0005341701007387 */ /* 0x0011e80000100800 */
[----:B-1----:R-:W-:Y:S04]  /*50c30*/  STL [R1+0x530], R20 ;  /* 0x0005301401007387 */ /* 0x002fe80000100800 */
[----:B------:R1:W-:Y:S04]  /*50c40*/  STL [R1+0x890], R2 ;  /* 0x0008900201007387 */ /* 0x0003e80000100800 */
[----:B------:R-:W-:Y:S01]  /*50c50*/  STL [R1+0x52c], R16 ;  /* 0x00052c1001007387 */ /* 0x000fe20000100800 */
[----:B0-----:R-:W-:-:S03]  /*50c60*/  FADD R23, R27, -R2 ;  /* 0x800000021b177221 */ /* 0x001fc60000000000 */
[----:B------:R-:W0:Y:S01]  /*50c70*/  SHFL.BFLY PT, R16, R3, 0x1, 0x1f ;  /* 0x0c201f0003107f89 */ /* 0x000e2200000e0000 */
[----:B------:R-:W-:-:S03]  /*50c80*/  FMUL R23, R23, 1.4426950216293334961 ;  /* 0x3fb8aa3b17177820 */ /* 0x000fc60000400000 */
[----:B------:R2:W-:Y:S01]  /*50c90*/  STL [R1+0x6cc], R0 ;  /* 0x0006cc0001007387 */ /* 0x0005e20000100800 */
[----:B-1----:R-:W-:Y:S08]  /*50ca0*/  MUFU.EX2 R2, R23 ;  /* 0x0000001700027308 */ /* 0x002ff00000000800 */
[----:B--2---:R-:W1:Y:S01]  /*50cb0*/  MUFU.EX2 R0, R19 ;  /* 0x0000001300007308 */ /* 0x004e620000000800 */
[----:B0-----:R-:W-:Y:S01]  /*50cc0*/  FADD R3, R3, R16 ;  /* 0x0000001003037221 */ /* 0x001fe20000000000 */
[----:B-1----:R-:W-:Y:S04]  /*50cd0*/  STL [R1+0x524], R0 ;  /* 0x0005240001007387 */ /* 0x002fe80000100800 */
[----:B------:R-:W-:Y:S04]  /*50ce0*/  STL [R1+0x520], R2 ;  /* 0x0005200201007387 */ /* 0x000fe80000100800 */
[----:B------:R-:W2:Y:S04]  /*50cf0*/  LDL.LU R16, [R1+0x188] ;  /* 0x0001880001107983 */ /* 0x000ea80000300800 */
[----:B------:R0:W-:Y:S04]  /*50d00*/  STL [R1+0x64], R3 ;  /* 0x0000640301007387 */ /* 0x0001e80000100800 */
[----:B------:R-:W2:Y:S04]  /*50d10*/  LDL R4, [R1+0x6cc] ;  /* 0x0006cc0001047983 */ /* 0x000ea80000100800 */
[----:B------:R-:W-:Y:S04]  /*50d20*/  SHFL.BFLY PT, R19, R5, 0x1, 0x1f ;  /* 0x0c201f0005137f89 */ /* 0x000fe800000e0000 */
[----:B------:R-:W-:Y:S01]  /*50d30*/  SHFL.BFLY PT, R20, R6, 0x1, 0x1f ;  /* 0x0c201f0006147f89 */ /* 0x000fe200000e0000 */
[----:B------:R-:W-:-:S03]  /*50d40*/  FADD R12, R12, R21 ;  /* 0x000000150c0c7221 */ /* 0x000fc60000000000 */
[----:B------:R-:W1:Y:S04]  /*50d50*/  SHFL.BFLY PT, R21, R7, 0x1, 0x1f ;  /* 0x0c201f0007157f89 */ /* 0x000e6800000e0000 */
[----:B------:R-:W3:Y:S01]  /*50d60*/  SHFL.BFLY PT, R22, R8, 0x1, 0x1f ;  /* 0x0c201f0008167f89 */ /* 0x000ee200000e0000 */
[----:B0-----:R-:W-:-:S03]  /*50d70*/  FMUL R3, R17, 1.4426950216293334961 ;  /* 0x3fb8aa3b11037820 */ /* 0x001fc60000400000 */
[----:B------:R-:W0:Y:S04]  /*50d80*/  SHFL.BFLY PT, R23, R9, 0x1, 0x1f ;  /* 0x0c201f0009177f89 */ /* 0x000e2800000e0000 */
[----:B------:R-:W4:Y:S04]  /*50d90*/  LDL R17, [R1+0x578] ;  /* 0x0005780001117983 */ /* 0x000f280000100800 */
[----:B------:R1:W-:Y:S04]  /*50da0*/  STL [R1+0x60], R18 ;  /* 0x0000601201007387 */ /* 0x0003e80000100800 */
[----:B-1----:R-:W4:Y:S01]  /*50db0*/  LDL R18, [R1+0x530] ;  /* 0x0005300001127983 */ /* 0x002f220000100800 */
[----:B------:R-:W-:-:S02]  /*50dc0*/  FADD R21, R7, R21 ;  /* 0x0000001507157221 */ /* 0x000fc40000000000 */
[----:B---3--:R-:W-:Y:S02]  /*50dd0*/  FADD R22, R8, R22 ;  /* 0x0000001608167221 */ /* 0x008fe40000000000 */
[----:B0-----:R-:W-:Y:S02]  /*50de0*/  FADD R9, R9, R23 ;  /* 0x0000001709097221 */ /* 0x001fe40000000000 */
[----:B--2---:R-:W-:Y:S02]  /*50df0*/  FADD R4, R16, -R4 ;  /* 0x8000000410047221 */ /* 0x004fe40000000000 */
[----:B------:R0:W1:Y:S02]  /*50e00*/  MUFU.EX2 R16, R3 ;  /* 0x0000000300107308 */ /* 0x0000640000000800 */
[----:B0-----:R-:W-:Y:S02]  /*50e10*/  FADD R3, R5, R19 ;  /* 0x0000001305037221 */ /* 0x001fe40000000000 */
[----:B------:R-:W2:Y:S04]  /*50e20*/  LDL R5, [R1+0x540] ;  /* 0x0005400001057983 */ /* 0x000ea80000100800 */
[----:B------:R-:W4:Y:S04]  /*50e30*/  LDL R19, [R1+0x52c] ;  /* 0x00052c0001137983 */ /* 0x000f280000100800 */
[----:B------:R0:W-:Y:S02]  /*50e40*/  STL [R1+0x5c], R3 ;  /* 0x00005c0301007387 */ /* 0x0001e40000100800 */
[----:B0-----:R-:W-:-:S02]  /*50e50*/  FADD R3, R6, R20 ;  /* 0x0000001406037221 */ /* 0x001fc40000000000 */
[----:B------:R-:W3:Y:S04]  /*50e60*/  LDL R6, [R1+0x54c] ;  /* 0x00054c0001067983 */ /* 0x000ee80000100800 */
[----:B------:R-:W2:Y:S04]  /*50e70*/  LDL R20, [R1+0x534] ;  /* 0x0005340001147983 */ /* 0x000ea80000100800 */
[----:B------:R0:W-:Y:S02]  /*50e80*/  STL [R1+0x58], R3 ;  /* 0x0000580301007387 */ /* 0x0001e40000100800 */
[----:B0-----:R-:W-:-:S02]  /*50e90*/  FMUL R3, R4, 1.4426950216293334961 ;  /* 0x3fb8aa3b04037820 */ /* 0x001fc40000400000 */
[----:B------:R-:W3:Y:S04]  /*50ea0*/  LDL R4, [R1+0x548] ;  /* 0x0005480001047983 */ /* 0x000ee80000100800 */
[----:B-1----:R-:W-:Y:S04]  /*50eb0*/  STL [R1+0x514], R16 ;  /* 0x0005141001007387 */ /* 0x002fe80000100800 */
[----:B------:R-:W4:Y:S04]  /*50ec0*/  LDL R7, [R1+0x550] ;  /* 0x0005500001077983 */ /* 0x000f280000100800 */
[----:B------:R0:W-:Y:S04]  /*50ed0*/  STL [R1+0x54], R21 ;  /* 0x0000541501007387 */ /* 0x0001e80000100800 */
[----:B------:R-:W4:Y:S04]  /*50ee0*/  LDL R8, [R1+0x560] ;  /* 0x0005600001087983 */ /* 0x000f280000100800 */
[----:B0-----:R-:W4:Y:S04]  /*50ef0*/  LDL R21, [R1+0x554] ;  /* 0x0005540001157983 */ /* 0x001f280000100800 */
[----:B------:R0:W-:Y:S04]  /*50f00*/  STL [R1+0x50], R22 ;  /* 0x0000501601007387 */ /* 0x0001e80000100800 */
[----:B------:R-:W4:Y:S04]  /*50f10*/  LDL R23, [R1+0x56c] ;  /* 0x00056c0001177983 */ /* 0x000f280000100800 */
[----:B0-----:R-:W4:Y:S04]  /*50f20*/  LDL R22, [R1+0x564] ;  /* 0x0005640001167983 */ /* 0x001f280000100800 */
[----:B------:R-:W0:Y:S04]  /*50f30*/  SHFL.BFLY PT, R24, R10, 0x1, 0x1f ;  /* 0x0c201f000a187f89 */ /* 0x000e2800000e0000 */
[----:B------:R-:W1:Y:S04]  /*50f40*/  SHFL.BFLY PT, R25, R11, 0x1, 0x1f ;  /* 0x0c201f000b197f89 */ /* 0x000e6800000e0000 */
[----:B------:R-:W-:Y:S01]  /*50f50*/  SHFL.BFLY PT, R26, R12, 0x1, 0x1f ;  /* 0x0c201f000c1a7f89 */ /* 0x000fe200000e0000 */
[----:B------:R-:W0:Y:S03]  /*50f60*/  MUFU.EX2 R3, R3 ;  /* 0x0000000300037308 */ /* 0x000e260000000800 */
[----:B------:R-:W1:Y:S04]  /*50f70*/  SHFL.BFLY PT, R27, R13, 0x1, 0x1f ;  /* 0x0c201f000d1b7f89 */ /* 0x000e6800000e0000 */
[----:B------:R-:W1:Y:S04]  /*50f80*/  SHFL.BFLY PT, R28, R14, 0x1, 0x1f ;  /* 0x0c201f000e1c7f89 */ /* 0x000e6800000e0000 */
[----:B------:R-:W1:Y:S04]  /*50f90*/  SHFL.BFLY PT, R29, R15, 0x1, 0x1f ;  /* 0x0c201f000f1d7f89 */ /* 0x000e6800000e0000 */
[----:B------:R1:W-:Y:S04]  /*50fa0*/  STL [R1+0x4c], R9 ;  /* 0x00004c0901007387 */ /* 0x0003e80000100800 */
[----:B0-----:R-:W-:Y:S01]  /*50fb0*/  STL [R1+0x510], R3 ;  /* 0x0005100301007387 */ /* 0x001fe20000100800 */
[----:B-1----:R-:W-:-:S02]  /*50fc0*/  FADD R9, R10, R24 ;  /* 0x000000180a097221 */ /* 0x002fc40000000000 */
[----:B------:R-:W-:-:S03]  /*50fd0*/  FADD R10, R11, R25 ;  /* 0x000000190b0a7221 */ /* 0x000fc60000000000 */
[----:B------:R0:W-:Y:S01]  /*50fe0*/  STL [R1+0x48], R9 ;  /* 0x0000480901007387 */ /* 0x0001e20000100800 */
[----:B------:R-:W-:-:S03]  /*50ff0*/  FADD R11, R13, R27 ;  /* 0x0000001b0d0b7221 */ /* 0x000fc60000000000 */
[----:B------:R1:W-:Y:S01]  /*51000*/  STL [R1+0x44], R10 ;  /* 0x0000440a01007387 */ /* 0x0003e20000100800 */
[----:B0-----:R-:W-:Y:S02]  /*51010*/  FADD R9, R12, R26 ;  /* 0x0000001a0c097221 */ /* 0x001fe40000000000 */
[----:B-1----:R-:W-:-:S03]  /*51020*/  FADD R10, R14, R28 ;  /* 0x0000001c0e0a7221 */ /* 0x002fc60000000000 */
[----:B------:R0:W-:Y:S04]  /*51030*/  STL [R1+0x40], R9 ;  /* 0x0000400901007387 */ /* 0x0001e80000100800 */
[----:B------:R-:W-:Y:S01]  /*51040*/  STL [R1+0x3c], R11 ;  /* 0x00003c0b01007387 */ /* 0x000fe20000100800 */
[----:B0-----:R-:W-:-:S03]  /*51050*/  FADD R9, R15, R29 ;  /* 0x0000001d0f097221 */ /* 0x001fc60000000000 */
[----:B------:R-:W-:Y:S04]  /*51060*/  STL [R1+0x38], R10 ;  /* 0x0000380a01007387 */ /* 0x000fe80000100800 */
[----:B------:R2:W-:Y:S01]  /*51070*/  STL [R1+0x34], R9 ;  /* 0x0000340901007387 */ /* 0x0005e20000100800 */
[----:B------:R-:W-:Y:S02]  /*51080*/  FADD R3, R16, R3 ;  /* 0x0000000310037221 */ /* 0x000fe40000000000 */
[----:B--2---:R-:W-:Y:S02]  /*51090*/  FADD R9, R5, R20 ;  /* 0x0000001405097221 */ /* 0x004fe40000000000 */
[----:B------:R-:W-:Y:S02]  /*510a0*/  FADD R5, R0, R2 ;  /* 0x0000000200057221 */ /* 0x000fe40000000000 */
[----:B------:R0:W5:Y:S04]  /*510b0*/  LDL.LU R2, [R1+0x1364] ;  /* 0x0013640001027983 */ /* 0x0001680000300800 */
[----:B------:R-:W-:Y:S04]  /*510c0*/  SHFL.BFLY PT, R10, R9, 0x2, 0x1f ;  /* 0x0c401f00090a7f89 */ /* 0x000fe800000e0000 */
[----:B------:R0:W5:Y:S01]  /*510d0*/  LDL.LU R0, [R1+0x1360] ;  /* 0x0013600001007983 */ /* 0x0001620000300800 */
[----:B---3--:R-:W-:-:S03]  /*510e0*/  FADD R11, R6, R4 ;  /* 0x00000004060b7221 */ /* 0x008fc60000000000 */
[----:B------:R-:W-:Y:S04]  /*510f0*/  SHFL.BFLY PT, R6, R5, 0x2, 0x1f ;  /* 0x0c401f0005067f89 */ /* 0x000fe800000e0000 */
[----:B------:R-:W-:Y:S04]  /*51100*/  SHFL.BFLY PT, R12, R11, 0x2, 0x1f ;  /* 0x0c401f000b0c7f89 */ /* 0x000fe800000e0000 */
[----:B------:R-:W-:Y:S01]  /*51110*/  SHFL.BFLY PT, R4, R3, 0x2, 0x1f ;  /* 0x0c401f0003047f89 */ /* 0x000fe200000e0000 */
[----:B----4-:R-:W-:Y:S02]  /*51120*/  FADD R13, R21, R7 ;  /* 0x00000007150d7221 */ /* 0x010fe40000000000 */
[----:B------:R-:W-:-:S02]  /*51130*/  FADD R7, R18, R19 ;  /* 0x0000001312077221 */ /* 0x000fc40000000000 */
[----:B------:R-:W-:Y:S01]  /*51140*/  FADD R17, R17, R23 ;  /* 0x0000001711117221 */ /* 0x000fe20000000000 */
[----:B------:R-:W1:Y:S01]  /*51150*/  SHFL.BFLY PT, R14, R13, 0x2, 0x1f ;  /* 0x0c401f000d0e7f89 */ /* 0x000e6200000e0000 */
[----:B------:R-:W-:-:S03]  /*51160*/  FADD R15, R22, R8 ;  /* 0x00000008160f7221 */ /* 0x000fc60000000000 */
[----:B------:R-:W2:Y:S04]  /*51170*/  SHFL.BFLY PT, R18, R17, 0x2, 0x1f ;  /* 0x0c401f0011127f89 */ /* 0x000ea800000e0000 */
[----:B------:R-:W3:Y:S04]  /*51180*/  SHFL.BFLY PT, R16, R15, 0x2, 0x1f ;  /* 0x0c401f000f107f89 */ /* 0x000ee800000e0000 */
[----:B------:R-:W4:Y:S01]  /*51190*/  SHFL.BFLY PT, R8, R7, 0x2, 0x1f ;  /* 0x0c401f0007087f89 */ /* 0x000f2200000e0000 */
[----:B-1----:R-:W-:Y:S02]  /*511a0*/  FADD R19, R13, R14 ;  /* 0x0000000e0d137221 */ /* 0x002fe40000000000 */
[----:B--2---:R-:W-:-:S02]  /*511b0*/  FADD R21, R17, R18 ;  /* 0x0000001211157221 */ /* 0x004fc40000000000 */
[----:B------:R-:W-:Y:S02]  /*511c0*/  FADD R18, R11, R12 ;  /* 0x0000000c0b127221 */ /* 0x000fe40000000000 */
[----:B------:R-:W-:Y:S02]  /*511d0*/  FADD R17, R9, R10 ;  /* 0x0000000a09117221 */ /* 0x000fe40000000000 */
[----:B---3--:R-:W-:Y:S02]  /*511e0*/  FADD R20, R15, R16 ;  /* 0x000000100f147221 */ /* 0x008fe40000000000 */
[----:B------:R-:W-:Y:S02]  /*511f0*/  FADD R15, R5, R6 ;  /* 0x00000006050f7221 */ /* 0x000fe40000000000 */
[----:B------:R-:W-:Y:S01]  /*51200*/  FADD R14, R3, R4 ;  /* 0x00000004030e7221 */ /* 0x000fe20000000000 */
[----:B------:R-:W1:Y:S04]  /*51210*/  SHFL.BFLY PT, R5, R19, 0x1, 0x1f ;  /* 0x0c201f0013057f89 */ /* 0x000e6800000e0000 */
[----:B------:R-:W2:Y:S04]  /*51220*/  SHFL.BFLY PT, R4, R18, 0x1, 0x1f ;  /* 0x0c201f0012047f89 */ /* 0x000ea800000e0000 */
[----:B------:R-:W3:Y:S01]  /*51230*/  SHFL.BFLY PT, R3, R17, 0x1, 0x1f ;  /* 0x0c201f0011037f89 */ /* 0x000ee200000e0000 */
[----:B----4-:R-:W-:-:S03]  /*51240*/  FADD R16, R7, R8 ;  /* 0x0000000807107221 */ /* 0x010fc60000000000 */
[----:B-1----:R-:W-:Y:S04]  /*51250*/  STL [R1], R5 ;  /* 0x0000000501007387 */ /* 0x002fe80000100800 */
[----:B--2---:R-:W-:Y:S04]  /*51260*/  STL [R1+0x20], R4 ;  /* 0x0000200401007387 */ /* 0x004fe80000100800 */
[----:B------:R-:W1:Y:S04]  /*51270*/  SHFL.BFLY PT, R5, R16, 0x1, 0x1f ;  /* 0x0c201f0010057f89 */ /* 0x000e6800000e0000 */
[----:B---3--:R-:W-:Y:S04]  /*51280*/  STL [R1+0x24], R3 ;  /* 0x0000240301007387 */ /* 0x008fe80000100800 */
[----:B------:R-:W2:Y:S04]  /*51290*/  SHFL.BFLY PT, R3, R14, 0x1, 0x1f ;  /* 0x0c201f000e037f89 */ /* 0x000ea800000e0000 */
[----:B------:R-:W3:Y:S04]  /*512a0*/  SHFL.BFLY PT, R4, R15, 0x1, 0x1f ;  /* 0x0c201f000f047f89 */ /* 0x000ee800000e0000 */
[----:B-1----:R0:W-:Y:S04]  /*512b0*/  STL [R1+0x28], R5 ;  /* 0x0000280501007387 */ /* 0x0021e80000100800 */
[----:B--2---:R0:W-:Y:S04]  /*512c0*/  STL [R1+0x30], R3 ;  /* 0x0000300301007387 */ /* 0x0041e80000100800 */
[----:B---3--:R0:W-:Y:S04]  /*512d0*/  STL [R1+0x2c], R4 ;  /* 0x00002c0401007387 */ /* 0x0081e80000100800 */
[----:B------:R0:W1:Y:S04]  /*512e0*/  SHFL.BFLY PT, R23, R21, 0x1, 0x1f ;  /* 0x0c201f0015177f89 */ /* 0x00006800000e0000 */
[----:B------:R0:W2:Y:S01]  /*512f0*/  SHFL.BFLY PT, R29, R20, 0x1, 0x1f ;  /* 0x0c201f00141d7f89 */ /* 0x0000a200000e0000 */
[----:B------:R-:W-:Y:S05]  /*51300*/  @P6 BRA `(.L_x_35) ;  /* 0x000000a000006947 */ /* 0x000fea0003800000 */
[----:B------:R-:W3:Y:S02]  /*51310*/  S2R R22, SR_TID.X ;  /* 0x0000000000167919 */ /* 0x000ee40000002100 */
[----:B---3--:R-:W-:-:S02]  /*51320*/  LOP3.LUT R24, R22, 0x1ff, RZ, 0xc0, !PT ;  /* 0x000001ff16187812 */ /* 0x008fc400078ec0ff */
[----:B------:R-:W-:Y:S02]  /*51330*/  LOP3.LUT R22, R22, 0x1c, RZ, 0xc0, !PT ;  /* 0x0000001c16167812 */ /* 0x000fe400078ec0ff */
[----:B------:R-:W-:Y:S02]  /*51340*/  SHF.R.U32.HI R24, RZ, 0x3, R24 ;  /* 0x00000003ff187819 */ /* 0x000fe40000011618 */
[----:B------:R-:W-:Y:S02]  /*51350*/  SHF.L.U32 R22, R22, 0x4, RZ ;  /* 0x0000000416167819 */ /* 0x000fe400000006ff */
[----:B------:R-:W-:-:S05]  /*51360*/  LOP3.LUT R24, R24, 0x3c, RZ, 0xc0, !PT ;  /* 0x0000003c18187812 */ /* 0x000fca00078ec0ff */
[----:B------:R-:W-:Y:S02]  /*51370*/  IMAD.IADD R24, R22, 0x1, R24 ;  /* 0x0000000116187824 */ /* 0x000fe400078e0218 */
[----:B------:R-:W3:Y:S04]  /*51380*/  LDL R22, [R1+0xa78] ;  /* 0x000a780001167983 */ /* 0x000ee80000100800 */
[----:B-----5:R4:W-:Y:S04]  /*51390*/  STS [R24+0x40000], R0 ;  /* 0x0400000018007388 */ /* 0x0209e80000000800 */
[----:B---3--:R4:W-:Y:S02]  /*513a0*/  STS [R22+0x40000], R2 ;  /* 0x0400000216007388 */ /* 0x0089e40000000800 */
.L_x_35:
[----:B------:R-:W-:Y:S05]  /*513b0*/  BSYNC B0 ;  /* 0x0000000000007941 */ /* 0x000fea0003800000 */
.L_x_34:
[----:B------:R-:W3:Y:S04]  /*513c0*/  LDL.LU R7, [R1+0x1d0] ;  /* 0x0001d00001077983 */ /* 0x000ee80000300800 */
[----:B----45:R-:W3:Y:S04]  /*513d0*/  LDL R2, [R1+0x908] ;  /* 0x0009080001027983 */ /* 0x030ee80000100800 */
[----:B------:R-:W4:Y:S04]  /*513e0*/  LDL.LU R6, [R1+0x1d4] ;  /* 0x0001d40001067983 */ /* 0x000f280000300800 */
[----:B------:R-:W4:Y:S04]  /*513f0*/  LDL R0, [R1+0x904] ;  /* 0x0009040001007983 */ /* 0x000f280000100800 */
[----:B--2---:R-:W2:Y:S04]  /*51400*/  LDL.LU R9, [R1+0x1d8] ;  /* 0x0001d80001097983 */ /* 0x004ea80000300800 */
[----:B0-----:R-:W2:Y:S04]  /*51410*/  LDL R5, [R1+0x900] ;  /* 0x0009000001057983 */ /* 0x001ea80000100800 */
[----:B------:R-:W2:Y:S04]  /*51420*/  LDL.LU R4, [R1+0x1dc] ;  /* 0x0001dc0001047983 */ /* 0x000ea80000300800 */
[----:B------:R-:W2:Y:S04]  /*51430*/  LDL R3, [R1+0x8fc] ;  /* 0x0008fc0001037983 */ /* 0x000ea80000100800 */
[----:B------:R-:W2:Y:S04]  /*51440*/  LDL.LU R26, [R1+0x1f0] ;  /* 0x0001f000011a7983 */ /* 0x000ea80000300800 */
[----:B------:R-:W2:Y:S04]  /*51450*/  LDL R12, [R1+0x8f8] ;  /* 0x0008f800010c7983 */ /* 0x000ea80000100800 */
[----:B------:R-:W2:Y:S04]  /*51460*/  LDL.LU R25, [R1+0x1f4] ;  /* 0x0001f40001197983 */ /* 0x000ea80000300800 */
[----:B------:R-:W2:Y:S04]  /*51470*/  LDL R10, [R1+0x8f4] ;  /* 0x0008f400010a7983 */ /* 0x000ea80000100800 */
[----:B------:R-:W2:Y:S04]  /*51480*/  LDL.LU R24, [R1+0x1f8] ;  /* 0x0001f80001187983 */ /* 0x000ea80000300800 */
[----:B------:R-:W2:Y:S04]  /*51490*/  LDL R8, [R1+0x8f0] ;  /* 0x0008f00001087983 */ /* 0x000ea80000100800 */
[----:B------:R-:W-:Y:S04]  /*514a0*/  STL [R1+0x1384], R21 ;  /* 0x0013841501007387 */ /* 0x000fe80000100800 */
[----:B-1----:R-:W-:Y:S04]  /*514b0*/  STL [R1+0x1380], R23 ;  /* 0x0013801701007387 */ /* 0x002fe80000100800 */
[----:B------:R0:W-:Y:S04]  /*514c0*/  STL [R1+0x137c], R20 ;  /* 0x00137c1401007387 */ /* 0x0001e80000100800 */
[----:B------:R-:W-:Y:S04]  /*514d0*/  STL [R1+0x1378], R29 ;  /* 0x0013781d01007387 */ /* 0x000fe80000100800 */
[----:B------:R-:W-:Y:S04]  /*514e0*/  STL [R1+0x1374], R19 ;  /* 0x0013741301007387 */ /* 0x000fe80000100800 */
[----:B------:R-:W-:Y:S04]  /*514f0*/  STL [R1+0x1370], R18 ;  /* 0x0013701201007387 */ /* 0x000fe80000100800 */
[----:B------:R1:W-:Y:S04]  /*51500*/  STL [R1+0x136c], R17 ;  /* 0x00136c1101007387 */ /* 0x0003e80000100800 */
[----:B------:R-:W-:Y:S04]  /*51510*/  STL [R1+0x1368], R16 ;  /* 0x0013681001007387 */ /* 0x000fe80000100800 */
[----:B------:R-:W-:Y:S04]  /*51520*/  STL [R1+0x1364], R15 ;  /* 0x0013640f01007387 */ /* 0x000fe80000100800 */
[----:B------:R0:W-:Y:S04]  /*51530*/  STL [R1+0x1360], R14 ;  /* 0x0013600e01007387 */ /* 0x0001e80000100800 */
[----:B------:R-:W2:Y:S01]  /*51540*/  LDL.LU R28, [R1+0x1fc] ;  /* 0x0001fc00011c7983 */ /* 0x000ea20000300800 */
[----:B---3--:R-:W-:-:S03]  /*51550*/  FADD R2, -R2, R7 ;  /* 0x0000000702027221 */ /* 0x008fc60000000100 */
[----:B------:R-:W3:Y:S01]  /*51560*/  LDL R7, [R1+0x8ec] ;  /* 0x0008ec0001077983 */ /* 0x000ee20000100800 */
[----:B------:R-:W-:-:S03]  /*51570*/  FMUL R2, R2, 1.4426950216293334961 ;  /* 0x3fb8aa3b02027820 */ /* 0x000fc60000400000 */
[----:B------:R-:W3:Y:S01]  /*51580*/  LDL.LU R22, [R1+0x200] ;  /* 0x0002000001167983 */ /* 0x000ee20000300800 */
[----:B----4-:R-:W-:Y:S01]  /*51590*/  FADD R0, -R0, R6 ;  /* 0x0000000600007221 */ /* 0x010fe20000000100 */
[----:B------:R2:W-:Y:S02]  /*515a0*/  MUFU.EX2 R13, R2 ;  /* 0x00000002000d7308 */ /* 0x0005e40000000800 */
[----:B------:R-:W4:Y:S01]  /*515b0*/  LDL R6, [R1+0x8e8] ;  /* 0x0008e80001067983 */ /* 0x000f220000100800 */
[----:B------:R-:W-:-:S03]  /*515c0*/  FMUL R0, R0, 1.4426950216293334961 ;  /* 0x3fb8aa3b00007820 */ /* 0x000fc60000400000 */
[----:B------:R-:W4:Y:S01]  /*515d0*/  LDL.LU R27, [R1+0x204] ;  /* 0x00020400011b7983 */ /* 0x000f220000300800 */
[----:B--2---:R-:W-:Y:S01]  /*515e0*/  FADD R2, -R5, R9 ;  /* 0x0000000905027221 */ /* 0x004fe20000000100 */
[----:B------:R2:W-:Y:S02]  /*515f0*/  MUFU.EX2 R11, R0 ;  /* 0x00000000000b7308 */ /* 0x0005e40000000800 */
[----:B------:R-:W4:Y:S01]  /*51600*/  LDL R5, [R1+0x8e4] ;  /* 0x0008e40001057983 */ /* 0x000f220000100800 */
[----:B------:R-:W-:-:S05]  /*51610*/  FMUL R2, R2, 1.4426950216293334961 ;  /* 0x3fb8aa3b02027820 */ /* 0x000fca0000400000 */
[----:B------:R0:W-:Y:S01]  /*51620*/  MUFU.EX2 R9, R2 ;  /* 0x0000000200097308 */ /* 0x0001e20000000800 */
[----:B--2---:R-:W-:Y:S02]  /*51630*/  FADD R0, -R3, R4 ;  /* 0x0000000403007221 */ /* 0x004fe40000000100 */
[----:B------:R-:W2:Y:S02]  /*51640*/  LDL.LU R4, [R1+0x208] ;  /* 0x0002080001047983 */ /* 0x000ea40000300800 */
[----:B------:R-:W-:Y:S02]  /*51650*/  FMUL R0, R0, 1.4426950216293334961 ;  /* 0x3fb8aa3b00007820 */ /* 0x000fe40000400000 */
[----:B------:R-:W2:Y:S01]  /*51660*/  LDL R3, [R1+0x8e0] ;  /* 0x0008e00001037983 */ /* 0x000ea20000100800 */
[----:B0-----:R-:W-:-:S03]  /*51670*/  FADD R2, -R12, R26 ;  /* 0x0000001a0c027221 */ /* 0x001fc60000000100 */
[----:B------:R-:W2:Y:S01]  /*51680*/  LDL.LU R20, [R1+0x20c] ;  /* 0x00020c0001147983 */ /* 0x000ea20000300800 */
[----:B------:R-:W-:Y:S01]  /*51690*/  FMUL R2, R2, 1.4426950216293334961 ;  /* 0x3fb8aa3b02027820 */ /* 0x000fe20000400000 */
[----:B------:R0:W-:Y:S02]  /*516a0*/  MUFU.EX2 R12, R0 ;  /* 0x00000000000c7308 */ /* 0x0001e40000000800 */
[----:B------:R-:W2:Y:S04]  /*516b0*/  LDL R26, [R1+0x8dc] ;  /* 0x0008dc00011a7983 */ /* 0x000ea80000100800 */
[----:B-1----:R-:W2:Y:S01]  /*516c0*/  LDL.LU R17, [R1+0x210] ;  /* 0x0002100001117983 */ /* 0x002ea20000300800 */
[----:B0-----:R-:W-:Y:S02]  /*516d0*/  FADD R0, -R10, R25 ;  /* 0x000000190a007221 */ /* 0x001fe40000000100 */
[----:B------:R0:W-:Y:S02]  /*516e0*/  MUFU.EX2 R10, R2 ;  /* 0x00000002000a7308 */ /* 0x0001e40000000800 */
[----:B0-----:R-:W-:-:S02]  /*516f0*/  FADD R2, -R8, R24 ;  /* 0x0000001808027221 */ /* 0x001fc40000000100 */
[----:B------:R-:W2:Y:S04]  /*51700*/  LDL R24, [R1+0x8d8] ;  /* 0x0008d80001187983 */ /* 0x000ea80000100800 */
[----:B------:R-:W2:Y:S04]  /*51710*/  LDL.LU R18, [R1+0x214] ;  /* 0x0002140001127983 */ /* 0x000ea80000300800 */
[----:B------:R-:W2:Y:S01]  /*51720*/  LDL R25, [R1+0x8d4] ;  /* 0x0008d40001197983 */ /* 0x000ea20000100800 */
[----:B------:R-:W-:-:S04]  /*51730*/  FMUL R0, R0, 1.4426950216293334961 ;  /* 0x3fb8aa3b00007820 */ /* 0x000fc80000400000 */
[----:B------:R3:W-:Y:S01]  /*51740*/  MUFU.EX2 R8, R0 ;  /* 0x0000000000087308 */ /* 0x0007e20000000800 */
[----:B------:R-:W-:Y:S02]  /*51750*/  FMUL R2, R2, 1.4426950216293334961 ;  /* 0x3fb8aa3b02027820 */ /* 0x000fe40000400000 */
[----:B---3--:R-:W-:-:S05]  /*51760*/  FADD R0, -R7, R28 ;  /* 0x0000001c07007221 */ /* 0x008fca0000000100 */
[----:B------:R4:W-:Y:S01]  /*51770*/  MUFU.EX2 R7, R2 ;  /* 0x0000000200077308 */ /* 0x0009e20000000800 */
[----:B------:R-:W-:Y:S02]  /*51780*/  FMUL R0, R0, 1.4426950216293334961 ;  /* 0x3fb8aa3b00007820 */ /* 0x000fe40000400000 */
[----:B----4-:R-:W-:-:S05]  /*51790*/  FADD R2, -R6, R22 ;  /* 0x0000001606027221 */ /* 0x010fca0000000100 */
[----:B------:R0:W-:Y:S01]  /*517a0*/  MUFU.EX2 R6, R0 ;  /* 0x0000000000067308 */ /* 0x0001e20000000800 */
[----:B------:R-:W3:Y:S01]  /*517b0*/  LDL R22, [R1+0x8d0] ;  /* 0x0008d00001167983 */ /* 0x000ee20000100800 */
[----:B------:R-:W-:-:S03]  /*517c0*/  FMUL R2, R2, 1.4426950216293334961 ;  /* 0x3fb8aa3b02027820 */ /* 0x000fc60000400000 */
[----:B------:R-:W4:Y:S01]  /*517d0*/  LDL.LU R14, [R1+0x21c] ;  /* 0x00021c00010e7983 */ /* 0x000f220000300800 */
[----:B0-----:R-:W-:-:S03]  /*517e0*/  FADD R0, -R5, R27 ;  /* 0x0000001b05007221 */ /* 0x001fc60000000100 */
[----:B------:R-:W4:Y:S01]  /*517f0*/  LDL R28, [R1+0x8cc] ;  /* 0x0008cc00011c7983 */ /* 0x000f220000100800 */
[----:B------:R-:W-:Y:S01]  /*51800*/  FMUL R0, R0, 1.4426950216293334961 ;  /* 0x3fb8aa3b00007820 */ /* 0x000fe20000400000 */
[----:B------:R-:W-:Y:S02]  /*51810*/  MUFU.EX2 R5, R2 ;  /* 0x0000000200057308 */ /* 0x000fe40000000800 */
[----:B------:R-:W3:Y:S01]  /*51820*/  LDL.LU R15, [R1+0x220] ;  /* 0x00022000010f7983 */ /* 0x000ee20000300800 */
[----:B--2---:R-:W-:-:S03]  /*51830*/  FADD R3, -R3, R4 ;  /* 0x0000000403037221 */ /* 0x004fc60000000100 */
[----:B------:R-:W2:Y:S02]  /*51840*/  LDL R21, [R1+0x8c8] ;  /* 0x0008c80001157983 */ /* 0x000ea40000100800 */
[----:B------:R0:W-:Y:S02]  /*51850*/  MUFU.EX2 R4, R0 ;  /* 0x0000000000047308 */ /* 0x0001e40000000800 */
[----:B------:R-:W2:Y:S04]  /*51860*/  LDL.LU R23, [R1+0x224] ;  /* 0x0002240001177983 */ /* 0x000ea80000300800 */
[----:B------:R-:W2:Y:S01]  /*51870*/  LDL R27, [R1+0x8c4] ;  /* 0x0008c400011b7983 */ /* 0x000ea20000100800 */
[----:B0-----:R-:W-:-:S03]  /*51880*/  FADD R0, -R26, R20 ;  /* 0x000000141a007221 */ /* 0x001fc60000000100 */
[----:B------:R-:W2:Y:S01]  /*51890*/  LDL.LU R20, [R1+0x228] ;  /* 0x0002280001147983 */ /* 0x000ea20000300800 */
[----:B------:R-:W-:-:S03]  /*518a0*/  FMUL R0, R0, 1.4426950216293334961 ;  /* 0x3fb8aa3b00007820 */ /* 0x000fc60000400000 */
[----:B------:R-:W2:Y:S04]  /*518b0*/  LDL R26, [R1+0x8c0] ;  /* 0x0008c000011a7983 */ /* 0x000ea80000100800 */
[----:B------:R-:W2:Y:S04]  /*518c0*/  LDL.LU R19, [R1+0x22c] ;  /* 0x00022c0001137983 */ /* 0x000ea80000300800 */
[----:B------:R-:W2:Y:S01]  /*518d0*/  LDL R29, [R1+0x8bc] ;  /* 0x0008bc00011d7983 */ /* 0x000ea20000100800 */
[----:B------:R-:W-:Y:S02]  /*518e0*/  FADD R2, -R24, R17 ;  /* 0x0000001118027221 */ /* 0x000fe40000000100 */
[----:B------:R0:W-:Y:S02]  /*518f0*/  MUFU.EX2 R24, R0 ;  /* 0x0000000000187308 */ /* 0x0001e40000000800 */
[----:B------:R-:W-:-:S02]  /*51900*/  FMUL R2, R2, 1.4426950216293334961 ;  /* 0x3fb8aa3b02027820 */ /* 0x000fc40000400000 */
[----:B0-----:R-:W-:Y:S02]  /*51910*/  FADD R0, -R25, R18 ;  /* 0x0000001219007221 */ /* 0x001fe40000000100 */
[----:B------:R-:W2:Y:S02]  /*51920*/  LDL R18, [R1+0x8b8] ;  /* 0x0008b80001127983 */ /* 0x000ea40000100800 */
[----:B------:R0:W-:Y:S02]  /*51930*/  MUFU.EX2 R25, R2 ;  /* 0x0000000200197308 */ /* 0x0001e40000000800 */
[----:B------:R-:W2:Y:S04]  /*51940*/  LDL.LU R16, [R1+0x244] ;  /* 0x0002440001107983 */ /* 0x000ea80000300800 */
[----:B------:R-:W2:Y:S04]  /*51950*/  LDL R17, [R1+0x8b4] ;  /* 0x0008b40001117983 */ /* 0x000ea80000100800 */
[----:B0-----:R-:W3:Y:S02]  /*51960*/  LDL.LU R2, [R1+0x218] ;  /* 0x0002180001027983 */ /* 0x001ee40000300800 */
[----:B---3--:R-:W-:-:S04]  /*51970*/  FADD R2, -R22, R2 ;  /* 0x0000000216027221 */ /* 0x008fc80000000100 */
[----:B------:R-:W-:Y:S02]  /*51980*/  FMUL R22, R2, 1.4426950216293334961 ;  /* 0x3fb8aa3b02167820 */ /* 0x000fe40000400000 */
[----:B----4-:R-:W-:Y:S02]  /*51990*/  FADD R2, -R28, R14 ;  /* 0x0000000e1c027221 */ /* 0x010fe40000000100 */
[----:B------:R0:W1:Y:S01]  /*519a0*/  MUFU.EX2 R14, R22 ;  /* 0x00000016000e7308 */ /* 0x0000620000000800 */
[----:B------:R-:W3:Y:S01]  /*519b0*/  LDL R28, [R1+0x8b0] ;  /* 0x0008b000011c7983 */ /* 0x000ee20000100800 */
[----:B0-----:R-:W-:-:S06]  /*519c0*/  FMUL R22, R2, 1.4426950216293334961 ;  /* 0x3fb8aa3b02167820 */ /* 0x001fcc0000400000 */
[----:B------:R-:W0:Y:S01]  /*519d0*/  MUFU.EX2 R22, R22 ;  /* 0x0000001600167308 */ /* 0x000e220000000800 */
[----:B--2---:R-:W-:Y:S01]  /*519e0*/  FADD R2, -R21, R15 ;  /* 0x0000000f15027221 */ /* 0x004fe20000000100 */
[----:B-1----:R1:W-:Y:S04]  /*519f0*/  STL [R1+0x8], R14 ;  /* 0x0000080e01007387 */ /* 0x0023e80000100800 */
[----:B------:R-:W2:Y:S04]  /*51a00*/  LDL.LU R21, [R1+0x24c] ;  /* 0x00024c0001157983 */ /* 0x000ea80000300800 */
[----:B-1----:R-:W4:Y:S04]  /*51a10*/  LDL.LU R14, [R1+0x250] ;  /* 0x00025000010e7983 */ /* 0x002f280000300800 */
[----:B------:R-:W4:Y:S04]  /*51a20*/  LDL R15, [R1+0x8a8] ;  /* 0x0008a800010f7983 */ /* 0x000f280000100800 */
[----:B0-----:R0:W-:Y:S02]  /*51a30*/  STL [R1+0x4], R22 ;  /* 0x0000041601007387 */ /* 0x0011e40000100800 */
[----:B0-----:R-:W-:-:S02]  /*51a40*/  FMUL R22, R2, 1.4426950216293334961 ;  /* 0x3fb8aa3b02167820 */ /* 0x001fc40000400000 */
[----:B------:R-:W-:Y:S02]  /*51a50*/  FADD R2, -R27, R23 ;  /* 0x000000171b027221 */ /* 0x000fe40000000100 */
[----:B------:R0:W-:Y:S01]  /*51a60*/  MUFU.EX2 R27, R22 ;  /* 0x00000016001b7308 */ /* 0x0001e20000000800 */
[----:B------:R-:W2:Y:S01]  /*51a70*/  LDL.LU R23, [R1+0x254] ;  /* 0x0002540001177983 */ /* 0x000ea20000300800 */
[----:B0-----:R-:W-:Y:S02]  /*51a80*/  FMUL R22, R2, 1.4426950216293334961 ;  /* 0x3fb8aa3b02167820 */ /* 0x001fe40000400000 */
[----:B------:R-:W-:-:S04]  /*51a90*/  FADD R2, -R26, R20 ;  /* 0x000000141a027221 */ /* 0x000fc80000000100 */
[----:B------:R0:W-:Y:S01]  /*51aa0*/  MUFU.EX2 R26, R22 ;  /* 0x00000016001a7308 */ /* 0x0001e20000000800 */
[----:B------:R-:W2:Y:S01]  /*51ab0*/  LDL.LU R20, [R1+0x258] ;  /* 0x0002580001147983 */ /* 0x000ea20000300800 */
[----:B0-----:R-:W-:-:S06]  /*51ac0*/  FMUL R22, R2, 1.4426950216293334961 ;  /* 0x3fb8aa3b02167820 */ /* 0x001fcc0000400000 */
[----:B------:R-:W0:Y:S01]  /*51ad0*/  MUFU.EX2 R22, R22 ;  /* 0x0000001600167308 */ /* 0x000e220000000800 */
[----:B------:R-:W-:Y:S02]  /*51ae0*/  FADD R2, -R29, R19 ;  /* 0x000000131d027221 */ /* 0x000fe40000000100 */
[----:B------:R-:W2:Y:S04]  /*51af0*/  LDL.LU R29, [R1+0x25c] ;  /* 0x00025c00011d7983 */ /* 0x000ea80000300800 */
[----:B------:R-:W2:Y:S04]  /*51b00*/  LDL.LU R19, [R1+0x260] ;  /* 0x0002600001137983 */ /* 0x000ea80000300800 */
[----:B0-----:R0:W-:Y:S02]  /*51b10*/  STL [R1+0x10], R22 ;  /* 0x0000101601007387 */ /* 0x0011e40000100800 */
[----:B0-----:R-:W-:-:S02]  /*51b20*/  FMUL R22, R2, 1.4426950216293334961 ;  /* 0x3fb8aa3b02167820 */ /* 0x001fc40000400000 */
[----:B------:R-:W2:Y:S04]  /*51b30*/  LDL.LU R2, [R1+0x240] ;  /* 0x0002400001027983 */ /* 0x000ea80000300800 */
[----:B------:R-:W0:Y:S01]  /*51b40*/  MUFU.EX2 R22, R22 ;  /* 0x0000001600167308 */ /* 0x000e220000000800 */
[----:B--2---:R-:W-:Y:S02]  /*51b50*/  FADD R2, -R18, R2 ;  /* 0x0000000212027221 */ /* 0x004fe40000000100 */
[----:B------:R-:W2:Y:S04]  /*51b60*/  LDL.LU R18, [R1+0x264] ;  /* 0x0002640001127983 */ /* 0x000ea80000300800 */
[----:B0-----:R0:W-:Y:S02]  /*51b70*/  STL [R1+0xc], R22 ;  /* 0x00000c1601007387 */ /* 0x0011e40000100800 */
[----:B0-----:R-:W-:-:S02]  /*51b80*/  FMUL R22, R2, 1.4426950216293334961 ;  /* 0x3fb8aa3b02167820 */ /* 0x001fc40000400000 */
[----:B------:R-:W-:Y:S02]  /*51b90*/  FADD R2, -R17, R16 ;  /* 0x0000001011027221 */ /* 0x000fe40000000100 */
[----:B------:R-:W2:Y:S01]  /*51ba0*/  LDL.LU R17, [R1+0x268] ;  /* 0x0002680001117983 */ /* 0x000ea20000300800 */
[----:B------:R0:W1:Y:S03]  /*51bb0*/  MUFU.EX2 R16, R22 ;  /* 0x0000001600107308 */ /* 0x0000660000000800 */
[----:B0-----:R-:W3:Y:S04]  /*51bc0*/  LDL.LU R22, [R1+0x248] ;  /* 0x0002480001167983 */ /* 0x001ee80000300800 */
[----:B-1----:R0:W-:Y:S04]  /*51bd0*/  STL [R1+0x14], R16 ;  /* 0x0000141001007387 */ /* 0x0021e80000100800 */
[----:B0-----:R-:W2:Y:S01]  /*51be0*/  LDL.LU R16, [R1+0x26c] ;  /* 0x00026c0001107983 */ /* 0x001ea20000300800 */
[----:B---3--:R-:W-:-:S04]  /*51bf0*/  FADD R22, -R28, R22 ;  /* 0x000000161c167221 */ /* 0x008fc80000000100 */
[----:B------:R-:W-:Y:S02]  /*51c00*/  FMUL R28, R22, 1.4426950216293334961 ;  /* 0x3fb8aa3b161c7820 */ /* 0x000fe40000400000 */
[----:B------:R-:W3:Y:S04]  /*51c10*/  LDL R22, [R1+0x8ac] ;  /* 0x0008ac0001167983 */ /* 0x000ee80000100800 */
[----:B------:R-:W0:Y:S01]  /*51c20*/  MUFU.EX2 R28, R28 ;  /* 0x0000001c001c7308 */ /* 0x000e220000000800 */
[----:B---3--:R-:W-:Y:S02]  /*51c30*/  FADD R22, -R22, R21 ;  /* 0x0000001516167221 */ /* 0x008fe40000000100 */
[----:B------:R-:W3:Y:S04]  /*51c40*/  LDL.LU R21, [R1+0x1384] ;  /* 0x0013840001157983 */ /* 0x000ee80000300800 */
[----:B0-----:R0:W-:Y:S02]  /*51c50*/  STL [R1+0x1c], R28 ;  /* 0x00001c1c01007387 */ /* 0x0011e40000100800 */
[----:B0-----:R-:W-:-:S06]  /*51c60*/  FMUL R28, R22, 1.4426950216293334961 ;  /* 0x3fb8aa3b161c7820 */ /* 0x001fcc0000400000 */
[----:B------:R-:W0:Y:S01]  /*51c70*/  MUFU.EX2 R28, R28 ;  /* 0x0000001c001c7308 */ /* 0x000e220000000800 */
[----:B----4-:R-:W-:Y:S02]  /*51c80*/  FADD R22, -R15, R14 ;  /* 0x0000000e0f167221 */ /* 0x010fe40000000100 */
[----:B------:R-:W4:Y:S04]  /*51c90*/  LDL.LU R15, [R1] ;  /* 0x00000000010f7983 */ /* 0x000f280000300800 */
[----:B------:R-:W2:Y:S04]  /*51ca0*/  LDL.LU R14, [R1+0x20] ;  /* 0x00002000010e7983 */ /* 0x000ea80000300800 */
[----:B0-----:R0:W-:Y:S02]  /*51cb0*/  STL [R1+0x18], R28 ;  /* 0x0000181c01007387 */ /* 0x0011e40000100800 */
[----:B0-----:R-:W-:-:S02]  /*51cc0*/  FMUL R28, R22, 1.4426950216293334961 ;  /* 0x3fb8aa3b161c7820 */ /* 0x001fc40000400000 */
[----:B------:R-:W2:Y:S04]  /*51cd0*/  LDL R22, [R1+0x8a4] ;  /* 0x0008a40001167983 */ /* 0x000ea80000100800 */
[----:B------:R-:W0:Y:S01]  /*51ce0*/  MUFU.EX2 R28, R28 ;  /* 0x0000001c001c7308 */ /* 0x000e220000000800 */
[----:B--2---:R-:W-:Y:S02]  /*51cf0*/  FADD R22, -R22, R23 ;  /* 0x0000001716167221 */ /* 0x004fe40000000100 */
[----:B------:R-:W3:Y:S04]  /*51d00*/  LDL.LU R23, [R1+0x1380] ;  /* 0x0013800001177983 */ /* 0x000ee80000300800 */
[----:B0-----:R0:W-:Y:S02]  /*51d10*/  STL [R1+0x90], R28 ;  /* 0x0000901c01007387 */ /* 0x0011e40000100800 */
[----:B0-----:R-:W-:-:S02]  /*51d20*/  FMUL R28, R22, 1.4426950216293334961 ;  /* 0x3fb8aa3b161c7820 */ /* 0x001fc40000400000 */
[----:B------:R-:W2:Y:S04]  /*51d30*/  LDL R22, [R1+0x8a0] ;  /* 0x0008a00001167983 */ /* 0x000ea80000100800 */
[----:B------:R-:W0:Y:S01]  /*51d40*/  MUFU.EX2 R28, R28 ;  /* 0x0000001c001c7308 */ /* 0x000e220000000800 */
[----:B--2---:R-:W-:Y:S02]  /*51d50*/  FADD R22, -R22, R20 ;  /* 0x0000001416167221 */ /* 0x004fe40000000100 */
[----:B------:R-:W2:Y:S04]  /*51d60*/  LDL.LU R20, [R1+0x137c] ;  /* 0x00137c0001147983 */ /* 0x000ea80000300800 */
        /* <DEDUP_REMOVED lines=11> */
[----:B------:R-:W4:Y:S04]  /*51e20*/  LDL.LU R19, [R1+0x1374] ;  /* 0x0013740001137983 */ /* 0x000f280000300800 */
        /* <DEDUP_REMOVED lines=16> */
[----:B---3--:R-:W-:Y:S02]  /*51f30*/  FADD R21, R21, R23 ;  /* 0x0000001715157221 */ /* 0x008fe40000000000 */
[----:B------:R-:W-:Y:S02]  /*51f40*/  FADD R20, R20, R29 ;  /* 0x0000001d14147221 */ /* 0x000fe40000000000 */
[----:B----4-:R-:W-:Y:S02]  /*51f50*/  FADD R19, R19, R15 ;  /* 0x0000000f13137221 */ /* 0x010fe40000000000 */
[----:B------:R-:W-:-:S02]  /*51f60*/  FADD R18, R18, R14 ;  /* 0x0000000e12127221 */ /* 0x000fc40000000000 */
[----:B--2---:R-:W-:Y:S02]  /*51f70*/  FADD R22, -R22, R16 ;  /* 0x0000001016167221 */ /* 0x004fe40000000100 */
[----:B------:R-:W2:Y:S02]  /*51f80*/  LDL.LU R16, [R1+0x1368] ;  /* 0x0013680001107983 */ /* 0x000ea40000300800 */
[----:B------:R-:W-:-:S06]  /*51f90*/  FMUL R22, R22, 1.4426950216293334961 ;  /* 0x3fb8aa3b16167820 */ /* 0x000fcc0000400000 */
[----:B------:R-:W1:Y:S01]  /*51fa0*/  MUFU.EX2 R22, R22 ;  /* 0x0000001600167308 */ /* 0x000e620000000800 */
[----:B0-----:R0:W-:Y:S04]  /*51fb0*/  STL [R1+0x6b4], R28 ;  /* 0x0006b41c01007387 */ /* 0x0011e80000100800 */
[----:B0-----:R-:W3:Y:S04]  /*51fc0*/  LDL.LU R28, [R1+0x30] ;  /* 0x00003000011c7983 */ /* 0x001ee80000300800 */
[----:B------:R-:W4:Y:S04]  /*51fd0*/  LDL.LU R23, [R1+0x2c] ;  /* 0x00002c0001177983 */ /* 0x000f280000300800 */
[----:B-1----:R0:W-:Y:S04]  /*51fe0*/  STL [R1+0x6b0], R22 ;  /* 0x0006b01601007387 */ /* 0x0021e80000100800 */
[----:B0-----:R-:W2:Y:S04]  /*51ff0*/  LDL.LU R22, [R1+0x28] ;  /* 0x0000280001167983 */ /* 0x001ea80000300800 */
[----:B------:R-:W3:Y:S04]  /*52000*/  LDL.LU R29, [R1+0x24] ;  /* 0x00002400011d7983 */ /* 0x000ee80000300800 */
[----:B------:R-:W4:Y:S04]  /*52010*/  LDL.LU R15, [R1+0x1364] ;  /* 0x00136400010f7983 */ /* 0x000f280000300800 */
[----:B------:R-:W4:Y:S01]  /*52020*/  LDL.LU R14, [R1+0x1360] ;  /* 0x00136000010e7983 */ /* 0x000f220000300800 */
[----:B------:R-:W-:-:S02]  /*52030*/  FMUL R3, R3, 1.4426950216293334961 ;  /* 0x3fb8aa3b03037820 */ /* 0x000fc40000400000 */
[----:B------:R-:W-:Y:S02]  /*52040*/  FMUL R0, R0, 1.4426950216293334961 ;  /* 0x3fb8aa3b00007820 */ /* 0x000fe40000400000 */
[----:B------:R-:W-:Y:S02]  /*52050*/  FMUL R2, R2, 1.4426950216293334961 ;  /* 0x3fb8aa3b02027820 */ /* 0x000fe40000400000 */
[----:B------:R-:W0:Y:S08]  /*52060*/  MUFU.EX2 R3, R3 ;  /* 0x0000000300037308 */ /* 0x000e300000000800 */
[----:B------:R-:W1:Y:S08]  /*52070*/  MUFU.EX2 R0, R0 ;  /* 0x0000000000007308 */ /* 0x000e700000000800 */
[----:B------:R-:W0:Y:S01]  /*52080*/  MUFU.EX2 R2, R2 ;  /* 0x0000000200027308 */ /* 0x000e220000000800 */
[----:B------:R-:W-:Y:S01]  /*52090*/  BSSY B0, `(.L_x_36) ;  /* 0x000013b000007945 */ /* 0x000fe20003800000 */
[----:B------:R-:W-:Y:S01]  /*520a0*/  BSSY B1, `(.L_x_37) ;  /* 0x0000130000017945 */ /* 0x000fe20003800000 */
[----:B--2---:R-:W-:-:S02]  /*520b0*/  FADD R16, R16, R22 ;  /* 0x0000001610107221 */ /* 0x004fc40000000000 */
[----:B---3--:R-:W-:Y:S02]  /*520c0*/  FADD R17, R17, R29 ;  /* 0x0000001d11117221 */ /* 0x008fe40000000000 */
[----:B----4-:R-:W-:Y:S02]  /*520d0*/  FADD R15, R15, R23 ;  /* 0x000000170f0f7221 */ /* 0x010fe40000000000 */
[----:B------:R-:W-:Y:S01]  /*520e0*/  FADD R14, R14, R28 ;  /* 0x0000001c0e0e7221 */ /* 0x000fe20000000000 */
[----:B------:R-:W-:Y:S05]  /*520f0*/  @P6 BRA `(.L_x_38) ;  /* 0x0000007000006947 */ /* 0x000fea0003800000 */
[----:B01----:R-:W2:Y:S04]  /*52100*/  LDL R23, [R1+0xa74] ;  /* 0x000a740001177983 */ /* 0x003ea80000100800 */
[----:B------:R-:W2:Y:S04]  /*52110*/  LDL.LU R28, [R1+0xb4] ;  /* 0x0000b400011c7983 */ /* 0x000ea80000300800 */
[----:B--2---:R0:W-:Y:S01]  /*52120*/  STS [R23+0x40000], R28 ;  /* 0x0400001c17007388 */ /* 0x0041e20000000800 */
[----:B------:R-:W-:Y:S05]  /*52130*/  @P6 BRA `(.L_x_39) ;  /* 0x000000e000006947 */ /* 0x000fea0003800000 */
[----:B0-----:R-:W2:Y:S04]  /*52140*/  LDL R23, [R1+0xa70] ;  /* 0x000a700001177983 */ /* 0x001ea80000100800 */
[----:B------:R-:W2:Y:S04]  /*52150*/  LDL.LU R28, [R1+0xb0] ;  /* 0x0000b000011c7983 */ /* 0x000ea80000300800 */
[----:B--2---:R0:W-:Y:S02]  /*52160*/  STS [R23+0x40000], R28 ;  /* 0x0400001c17007388 */ /* 0x0041e40000000800 */
.L_x_38:
[----:B01----:R-:W-:Y:S05]  /*52170*/  @P6 BRA `(.L_x_40) ;  /* 0x0000015000006947 */ /* 0x003fea0003800000 */
[----:B------:R-:W0:Y:S02]  /*52180*/  S2R R23, SR_TID.X ;  /* 0x0000000000177919 */ /* 0x000e240000002100 */
[----:B0-----:R-:W-:-:S02]  /*52190*/  LOP3.LUT R22, R23, 0x1ff, RZ, 0xc0, !PT ;  /* 0x000001ff17167812 */ /* 0x001fc400078ec0ff */
[----:B------:R-:W-:Y:S02]  /*521a0*/  LOP3.LUT R23, R23, 0x1c, RZ, 0xc0, !PT ;  /* 0x0000001c17177812 */ /* 0x000fe400078ec0ff */
[----:B------:R-:W-:Y:S02]  /*521b0*/  SHF.R.U32.HI R22, RZ, 0x3, R22 ;  /* 0x00000003ff167819 */ /* 0x000fe40000011616 */
[----:B------:R-:W-:Y:S02]  /*521c0*/  LEA.HI R28, R23, 0x20, RZ, 0x1e ;  /* 0x00000020171c7811 */ /* 0x000fe400078ff0ff */
[----:B------:R-:W-:Y:S02]  /*521d0*/  LOP3.LUT R23, R22, 0x3c, RZ, 0xc0, !PT ;  /* 0x0000003c16177812 */ /* 0x000fe400078ec0ff */
[----:B------:R-:W2:Y:S01]  /*521e0*/  LDL.LU R22, [R1+0x80] ;  /* 0x0000800001167983 */ /* 0x000ea20000300800 */
[----:B------:R-:W-:-:S05]  /*521f0*/  SHF.L.U32 R28, R28, 0x6, RZ ;  /* 0x000000061c1c7819 */ /* 0x000fca00000006ff */
[----:B------:R-:W-:-:S05]  /*52200*/  IMAD.IADD R23, R23, 0x1, R28 ;  /* 0x0000000117177824 */ /* 0x000fca00078e021c */
[----:B--2---:R0:W-:Y:S02]  /*52210*/  STS [R23+0x40000], R22 ;  /* 0x0400001617007388 */ /* 0x0041e40000000800 */
.L_x_39:
[----:B------:R-:W-:Y:S05]  /*52220*/  @P6 BRA `(.L_x_41) ;  /* 0x0000015000006947 */ /* 0x000fea0003800000 */
[----:B0-----:R-:W0:Y:S02]  /*52230*/  S2R R23, SR_TID.X ;  /* 0x0000000000177919 */ /* 0x001e240000002100 */
[C---:B0-----:R-:W-:Y:S02]  /*52240*/  LOP3.LUT R22, R23.reuse, 0x1ff, RZ, 0xc0, !PT ;  /* 0x000001ff17167812 */ /* 0x041fe400078ec0ff */
[----:B------:R-:W-:Y:S02]  /*52250*/  LOP3.LUT R23, R23, 0x1c, RZ, 0xc0, !PT ;  /* 0x0000001c17177812 */ /* 0x000fe400078ec0ff */
[----:B------:R-:W-:Y:S02]  /*52260*/  SHF.R.U32.HI R22, RZ, 0x3, R22 ;  /* 0x00000003ff167819 */ /* 0x000fe40000011616 */
[----:B------:R-:W-:Y:S02]  /*52270*/  LEA.HI R28, R23, 0x28, RZ, 0x1e ;  /* 0x00000028171c7811 */ /* 0x000fe400078ff0ff */
[----:B------:R-:W-:-:S02]  /*52280*/  LOP3.LUT R23, R22, 0x3c, RZ, 0xc0, !PT ;  /* 0x0000003c16177812 */ /* 0x000fc400078ec0ff */
[----:B------:R-:W2:Y:S01]  /*52290*/  LDL.LU R22, [R1+0x7c] ;  /* 0x00007c0001167983 */ /* 0x000ea20000300800 */
[----:B------:R-:W-:-:S05]  /*522a0*/  SHF.L.U32 R28, R28, 0x6, RZ ;  /* 0x000000061c1c7819 */ /* 0x000fca00000006ff */
[----:B------:R-:W-:-:S05]  /*522b0*/  IMAD.IADD R23, R23, 0x1, R28 ;  /* 0x0000000117177824 */ /* 0x000fca00078e021c */
[----:B--2---:R0:W-:Y:S02]  /*522c0*/  STS [R23+0x40000], R22 ;  /* 0x0400001617007388 */ /* 0x0041e40000000800 */
.L_x_40:
        /* <DEDUP_REMOVED lines=11> */
.L_x_41:
        /* <DEDUP_REMOVED lines=11> */
.L_x_42:
        /* <DEDUP_REMOVED lines=11> */
.L_x_43:
        /* <DEDUP_REMOVED lines=11> */
.L_x_44:
        /* <DEDUP_REMOVED lines=11> */
.L_x_45:
        /* <DEDUP_REMOVED lines=11> */
.L_x_46:
        /* <DEDUP_REMOVED lines=11> */
.L_x_47:
        /* <DEDUP_REMOVED lines=11> */
.L_x_48:
        /* <DEDUP_REMOVED lines=11> */
.L_x_49:
        /* <DEDUP_REMOVED lines=11> */
.L_x_50:
        /* <DEDUP_REMOVED lines=11> */
.L_x_51:
        /* <DEDUP_REMOVED lines=11> */
.L_x_52:
        /* <DEDUP_REMOVED lines=11> */
.L_x_53:
        /* <DEDUP_REMOVED lines=11> */
.L_x_54:
        /* <DEDUP_REMOVED lines=11> */
.L_x_55:
        /* <DEDUP_REMOVED lines=11> */
.L_x_56:
        /* <DEDUP_REMOVED lines=11> */
.L_x_57:
        /* <DEDUP_REMOVED lines=11> */
.L_x_58:
[----:B------:R-:W-:Y:S05]  /*52f30*/  @P6 BRA `(.L_x_60) ;  /* 0x0000013000006947 */ /* 0x000fea0003800000 */
[----:B0-----:R-:W0:Y:S02]  /*52f40*/  S2R R23, SR_TID.X ;  /* 0x0000000000177919 */ /* 0x001e240000002100 */
[C---:B0-----:R-:W-:Y:S02]  /*52f50*/  LOP3.LUT R22, R23.reuse, 0x1ff, RZ, 0xc0, !PT ;  /* 0x000001ff17167812 */ /* 0x041fe400078ec0ff */
[----:B------:R-:W-:Y:S02]  /*52f60*/  LOP3.LUT R23, R23, 0x1c, RZ, 0xc0, !PT ;  /* 0x0000001c17177812 */ /* 0x000fe400078ec0ff */
[----:B------:R-:W-:Y:S02]  /*52f70*/  SHF.R.U32.HI R22, RZ, 0x3, R22 ;  /* 0x00000003ff167819 */ /* 0x000fe40000011616 */
[----:B------:R-:W-:Y:S02]  /*52f80*/  LEA.HI R23, R23, 0xc0, RZ, 0x1e ;  /* 0x000000c017177811 */ /* 0x000fe400078ff0ff */
[----:B------:R-:W-:-:S02]  /*52f90*/  LOP3.LUT R22, R22, 0x3c, RZ, 0xc0, !PT ;  /* 0x0000003c16167812 */ /* 0x000fc400078ec0ff */
[----:B------:R-:W-:-:S05]  /*52fa0*/  SHF.L.U32 R23, R23, 0x6, RZ ;  /* 0x0000000617177819 */ /* 0x000fca00000006ff */
[----:B------:R-:W-:-:S05]  /*52fb0*/  IMAD.IADD R22, R22, 0x1, R23 ;  /* 0x0000000116167824 */ /* 0x000fca00078e0217 */
[----:B------:R0:W-:Y:S02]  /*52fc0*/  STS [R22+0x40000], R21 ;  /* 0x0400001516007388 */ /* 0x0001e40000000800 */
.L_x_59:
        /* <DEDUP_REMOVED lines=10> */
.L_x_60:
        /* <DEDUP_REMOVED lines=10> */
.L_x_61:
        /* <DEDUP_REMOVED lines=10> */
.L_x_62:
        /* <DEDUP_REMOVED lines=10> */
.L_x_63:
        /* <DEDUP_REMOVED lines=10> */
.L_x_64:
[----:B------:R-:W-:Y:S01]  /*532f0*/  @P6 BREAK B1 ;  /* 0x0000000000016942 */ /* 0x000fe20003800000 */
        /* <DEDUP_REMOVED lines=10> */
.L_x_65:
[----:B------:R-:W-:Y:S05]  /*533a0*/  BSYNC B1 ;  /* 0x0000000000017941 */ /* 0x000fea0003800000 */
.L_x_37:
        /* <DEDUP_REMOVED lines=8> */
[----:B------:R0:W-:Y:S02]  /*53430*/  @!P6 STS [R15+0x40000], R14 ;  /* 0x0400000e0f00e388 */ /* 0x0001e40000000800 */
.L_x_66:
[----:B------:R-:W-:Y:S05]  /*53440*/  BSYNC B0 ;  /* 0x0000000000007941 */ /* 0x000fea0003800000 */
.L_x_36:
[----:B------:R-:W-:Y:S01]  /*53450*/  WARPSYNC 0xffffffff ;  /* 0xffffffff00007948 */ /* 0x000fe20003800000 */
[----:B0-----:R-:W0:Y:S04]  /*53460*/  S2R R14, SR_TID.X ;  /* 0x00000000000e7919 */ /* 0x001e280000002100 */
[----:B------:R-:W-:Y:S06]  /*53470*/  BAR.SYNC.DEFER_BLOCKING 0x0 ;  /* 0x0000000000007b1d */ /* 0x000fec0000010000 */
[----:B------:R-:W-:Y:S04]  /*53480*/  STL [R1+0x3580], R11 ;  /* 0x0035800b01007387 */ /* 0x000fe80000100800 */
[----:B------:R-:W-:Y:S04]  /*53490*/  STL [R1+0x357c], R9 ;  /* 0x00357c0901007387 */ /* 0x000fe80000100800 */
[----:B------:R-:W-:Y:S04]  /*534a0*/  STL [R1+0x3578], R12 ;  /* 0x0035780c01007387 */ /* 0x000fe80000100800 */
[----:B------:R-:W-:Y:S01]  /*534b0*/  STL [R1+0x3574], R10 ;  /* 0x0035740a01007387 */ /* 0x000fe20000100800 */
[----:B0-----:R-:W-:-:S03]  /*534c0*/  LOP3.LUT R16, R14, 0x1ff, RZ, 0xc0, !PT ;  /* 0x000001ff0e107812 */ /* 0x001fc600078ec0ff */
[----:B------:R-:W-:Y:S04]  /*534d0*/  STL [R1+0x3570], R8 ;  /* 0x0035700801007387 */ /* 0x000fe80000100800 */
[----:B------:R-:W0:Y:S04]  /*534e0*/  LDS R14, [R16.X4+0x40000] ;  /* 0x04000000100e7984 */ /* 0x000e280000004800 */
        /* <DEDUP_REMOVED lines=9> */
[----:B0-----:R-:W0:Y:S04]  /*53580*/  SHFL.BFLY PT, R15, R14, 0x8, 0x1f ;  /* 0x0d001f000e0f7f89 */ /* 0x001e2800000e0000 */
[----:B------:R-:W-:Y:S04]  /*53590*/  STL [R1+0x3548], R26 ;  /* 0x0035481a01007387 */ /* 0x000fe80000100800 */
[----:B-1----:R-:W1:Y:S04]  /*535a0*/  S2R R27, SR_TID.X ;  /* 0x00000000001b7919 */ /* 0x002e680000002100 */
[----:B------:R-:W-:Y:S04]  /*535b0*/  STL [R1+0x353c], R2 ;  /* 0x00353c0201007387 */ /* 0x000fe80000100800 */
[----:B------:R-:W2:Y:S04]  /*535c0*/  LDL R8, [R1+0x3c8] ;  /* 0x0003c80001087983 */ /* 0x000ea80000100800 */
[----:B------:R-:W2:Y:S01]  /*535d0*/  LDL.64 R6, [R1+0x1300] ;  /* 0x0013000001067983 */ /* 0x000ea20000100a00 */
[----:B0-----:R-:W-:-:S03]  /*535e0*/  FADD R15, R14, R15 ;  /* 0x0000000f0e0f7221 */ /* 0x001fc60000000000 */
[----:B------:R-:W3:Y:S04]  /*535f0*/  LDL.64 R4, [R1+0x12f8] ;  /* 0x0012f80001047983 */ /* 0x000ee80000100a00 */
[----:B------:R-:W0:Y:S04]  /*53600*/  SHFL.BFLY PT, R14, R15, 0x4, 0x1f ;  /* 0x0c801f000f0e7f89 */ /* 0x000e2800000e0000 */
[----:B------:R-:W4:Y:S04]  /*53610*/  LDL.64 R10, [R1+0x12d8] ;  /* 0x0012d800010a7983 */ /* 0x000f280000100a00 */
[----:B------:R-:W5:Y:S01]  /*53620*/  LDL.64 R24, [R1+0x12e0] ;  /* 0x0012e00001187983 */ /* 0x000f620000100a00 */
[----:B0-----:R-:W-:-:S05]  /*53630*/  FADD R14, R15, R14 ;  /* 0x0000000e0f0e7221 */ /* 0x001fca0000000000 */
[----:B------:R-:W0:Y:S02]  /*53640*/  SHFL.BFLY PT, R15, R14, 0x2, 0x1f ;  /* 0x0c401f000e0f7f89 */ /* 0x000e2400000e0000 */
[----:B0-----:R-:W-:-:S05]  /*53650*/  FADD R15, R14, R15 ;  /* 0x0000000f0e0f7221 */ /* 0x001fca0000000000 */
[----:B------:R-:W0:Y:S02]  /*53660*/  SHFL.BFLY PT, R14, R15, 0x1, 0x1f ;  /* 0x0c201f000f0e7f89 */ /* 0x000e2400000e0000 */
[----:B0-----:R-:W-:-:S05]  /*53670*/  FADD R14, R15, R14 ;  /* 0x0000000e0f0e7221 */ /* 0x001fca0000000000 */
[----:B------:R-:W-:Y:S04]  /*53680*/  @!P5 STS [R16.X4+0x40000], R14 ;  /* 0x0400000e1000d388 */ /* 0x000fe80000004800 */
[----:B-1----:R-:W0:Y:S04]  /*53690*/  LDS R29, [R27.X4+0x40800] ;  /* 0x040800001b1d7984 */ /* 0x002e280000004800 */
[----:B------:R-:W1:Y:S04]  /*536a0*/  LDS R21, [R27.X4+0x41000] ;  /* 0x041000001b157984 */ /* 0x000e680000004800 */
[----:B------:R-:W1:Y:S04]  /*536b0*/  LDS R23, [R27.X4+0x41800] ;  /* 0x041800001b177984 */ /* 0x000e680000004800 */
[----:B------:R-:W1:Y:S04]  /*536c0*/  LDS R15, [R27.X4+0x43000] ;  /* 0x043000001b0f7984 */ /* 0x000e680000004800 */
[----:B------:R-:W1:Y:S04]  /*536d0*/  LDS R18, [R27.X4+0x42000] ;  /* 0x042000001b127984 */ /* 0x000e680000004800 */
[----:B------:R-:W1:Y:S04]  /*536e0*/  LDS R16, [R27.X4+0x42800] ;  /* 0x042800001b107984 */ /* 0x000e680000004800 */
[----:B------:R-:W-:Y:S04]  /*536f0*/  LDS R14, [R27.X4+0x43800] ;  /* 0x043800001b0e7984 */ /* 0x000fe80000004800 */
[----:B0-----:R-:W0:Y:S04]  /*53700*/  SHFL.BFLY PT, R28, R29, 0x8, 0x1f ;  /* 0x0d001f001d1c7f89 */ /* 0x001e2800000e0000 */
[----:B-1----:R-:W1:Y:S04]  /*53710*/  SHFL.BFLY PT, R22, R21, 0x8, 0x1f ;  /* 0x0d001f0015167f89 */ /* 0x002e6800000e0000 */
[----:B------:R-:W1:Y:S04]  /*53720*/  SHFL.BFLY PT, R20, R23, 0x8, 0x1f ;  /* 0x0d001f0017147f89 */ /* 0x000e6800000e0000 */
[----:B------:R-:W1:Y:S04]  /*53730*/  SHFL.BFLY PT, R3, R15, 0x8, 0x1f ;  /* 0x0d001f000f037f89 */ /* 0x000e6800000e0000 */
[----:B------:R-:W1:Y:S04]  /*53740*/  SHFL.BFLY PT, R19, R18, 0x8, 0x1f ;  /* 0x0d001f0012137f89 */ /* 0x000e6800000e0000 */
[----:B------:R-:W1:Y:S01]  /*53750*/  SHFL.BFLY PT, R17, R16, 0x8, 0x1f ;  /* 0x0d001f0010117f89 */ /* 0x000e6200000e0000 */
[----:B0-----:R-:W-:-:S03]  /*53760*/  FADD R29, R29, R28 ;  /* 0x0000001c1d1d7221 */ /* 0x001fc60000000000 */
[----:B------:R-:W0:Y:S01]  /*53770*/  SHFL.BFLY PT, R2, R14, 0x8, 0x1f ;  /* 0x0d001f000e027f89 */ /* 0x000e2200000e0000 */
[----:B-1----:R-:W-:-:S03]  /*53780*/  FADD R21, R21, R22 ;  /* 0x0000001615157221 */ /* 0x002fc60000000000 */
[----:B------:R-:W1:Y:S01]  /*53790*/  SHFL.BFLY PT, R0, R29, 0x4, 0x1f ;  /* 0x0c801f001d007f89 */ /* 0x000e6200000e0000 */
[----:B------:R-:W-:-:S03]  /*537a0*/  FADD R23, R23, R20 ;  /* 0x0000001417177221 */ /* 0x000fc60000000000 */
[----:B------:R-:W1:Y:S01]  /*537b0*/  SHFL.BFLY PT, R22, R21, 0x4, 0x1f ;  /* 0x0c801f0015167f89 */ /* 0x000e6200000e0000 */
[----:B------:R-:W-:-:S03]  /*537c0*/  FADD R15, R15, R3 ;  /* 0x000000030f0f7221 */ /* 0x000fc60000000000 */
[----:B------:R-:W1:Y:S01]  /*537d0*/  SHFL.BFLY PT, R20, R23, 0x4, 0x1f ;  /* 0x0c801f0017147f89 */ /* 0x000e6200000e0000 */
[----:B------:R-:W-:-:S03]  /*537e0*/  FADD R18, R18, R19 ;  /* 0x0000001312127221 */ /* 0x000fc60000000000 */
[----:B------:R-:W1:Y:S01]  /*537f0*/  SHFL.BFLY PT, R28, R15, 0x4, 0x1f ;  /* 0x0c801f000f1c7f89 */ /* 0x000e6200000e0000 */
[----:B------:R-:W-:-:S03]  /*53800*/  FADD R16, R16, R17 ;  /* 0x0000001110107221 */ /* 0x000fc60000000000 */
[----:B------:R-:W1:Y:S04]  /*53810*/  SHFL.BFLY PT, R19, R18, 0x4, 0x1f ;  /* 0x0c801f0012137f89 */ /* 0x000e6800000e0000 */
[----:B------:R-:W1:Y:S01]  /*53820*/  SHFL.BFLY PT, R17, R16, 0x4, 0x1f ;  /* 0x0c801f0010117f89 */ /* 0x000e6200000e0000 */
[----:B0-----:R-:W-:Y:S02]  /*53830*/  FADD R14, R14, R2 ;  /* 0x000000020e0e7221 */ /* 0x001fe40000000000 */
[----:B-1----:R-:W-:-:S03]  /*53840*/  FADD R29, R29, R0 ;  /* 0x000000001d1d7221 */ /* 0x002fc60000000000 */
[----:B------:R-:W0:Y:S01]  /*53850*/  SHFL.BFLY PT, R3, R14, 0x4, 0x1f ;  /* 0x0c801f000e037f89 */ /* 0x000e2200000e0000 */
[----:B------:R-:W-:-:S03]  /*53860*/  FADD R21, R21, R22 ;  /* 0x0000001615157221 */ /* 0x000fc60000000000 */
        /* <DEDUP_REMOVED lines=12> */
[----:B------:R-:W-:Y:S01]  /*53930*/  SHFL.BFLY PT, R3, R14, 0x2, 0x1f ;  /* 0x0c401f000e037f89 */ /* 0x000fe200000e0000 */
[----:B------:R-:W-:-:S03]  /*53940*/  FADD R28, R21, R22 ;  /* 0x00000016151c7221 */ /* 0x000fc60000000000 */
[----:B------:R-:W0:Y:S01]  /*53950*/  SHFL.BFLY PT, R2, R29, 0x1, 0x1f ;  /* 0x0c201f001d027f89 */ /* 0x000e2200000e0000 */
[----:B------:R-:W-:Y:S02]  /*53960*/  FADD R23, R23, R20 ;  /* 0x0000001417177221 */ /* 0x000fe40000000000 */
[----:B------:R-:W-:Y:S02]  /*53970*/  FADD R20, R15, R0 ;  /* 0x000000000f147221 */ /* 0x000fe40000000000 */
[----:B------:R-:W1:Y:S01]  /*53980*/  SHFL.BFLY PT, R0, R28, 0x1, 0x1f ;  /* 0x0c201f001c007f89 */ /* 0x000e6200000e0000 */
[----:B------:R-:W-:Y:S02]  /*53990*/  FADD R22, R18, R19 ;  /* 0x0000001312167221 */ /* 0x000fe40000000000 */
[----:B------:R-:W-:-:S03]  /*539a0*/  FADD R21, R16, R17 ;  /* 0x0000001110157221 */ /* 0x000fc60000000000 */
[----:B------:R-:W1:Y:S04]  /*539b0*/  SHFL.BFLY PT, R19, R22, 0x1, 0x1f ;  /* 0x0c201f0016137f89 */ /* 0x000e6800000e0000 */
[----:B------:R-:W1:Y:S01]  /*539c0*/  SHFL.BFLY PT, R16, R23, 0x1, 0x1f ;  /* 0x0c201f0017107f89 */ /* 0x000e6200000e0000 */
[----:B0-----:R-:W-:Y:S02]  /*539d0*/  FADD R29, R29, R2 ;  /* 0x000000021d1d7221 */ /* 0x001fe40000000000 */
[----:B-1----:R-:W-:-:S03]  /*539e0*/  FADD R28, R28, R0 ;  /* 0x000000001c1c7221 */ /* 0x002fc60000000000 */
[----:B------:R-:W-:Y:S04]  /*539f0*/  @!P5 STS [R27.X4+0x40800], R29 ;  /* 0x0408001d1b00d388 */ /* 0x000fe80000004800 */
[----:B------:R0:W-:Y:S01]  /*53a00*/  @!P5 STS [R27.X4+0x41000], R28 ;  /* 0x0410001c1b00d388 */ /* 0x0001e20000004800 */
[----:B------:R-:W-:-:S03]  /*53a10*/  FADD R19, R22, R19 ;  /* 0x0000001316137221 */ /* 0x000fc60000000000 */
[----:B0-----:R-:W3:Y:S01]  /*53a20*/  LDL.64 R28, [R1+0x1310] ;  /* 0x00131000011c7983 */ /* 0x001ee20000100a00 */
[----:B------:R-:W-:-:S03]  /*53a30*/  FADD R16, R23, R16 ;  /* 0x0000001017107221 */ /* 0x000fc60000000000 */
[----:B------:R-:W5:Y:S01]  /*53a40*/  LDL.64 R22, [R1+0x1308] ;  /* 0x0013080001167983 */ /* 0x000f620000100a00 */
[----:B------:R-:W-:-:S03]  /*53a50*/  FADD R14, R14, R3 ;  /* 0x000000030e0e7221 */ /* 0x000fc60000000000 */
[----:B------:R-:W5:Y:S04]  /*53a60*/  LDL.64 R2, [R1+0x12f0] ;  /* 0x0012f00001027983 */ /* 0x000f680000100a00 */
[----:B------:R-:W0:Y:S04]  /*53a70*/  SHFL.BFLY PT, R18, R21, 0x1, 0x1f ;  /* 0x0c201f0015127f89 */ /* 0x000e2800000e0000 */
[----:B------:R-:W1:Y:S04]  /*53a80*/  SHFL.BFLY PT, R17, R20, 0x1, 0x1f ;  /* 0x0c201f0014117f89 */ /* 0x000e6800000e0000 */
[----:B------:R-:W2:Y:S04]  /*53a90*/  SHFL.BFLY PT, R15, R14, 0x1, 0x1f ;  /* 0x0c201f000e0f7f89 */ /* 0x000ea800000e0000 */
[----:B------:R-:W-:Y:S04]  /*53aa0*/  @!P5 STS [R27.X4+0x41800], R16 ;  /* 0x041800101b00d388 */ /* 0x000fe80000004800 */
[----:B------:R-:W-:Y:S01]  /*53ab0*/  @!P5 STS [R27.X4+0x42000], R19 ;  /* 0x042000131b00d388 */ /* 0x000fe20000004800 */
[----:B0-----:R-:W-:-:S02]  /*53ac0*/  FADD R18, R21, R18 ;  /* 0x0000001215127221 */ /* 0x001fc40000000000 */
[----:B-1----:R-:W-:-:S03]  /*53ad0*/  FADD R17, R20, R17 ;  /* 0x0000001114117221 */ /* 0x002fc60000000000 */
[----:B------:R3:W-:Y:S01]  /*53ae0*/  @!P5 STS [R27.X4+0x42800], R18 ;  /* 0x042800121b00d388 */ /* 0x0007e20000004800 */
[----:B--2---:R-:W-:-:S03]  /*53af0*/  FADD R20, R14, R15 ;  /* 0x0000000f0e147221 */ /* 0x004fc60000000000 */
[----:B------:R5:W-:Y:S04]  /*53b00*/  @!P5 STS [R27.X4+0x43000], R17 ;  /* 0x043000111b00d388 */ /* 0x000be80000004800 */
[----:B------:R0:W-:Y:S01]  /*53b10*/  @!P5 STS [R27.X4+0x43800], R20 ;  /* 0x043800141b00d388 */ /* 0x0001e20000004800 */
[----:B------:R-:W-:-:S03]  /*53b20*/  IMAD.WIDE R14, R8, 0x2, R6 ;  /* 0x00000002080e7825 */ /* 0x000fc600078e0206 */
[----:B------:R-:W-:Y:S06]  /*53b30*/  BAR.SYNC.DEFER_BLOCKING 0x0 ;  /* 0x0000000000007b1d */ /* 0x000fec0000010000 */
[----:B------:R-:W2:Y:S04]  /*53b40*/  LDL.64 R6, [R1+0x12d0] ;  /* 0x0012d00001067983 */ /* 0x000ea80000100a00 */
[----:B------:R4:W2:Y:S02]  /*53b50*/  LDG.E.U16 R0, [R14.64] ;  /* 0x000000060e007981 */ /* 0x0008a4000c1e1500 */
[----:B----4-:R-:W-:-:S04]  /*53b60*/  IMAD.WIDE R14, R8, 0x2, R10 ;  /* 0x00000002080e7825 */ /* 0x010fc800078e020a */
[C---:B---3--:R-:W-:Y:S02]  /*53b70*/  IMAD.WIDE R18, R8.reuse, 0x2, R28 ;  /* 0x0000000208127825 */ /* 0x048fe400078e021c */
[----:B------:R-:W3:Y:S04]  /*53b80*/  LDL.64 R28, [R1+0x12b8] ;  /* 0x0012b800011c7983 */ /* 0x000ee80000100a00 */
[----:B------:R1:W4:Y:S01]  /*53b90*/  LDG.E.U16 R12, [R18.64] ;  /* 0x00000006120c7981 */ /* 0x000322000c1e1500 */
[----:B-----5:R-:W-:-:S04]  /*53ba0*/  IMAD.WIDE R16, R8, 0x2, R22 ;  /* 0x0000000208107825 */ /* 0x020fc800078e0216 */
[C---:B------:R-:W-:Y:S01]  /*53bb0*/  IMAD.WIDE R22, R8.reuse, 0x2, R4 ;  /* 0x0000000208167825 */ /* 0x040fe200078e0204 */
[----:B------:R5:W3:Y:S04]  /*53bc0*/  LDG.E.U16 R9, [R16.64] ;  /* 0x0000000610097981 */ /* 0x000ae8000c1e1500 */
[----:B-1----:R-:W3:Y:S01]  /*53bd0*/  LDL.64 R18, [R1+0x12e8] ;  /* 0x0012e80001127983 */ /* 0x002ee20000100a00 */
[----:B0-----:R-:W-:-:S03]  /*53be0*/  IMAD.WIDE R20, R8, 0x2, R2 ;  /* 0x0000000208147825 */ /* 0x001fc600078e0202 */
[----:B------:R-:W3:Y:S04]  /*53bf0*/  LDL.64 R4, [R1+0x12c8] ;  /* 0x0012c80001047983 */ /* 0x000ee80000100a00 */
[----:B------:R2:W3:Y:S04]  /*53c00*/  LDG.E.U16 R11, [R22.64] ;  /* 0x00000006160b7981 */ /* 0x0004e8000c1e1500 */
[----:B------:R0:W3:Y:S04]  /*53c10*/  LDG.E.U16 R26, [R20.64] ;  /* 0x00000006141a7981 */ /* 0x0000e8000c1e1500 */
[----:B------:R-:W3:Y:S01]  /*53c20*/  LDL.64 R2, [R1+0x12b0] ;  /* 0x0012b00001027983 */ /* 0x000ee20000100a00 */
[----:B-----5:R-:W-:-:S04]  /*53c30*/  IMAD.WIDE R16, R8, 0x2, R24 ;  /* 0x0000000208107825 */ /* 0x020fc800078e0218 */
[C---:B--2---:R-:W-:Y:S01]  /*53c40*/  IMAD.WIDE R22, R8.reuse, 0x2, R6 ;  /* 0x0000000208167825 */ /* 0x044fe200078e0206 */
[----:B----4-:R1:W-:Y:S03]  /*53c50*/  STL [R1+0x640], R12 ;  /* 0x0006400c01007387 */ /* 0x0103e60000100800 */
[----:B---3--:R-:W-:-:S05]  /*53c60*/  IMAD.WIDE R18, R8, 0x2, R18 ;  /* 0x0000000208127825 */ /* 0x008fca00078e0212 */
[----:B-1----:R1:W2:Y:S01]  /*53c70*/  LDG.E.U16 R12, [R18.64] ;  /* 0x00000006120c7981 */ /* 0x0022a2000c1e1500 */
[----:B0-----:R-:W-:-:S03]  /*53c80*/  IMAD.WIDE R20, R8, 0x2, R4 ;  /* 0x0000000208147825 */ /* 0x001fc600078e0204 */
[----:B-1----:R-:W3:Y:S04]  /*53c90*/  LDL.64 R18, [R1+0x12c0] ;  /* 0x0012c00001127983 */ /* 0x002ee80000100a00 */
[----:B------:R-:W-:Y:S04]  /*53ca0*/  STL [R1+0x63c], R9 ;  /* 0x00063c0901007387 */ /* 0x000fe80000100800 */
[----:B------:R-:W-:Y:S04]  /*53cb0*/  STL [R1+0x634], R0 ;  /* 0x0006340001007387 */ /* 0x000fe80000100800 */
[----:B------:R-:W4:Y:S04]  /*53cc0*/  LDL.64 R24, [R1+0x12a0] ;  /* 0x0012a00001187983 */ /* 0x000f280000100a00 */
[----:B------:R0:W-:Y:S04]  /*53cd0*/  STL [R1+0x62c], R11 ;  /* 0x00062c0b01007387 */ /* 0x0001e80000100800 */
[----:B------:R-:W5:Y:S04]  /*53ce0*/  LDL.64 R6, [R1+0x1290] ;  /* 0x0012900001067983 */ /* 0x000f680000100a00 */
[----:B------:R-:W5:Y:S04]  /*53cf0*/  LDL.64 R4, [R1+0x1288] ;  /* 0x0012880001047983 */ /* 0x000f680000100a00 */
[----:B0-----:R-:W5:Y:S04]  /*53d00*/  LDL.64 R10, [R1+0x1298] ;  /* 0x00129800010a7983 */ /* 0x001f680000100a00 */
[----:B------:R0:W-:Y:S04]  /*53d10*/  STL [R1+0x620], R26 ;  /* 0x0006201a01007387 */ /* 0x0001e80000100800 */
[----:B------:R1:W5:Y:S04]  /*53d20*/  LDG.E.U16 R9, [R16.64] ;  /* 0x0000000610097981 */ /* 0x000368000c1e1500 */
[----:B------:R1:W5:Y:S04]  /*53d30*/  LDG.E.U16 R0, [R14.64] ;  /* 0x000000060e007981 */ /* 0x000368000c1e1500 */
[----:B0-----:R0:W5:Y:S04]  /*53d40*/  LDG.E.U16 R26, [R22.64] ;  /* 0x00000006161a7981 */ /* 0x001168000c1e1500 */
[----:B0-----:R-:W5:Y:S01]  /*53d50*/  LDL.64 R22, [R1+0x12a8] ;  /* 0x0012a80001167983 */ /* 0x001f620000100a00 */
[----:B-1----:R-:W-:Y:S01]  /*53d60*/  IMAD.WIDE R16, R8, 0x2, R2 ;  /* 0x0000000208107825 */ /* 0x002fe200078e0202 */
[----:B------:R-:W-:-:S03]  /*53d70*/  LOP3.LUT R2, R27, 0x1c, RZ, 0xc0, !PT ;  /* 0x0000001c1b027812 */ /* 0x000fc600078ec0ff */
[C---:B------:R-:W-:Y:S02]  /*53d80*/  IMAD.WIDE R14, R8.reuse, 0x2, R28 ;  /* 0x00000002080e7825 */ /* 0x040fe400078e021c */
[----:B------:R0:W5:Y:S04]  /*53d90*/  LDG.E.U16 R28, [R16.64] ;  /* 0x00000006101c7981 */ /* 0x000168000c1e1500 */
[----:B------:R1:W5:Y:S04]  /*53da0*/  LDG.E.U16 R3, [R14.64] ;  /* 0x000000060e037981 */ /* 0x000368000c1e1500 */
[----:B------:R-:W0:Y:S04]  /*53db0*/  LDS R29, [R2.X16+0x40000] ;  /* 0x04000000021d7984 */ /* 0x000e28000000c800 */
[----:B--2---:R2:W-:Y:S01]  /*53dc0*/  STL [R1+0x61c], R12 ;  /* 0x00061c0c01007387 */ /* 0x0045e20000100800 */
[----:B---3--:R-:W-:-:S03]  /*53dd0*/  IMAD.WIDE R18, R8, 0x2, R18 ;  /* 0x0000000208127825 */ /* 0x008fc600078e0212 */
[----:B--2---:R4:W2:Y:S02]  /*53de0*/  LDG.E.U16 R12, [R20.64] ;  /* 0x00000006140c7981 */ /* 0x0048a4000c1e1500 */
[C---:B----4-:R-:W-:Y:S02]  /*53df0*/  IMAD.WIDE R20, R8.reuse, 0x2, R24 ;  /* 0x0000000208147825 */ /* 0x050fe400078e0218 */
[----:B-----5:R3:W-:Y:S04]  /*53e00*/  STL [R1+0x614], R9 ;  /* 0x0006140901007387 */ /* 0x0207e80000100800 */
[----:B------:R-:W-:Y:S04]  /*53e10*/  STL [R1+0x3540], R2 ;  /* 0x0035400201007387 */ /* 0x000fe80000100800 */
[----:B------:R-:W4:Y:S04]  /*53e20*/  LDL.64 R24, [R1+0x1260] ;  /* 0x0012600001187983 */ /* 0x000f280000100a00 */
[----:B---3--:R3:W5:Y:S01]  /*53e30*/  LDG.E.U16 R9, [R18.64] ;  /* 0x0000000612097981 */ /* 0x008762000c1e1500 */
[----:B------:R-:W-:-:S03]  /*53e40*/  IMAD.WIDE R22, R8, 0x2, R22 ;  /* 0x0000000208167825 */ /* 0x000fc600078e0216 */
[----:B------:R0:W-:Y:S04]  /*53e50*/  STL [R1+0x60c], R0 ;  /* 0x00060c0001007387 */ /* 0x0001e80000100800 */
[----:B0-----:R0:W4:Y:S04]  /*53e60*/  LDG.E.U16 R0, [R22.64] ;  /* 0x0000000616007981 */ /* 0x001128000c1e1500 */
[----:B0-----:R-:W4:Y:S04]  /*53e70*/  LDL.64 R22, [R1+0x1280] ;  /* 0x0012800001167983 */ /* 0x001f280000100a00 */
[----:B------:R0:W-:Y:S04]  /*53e80*/  STL [R1+0x608], R26 ;  /* 0x0006081a01007387 */ /* 0x0001e80000100800 */
[----:B0-----:R0:W4:Y:S01]  /*53e90*/  LDG.E.U16 R26, [R20.64] ;  /* 0x00000006141a7981 */ /* 0x001122000c1e1500 */
[----:B---3--:R-:W-:-:S04]  /*53ea0*/  IMAD.WIDE R18, R8, 0x2, R10 ;  /* 0x0000000208127825 */ /* 0x008fc800078e020a */
[C---:B-1----:R-:W-:Y:S01]  /*53eb0*/  IMAD.WIDE R14, R8.reuse, 0x2, R6 ;  /* 0x00000002080e7825 */ /* 0x042fe200078e0206 */
[----:B0-----:R-:W3:Y:S03]  /*53ec0*/  LDL.64 R20, [R1+0x1278] ;  /* 0x0012780001147983 */ /* 0x001ee60000100a00 */
[C---:B------:R-:W-:Y:S01]  /*53ed0*/  IMAD.WIDE R16, R8.reuse, 0x2, R4 ;  /* 0x0000000208107825 */ /* 0x040fe200078e0204 */
[----:B------:R0:W3:Y:S04]  /*53ee0*/  LDG.E.U16 R10, [R14.64] ;  /* 0x000000060e0a7981 */ /* 0x0000e8000c1e1500 */
[----:B--2---:R1:W-:Y:S04]  /*53ef0*/  STL [R1+0x600], R12 ;  /* 0x0006000c01007387 */ /* 0x0043e80000100800 */
[----:B0-----:R-:W2:Y:S04]  /*53f00*/  LDL.64 R14, [R1+0x1268] ;  /* 0x00126800010e7983 */ /* 0x001ea80000100a00 */
[----:B-1----:R0:W2:Y:S04]  /*53f10*/  LDG.E.U16 R12, [R18.64] ;  /* 0x00000006120c7981 */ /* 0x0020a8000c1e1500 */
[----:B0-----:R-:W2:Y:S04]  /*53f20*/  LDL.64 R18, [R1+0x1270] ;  /* 0x0012700001127983 */ /* 0x001ea80000100a00 */
[----:B-----5:R0:W-:Y:S04]  /*53f30*/  STL [R1+0x5f8], R9 ;  /* 0x0005f80901007387 */ /* 0x0201e80000100800 */
[----:B------:R-:W5:Y:S04]  /*53f40*/  LDL.64 R6, [R1+0x1258] ;  /* 0x0012580001067983 */ /* 0x000f680000100a00 */
[----:B------:R-:W5:Y:S04]  /*53f50*/  LDL.64 R4, [R1+0x1250] ;  /* 0x0012500001047983 */ /* 0x000f680000100a00 */
[----:B------:R1:W-:Y:S04]  /*53f60*/  STL [R1+0x5ec], R3 ;  /* 0x0005ec0301007387 */ /* 0x0003e80000100800 */
[----:B0-----:R0:W5:Y:S04]  /*53f70*/  LDG.E.U16 R9, [R16.64] ;  /* 0x0000000610097981 */ /* 0x001168000c1e1500 */
[----:B-1----:R-:W5:Y:S04]  /*53f80*/  LDL.64 R2, [R1+0x1248] ;  /* 0x0012480001027983 */ /* 0x002f680000100a00 */
[----:B------:R-:W-:Y:S01]  /*53f90*/  STL [R1+0x5e4], R28 ;  /* 0x0005e41c01007387 */ /* 0x000fe20000100800 */
[----:B----4-:R-:W-:-:S03]  /*53fa0*/  IMAD.WIDE R22, R8, 0x2, R22 ;  /* 0x0000000208167825 */ /* 0x010fc600078e0216 */
[----:B------:R1:W-:Y:S04]  /*53fb0*/  STL [R1+0x5dc], R0 ;  /* 0x0005dc0001007387 */ /* 0x0003e80000100800 */
[----:B-1----:R-:W4:Y:S04]  /*53fc0*/  LDL.LU R0, [R1+0x924] ;  /* 0x0009240001007983 */ /* 0x002f280000300800 */
[----:B------:R1:W-:Y:S04]  /*53fd0*/  STL [R1+0x5d8], R26 ;  /* 0x0005d81a01007387 */ /* 0x0003e80000100800 */
[----:B-1----:R1:W4:Y:S04]  /*53fe0*/  LDG.E.U16 R26, [R22.64] ;  /* 0x00000006161a7981 */ /* 0x002328000c1e1500 */
[----:B-1----:R-:W5:Y:S04]  /*53ff0*/  LDL R23, [R1+0x3c8] ;  /* 0x0003c80001177983 */ /* 0x002f680000100800 */
[----:B------:R-:W1:Y:S01]  /*54000*/  S2R R11, SR_TID.X ;  /* 0x00000000000b7919 */ /* 0x000e620000002100 */
[----:B---3--:R-:W-:-:S04]  /*54010*/  IMAD.WIDE R20, R8, 0x2, R20 ;  /* 0x0000000208147825 */ /* 0x008fc800078e0214 */
[----:B0-----:R-:W-:Y:S02]  /*54020*/  IMAD.WIDE R16, R8, 0x2, R24 ;  /* 0x0000000208107825 */ /* 0x001fe400078e0218 */
[----:B------:R0:W4:Y:S04]  /*54030*/  LDG.E.U16 R25, [R20.64] ;  /* 0x0000000614197981 */ /* 0x000128000c1e1500 */
[----:B0-----:R0:W4:Y:S01]  /*54040*/  LDG.E.U16 R21, [R16.64] ;  /* 0x0000000610157981 */ /* 0x001122000c1e1500 */
[----:B-1----:R-:W-:-:S04]  /*54050*/  LOP3.LUT R11, R11, 0x1c, RZ, 0xc0, !PT ;  /* 0x0000001c0b0b7812 */ /* 0x002fc800078ec0ff */
[----:B------:R-:W-:-:S04]  /*54060*/  LEA.HI R11, R11, 0x8, RZ, 0x1e ;  /* 0x000000080b0b7811 */ /* 0x000fc800078ff0ff */
[----:B------:R-:W-:-:S05]  /*54070*/  SHF.L.U32 R11, R11, 0x6, RZ ;  /* 0x000000060b0b7819 */ /* 0x000fca00000006ff */
[----:B------:R1:W0:Y:S04]  /*54080*/  LDS R28, [R11+0x40000] ;  /* 0x040000000b1c7984 */ /* 0x0002280000000800 */
[----:B-1----:R-:W1:Y:S02]  /*54090*/  S2R R11, SR_TID.X ;  /* 0x00000000000b7919 */ /* 0x002e640000002100 */
[----:B-1----:R-:W-:-:S04]  /*540a0*/  LOP3.LUT R11, R11, 0x1c, RZ, 0xc0, !PT ;  /* 0x0000001c0b0b7812 */ /* 0x002fc800078ec0ff */
[----:B------:R-:W-:-:S05]  /*540b0*/  LEA.HI R11, R11, 0x10, RZ, 0x1e ;  /* 0x000000100b0b7811 */ /* 0x000fca00078ff0ff */
[----:B------:R-:W-:-:S05]  /*540c0*/  IMAD.SHL.U32 R11, R11, 0x40, RZ ;  /* 0x000000400b0b7824 */ /* 0x000fca00078e00ff */
[----:B------:R1:W0:Y:S01]  /*540d0*/  LDS R20, [R11+0x40000] ;  /* 0x040000000b147984 */ /* 0x0002220000000800 */
[----:B--2---:R-:W-:-:S04]  /*540e0*/  IMAD.WIDE R14, R8, 0x2, R14 ;  /* 0x00000002080e7825 */ /* 0x004fc800078e020e */
[----:B------:R-:W-:Y:S02]  /*540f0*/  IMAD.WIDE R18, R8, 0x2, R18 ;  /* 0x0000000208127825 */ /* 0x000fe400078e0212 */
[----:B------:R2:W3:Y:S04]  /*54100*/  LDG.E.U16 R8, [R14.64] ;  /* 0x000000060e087981 */ /* 0x0004e8000c1e1500 */
[----:B------:R5:W3:Y:S04]  /*54110*/  LDG.E.U16 R22, [R18.64] ;  /* 0x0000000612167981 */ /* 0x000ae8000c1e1500 */
[----:B------:R-:W-:Y:S04]  /*54120*/  STL [R1+0x5d4], R12 ;  /* 0x0005d40c01007387 */ /* 0x000fe80000100800 */
[----:B------:R-:W-:Y:S01]  /*54130*/  STL [R1+0x5cc], R10 ;  /* 0x0005cc0a01007387 */ /* 0x000fe20000100800 */
[----:B-----5:R-:W-:-:S03]  /*54140*/  IMAD.WIDE R18, R23, 0x2, R6 ;  /* 0x0000000217127825 */ /* 0x020fc600078e0206 */
[----:B------:R-:W5:Y:S01]  /*54150*/  LDL.64 R6, [R1+0x1240] ;  /* 0x0012400001067983 */ /* 0x000f620000100a00 */
[----:B0-----:R-:W-:-:S03]  /*54160*/  IMAD.WIDE R16, R23, 0x2, R2 ;  /* 0x0000000217107825 */ /* 0x001fc600078e0202 */
[----:B------:R0:W5:Y:S01]  /*54170*/  LDG.E.U16 R3, [R18.64] ;  /* 0x0000000612037981 */ /* 0x000162000c1e1500 */
[----:B--2---:R-:W-:-:S03]  /*54180*/  IMAD.WIDE R14, R23, 0x2, R4 ;  /* 0x00000002170e7825 */ /* 0x004fc600078e0204 */
[----:B------:R-:W2:Y:S04]  /*54190*/  LDL.64 R4, [R1+0x1238] ;  /* 0x0012380001047983 */ /* 0x000ea80000100a00 */
[----:B------:R0:W-:Y:S04]  /*541a0*/  STL [R1+0x5c4], R9 ;  /* 0x0005c40901007387 */ /* 0x0001e80000100800 */
[----:B-1----:R-:W2:Y:S04]  /*541b0*/  LDL.LU R11, [R1+0x750] ;  /* 0x00075000010b7983 */ /* 0x002ea80000300800 */
[----:B------:R1:W2:Y:S04]  /*541c0*/  LDG.E.U16 R24, [R14.64] ;  /* 0x000000060e187981 */ /* 0x0002a8000c1e1500 */
[----:B------:R1:W2:Y:S01]  /*541d0*/  LDG.E.U16 R2, [R16.64] ;  /* 0x0000000610027981 */ /* 0x0002a2000c1e1500 */
[----:B----4-:R-:W-:-:S03]  /*541e0*/  FFMA R0, R13, R0, R29 ;  /* 0x000000000d007223 */ /* 0x010fc6000000001d */
[----:B0-----:R-:W4:Y:S04]  /*541f0*/  LDL.LU R9, [R1+0x754] ;  /* 0x0007540001097983 */ /* 0x001f280000300800 */
[----:B------:R-:W4:Y:S04]  /*54200*/  LDL.LU R12, [R1+0x760] ;  /* 0x00076000010c7983 */ /* 0x000f280000300800 */
[----:B------:R-:W-:Y:S04]  /*54210*/  STL [R1+0x924], R0 ;  /* 0x0009240001007387 */ /* 0x000fe80000100800 */
[----:B------:R-:W4:Y:S04]  /*54220*/  LDL.LU R10, [R1+0x764] ;  /* 0x00076400010a7983 */ /* 0x000f280000300800 */
[----:B------:R-:W4:Y:S04]  /*54230*/  LDL.LU R29, [R1+0x770] ;  /* 0x00077000011d7983 */ /* 0x000f280000300800 */
[----:B------:R0:W-:Y:S04]  /*54240*/  STL [R1+0x5bc], R26 ;  /* 0x0005bc1a01007387 */ /* 0x0001e80000100800 */
[----:B0-----:R-:W4:Y:S04]  /*54250*/  LDL.LU R26, [R1+0x774] ;  /* 0x00077400011a7983 */ /* 0x001f280000300800 */
[----:B------:R0:W-:Y:S04]  /*54260*/  STL [R1+0x5b0], R25 ;  /* 0x0005b01901007387 */ /* 0x0001e80000100800 */
[----:B0-----:R-:W4:Y:S04]  /*54270*/  LDL.LU R25, [R1+0x780] ;  /* 0x0007800001197983 */ /* 0x001f280000300800 */
[----:B---3--:R0:W-:Y:S04]  /*54280*/  STL [R1+0x5a8], R22 ;  /* 0x0005a81601007387 */ /* 0x0081e80000100800 */
[----:B0-----:R-:W3:Y:S04]  /*54290*/  LDL.LU R22, [R1+0x784] ;  /* 0x0007840001167983 */ /* 0x001ee80000300800 */
[----:B------:R0:W-:Y:S04]  /*542a0*/  STL [R1+0x5a4], R8 ;  /* 0x0005a40801007387 */ /* 0x0001e80000100800 */
[----:B0-----:R-:W3:Y:S04]  /*542b0*/  LDL.LU R8, [R1+0x758] ;  /* 0x0007580001087983 */ /* 0x001ee80000300800 */
[----:B------:R0:W-:Y:S04]  /*542c0*/  STL [R1+0x59c], R21 ;  /* 0x00059c1501007387 */ /* 0x0001e80000100800 */
[----:B0-----:R-:W3:Y:S04]  /*542d0*/  LDL.LU R21, [R1+0x75c] ;  /* 0x00075c0001157983 */ /* 0x001ee80000300800 */
[----:B------:R-:W3:Y:S04]  /*542e0*/  LDL.LU R19, [R1+0x768] ;  /* 0x0007680001137983 */ /* 0x000ee80000300800 */
[----:B------:R-:W3:Y:S04]  /*542f0*/  LDL.LU R18, [R1+0x76c] ;  /* 0x00076c0001127983 */ /* 0x000ee80000300800 */
[----:B-1----:R-:W3:Y:S04]  /*54300*/  LDL.LU R17, [R1+0x778] ;  /* 0x0007780001117983 */ /* 0x002ee80000300800 */
[----:B------:R-:W3:Y:S04]  /*54310*/  LDL.LU R0, [R1+0x77c] ;  /* 0x00077c0001007983 */ /* 0x000ee80000300800 */
[----:B-----5:R0:W-:Y:S04]  /*54320*/  STL [R1+0x594], R3 ;  /* 0x0005940301007387 */ /* 0x0201e80000100800 */
[----:B------:R-:W5:Y:S04]  /*54330*/  LDL.LU R16, [R1+0x788] ;  /* 0x0007880001107983 */ /* 0x000f680000300800 */
[----:B------:R-:W5:Y:S04]  /*54340*/  LDL.LU R15, [R1+0x78c] ;  /* 0x00078c00010f7983 */ /* 0x000f680000300800 */
[----:B0-----:R-:W0:Y:S01]  /*54350*/  S2R R3, SR_TID.X ;  /* 0x0000000000037919 */ /* 0x001e220000002100 */
[----:B--2---:R-:W-:-:S03]  /*54360*/  FMUL R11, R13, R11 ;  /* 0x0000000b0d0b7220 */ /* 0x004fc60000400000 */
[----:B------:R-:W2:Y:S04]  /*54370*/  LDL.LU R14, [R1+0x928] ;  /* 0x00092800010e7983 */ /* 0x000ea80000300800 */
[----:B------:R0:W-:Y:S04]  /*54380*/  STL [R1+0x590], R24 ;  /* 0x0005901801007387 */ /* 0x0001e80000100800 */
[----:B------:R1:W-:Y:S01]  /*54390*/  STL [R1+0x588], R2 ;  /* 0x0005880201007387 */ /* 0x0003e20000100800 */
[----:B0-----:R-:W-:-:S03]  /*543a0*/  LOP3.LUT R24, R3, 0x1c, RZ, 0xc0, !PT ;  /* 0x0000001c03187812 */ /* 0x001fc600078ec0ff */
[----:B-1----:R-:W2:Y:S04]  /*543b0*/  LDL.64 R2, [R1+0x1230] ;  /* 0x0012300001027983 */ /* 0x002ea80000100a00 */
[----:B------:R0:W-:Y:S04]  /*543c0*/  STL [R1+0x240], R11 ;  /* 0x0002400b01007387 */ /* 0x0001e80000100800 */
[----:B0-----:R-:W2:Y:S01]  /*543d0*/  LDL.LU R11, [R1+0x3580] ;  /* 0x00358000010b7983 */ /* 0x001ea20000300800 */
[C---:B----4-:R-:W-:Y:S02]  /*543e0*/  FMUL R9, R13.reuse, R9 ;  /* 0x000000090d097220 */ /* 0x050fe40000400000 */
[C---:B------:R-:W-:Y:S01]  /*543f0*/  FMUL R12, R13.reuse, R12 ;  /* 0x0000000c0d0c7220 */ /* 0x040fe20000400000 */
[----:B------:R-:W-:Y:S01]  /*54400*/  LEA.HI R24, R24, 0x18, RZ, 0x1e ;  /* 0x0000001818187811 */ /* 0x000fe200078ff0ff */
[C---:B------:R-:W-:Y:S01]  /*54410*/  FMUL R10, R13.reuse, R10 ;  /* 0x0000000a0d0a7220 */ /* 0x040fe20000400000 */
[----:B------:R0:W-:Y:S01]  /*54420*/  STL [R1+0x244], R9 ;  /* 0x0002440901007387 */ /* 0x0001e20000100800 */
[C---:B------:R-:W-:Y:S01]  /*54430*/  FMUL R29, R13.reuse, R29 ;  /* 0x0000001d0d1d7220 */ /* 0x040fe20000400000 */
[----:B------:R-:W-:Y:S01]  /*54440*/  SHF.L.U32 R24, R24, 0x6, RZ ;  /* 0x0000000618187819 */ /* 0x000fe200000006ff */
[C---:B------:R-:W-:Y:S01]  /*54450*/  FMUL R26, R13.reuse, R26 ;  /* 0x0000001a0d1a7220 */ /* 0x040fe20000400000 */
[----:B0-----:R-:W4:Y:S01]  /*54460*/  LDL.LU R9, [R1+0x357c] ;  /* 0x00357c0001097983 */ /* 0x001f220000300800 */
[----:B------:R-:W-:-:S03]  /*54470*/  FMUL R25, R13, R25 ;  /* 0x000000190d197220 */ /* 0x000fc60000400000 */
[----:B------:R0:W-:Y:S04]  /*54480*/  STL [R1+0x280], R12 ;  /* 0x0002800c01007387 */ /* 0x0001e80000100800 */
[----:B0-----:R-:W4:Y:S04]  /*54490*/  LDL.LU R12, [R1+0x3578] ;  /* 0x00357800010c7983 */ /* 0x001f280000300800 */
[----:B------:R0:W-:Y:S04]  /*544a0*/  STL [R1+0x284], R10 ;  /* 0x0002840a01007387 */ /* 0x0001e80000100800 */
[----:B0-----:R-:W4:Y:S04]  /*544b0*/  LDL.LU R10, [R1+0x3574] ;  /* 0x00357400010a7983 */ /* 0x001f280000300800 */
[----:B------:R-:W-:Y:S04]  /*544c0*/  STL [R1+0x2a0], R29 ;  /* 0x0002a01d01007387 */ /* 0x000fe80000100800 */
[----:B------:R-:W-:Y:S04]  /*544d0*/  STL [R1+0x2a4], R26 ;  /* 0x0002a41a01007387 */ /* 0x000fe80000100800 */
[----:B------:R-:W-:Y:S01]  /*544e0*/  STL [R1+0x2b0], R25 ;  /* 0x0002b01901007387 */ /* 0x000fe20000100800 */
[----:B---3--:R-:W-:-:S03]  /*544f0*/  FMUL R22, R13, R22 ;  /* 0x000000160d167220 */ /* 0x008fc60000400000 */
[----:B------:R2:W0:Y:S04]  /*54500*/  LDS R13, [R24+0x40000] ;  /* 0x04000000180d7984 */ /* 0x0004280000000800 */
[----:B------:R1:W-:Y:S01]  /*54510*/  STL [R1+0x2b4], R22 ;  /* 0x0002b41601007387 */ /* 0x0003e20000100800 */
[C---:B--2---:R-:W-:Y:S02]  /*54520*/  FMUL R24, R11.reuse, R8 ;  /* 0x000000080b187220 */ /* 0x044fe40000400000 */
[C---:B-1----:R-:W-:Y:S02]  /*54530*/  FMUL R22, R11.reuse, R21 ;  /* 0x000000150b167220 */ /* 0x042fe40000400000 */
[C---:B------:R-:W-:Y:S02]  /*54540*/  FMUL R21, R11.reuse, R19 ;  /* 0x000000130b157220 */ /* 0x040fe40000400000 */
[C---:B------:R-:W-:Y:S01]  /*54550*/  FMUL R19, R11.reuse, R18 ;  /* 0x000000120b137220 */ /* 0x040fe20000400000 */
[----:B------:R-:W-:Y:S01]  /*54560*/  STL [R1+0x248], R24 ;  /* 0x0002481801007387 */ /* 0x000fe20000100800 */
[----:B------:R-:W-:-:S03]  /*54570*/  FMUL R18, R11, R17 ;  /* 0x000000110b127220 */ /* 0x000fc60000400000 */
[----:B------:R-:W-:Y:S01]  /*54580*/  STL [R1+0x24c], R22 ;  /* 0x00024c1601007387 */ /* 0x000fe20000100800 */
[----:B------:R-:W-:-:S03]  /*54590*/  FMUL R17, R11, R0 ;  /* 0x000000000b117220 */ /* 0x000fc60000400000 */
[----:B------:R-:W-:Y:S04]  /*545a0*/  STL [R1+0x288], R21 ;  /* 0x0002881501007387 */ /* 0x000fe80000100800 */
[----:B------:R-:W-:Y:S04]  /*545b0*/  STL [R1+0x28c], R19 ;  /* 0x00028c1301007387 */ /* 0x000fe80000100800 */
[----:B------:R-:W4:Y:S01]  /*545c0*/  LDL.LU R0, [R1+0x92c] ;  /* 0x00092c0001007983 */ /* 0x000f220000300800 */
[C---:B-----5:R-:W-:Y:S02]  /*545d0*/  FMUL R16, R11.reuse, R16 ;  /* 0x000000100b107220 */ /* 0x060fe40000400000 */
[C---:B------:R-:W-:Y:S01]  /*545e0*/  FMUL R15, R11.reuse, R15 ;  /* 0x0000000f0b0f7220 */ /* 0x040fe20000400000 */
[----:B------:R-:W-:Y:S01]  /*545f0*/  STL [R1+0x2a8], R18 ;  /* 0x0002a81201007387 */ /* 0x000fe20000100800 */
[----:B------:R-:W-:-:S03]  /*54600*/  FFMA R14, R11, R14, R28 ;  /* 0x0000000e0b0e7223 */ /* 0x000fc6000000001c */
[----:B------:R-:W-:Y:S04]  /*54610*/  STL [R1+0x2ac], R17 ;  /* 0x0002ac1101007387 */ /* 0x000fe80000100800 */
[----:B------:R1:W-:Y:S04]  /*54620*/  STL [R1+0x2b8], R16 ;  /* 0x0002b81001007387 */ /* 0x0003e80000100800 */
[----:B------:R-:W-:Y:S04]  /*54630*/  STL [R1+0x2bc], R15 ;  /* 0x0002bc0f01007387 */ /* 0x000fe80000100800 */
[----:B------:R2:W-:Y:S01]  /*54640*/  STL [R1+0x928], R14 ;  /* 0x0009280e01007387 */ /* 0x0005e20000100800 */
[----:B-1----:R-:W-:-:S03]  /*54650*/  IMAD.WIDE R16, R23, 0x2, R4 ;  /* 0x0000000217107825 */ /* 0x002fc600078e0204 */
[----:B------:R-:W1:Y:S01]  /*54660*/  S2R R8, SR_TID.X ;  /* 0x0000000000087919 */ /* 0x000e620000002100 */
[----:B------:R-:W-:-:S03]  /*54670*/  IMAD.WIDE R18, R23, 0x2, R2 ;  /* 0x0000000217127825 */ /* 0x000fc600078e0202 */
[----:B------:R3:W5:Y:S01]  /*54680*/  LDG.E.U16 R16, [R16.64] ;  /* 0x0000000610107981 */ /* 0x000762000c1e1500 */
[----:B--2---:R-:W-:-:S03]  /*54690*/  IMAD.WIDE R14, R23, 0x2, R6 ;  /* 0x00000002170e7825 */ /* 0x004fc600078e0206 */
[----:B------:R-:W2:Y:S04]  /*546a0*/  LDL.64 R4, [R1+0x1228] ;  /* 0x0012280001047983 */ /* 0x000ea80000100a00 */
[----:B------:R0:W2:Y:S04]  /*546b0*/  LDG.E.U16 R25, [R14.64] ;  /* 0x000000060e197981 */ /* 0x0000a8000c1e1500 */
[----:B------:R-:W2:Y:S04]  /*546c0*/  LDL.64 R2, [R1+0x1220] ;  /* 0x0012200001027983 */ /* 0x000ea80000100a00 */
[----:B0-----:R0:W2:Y:S01]  /*546d0*/  LDG.E.U16 R15, [R18.64] ;  /* 0x00000006120f7981 */ /* 0x0010a2000c1e1500 */
[----:B-1----:R-:W-:-:S04]  /*546e0*/  LOP3.LUT R8, R8, 0x1c, RZ, 0xc0, !PT ;  /* 0x0000001c08087812 */ /* 0x002fc800078ec0ff */
[----:B------:R-:W-:-:S05]  /*546f0*/  LEA.HI R8, R8, 0x20, RZ, 0x1e ;  /* 0x0000002008087811 */ /* 0x000fca00078ff0ff */
[----:B------:R-:W-:-:S05]  /*54700*/  IMAD.SHL.U32 R8, R8, 0x40, RZ ;  /* 0x0000004008087824 */ /* 0x000fca00078e00ff */
[----:B------:R1:W0:Y:S04]  /*54710*/  LDS R11, [R8+0x40000] ;  /* 0x04000000080b7984 */ /* 0x0002280000000800 */
[----:B-1----:R-:W5:Y:S04]  /*54720*/  LDL.LU R8, [R1+0x500] ;  /* 0x0005000001087983 */ /* 0x002f680000300800 */
[----:B------:R-:W5:Y:S04]  /*54730*/  LDL.LU R29, [R1+0x720] ;  /* 0x00072000011d7983 */ /* 0x000f680000300800 */
[----:B------:R-:W5:Y:S04]  /*54740*/  LDL.LU R28, [R1+0x724] ;  /* 0x00072400011c7983 */ /* 0x000f680000300800 */
[----:B------:R-:W5:Y:S04]  /*54750*/  LDL.LU R14, [R1+0x74c] ;  /* 0x00074c00010e7983 */ /* 0x000f680000300800 */
[----:B------:R-:W5:Y:S01]  /*54760*/  LDL.LU R6, [R1+0x930] ;  /* 0x0009300001067983 */ /* 0x000f620000300800 */
[----:B----4-:R-:W-:-:S03]  /*54770*/  FFMA R0, R9, R0, R20 ;  /* 0x0000000009007223 */ /* 0x010fc60000000014 */
[----:B------:R-:W4:Y:S04]  /*54780*/  LDL.LU R20, [R1+0x504] ;  /* 0x0005040001147983 */ /* 0x000f280000300800 */
[----:B------:R-:W4:Y:S04]  /*54790*/  LDL.LU R26, [R1+0x730] ;  /* 0x00073000011a7983 */ /* 0x000f280000300800 */
[----:B---3--:R-:W3:Y:S04]  /*547a0*/  LDL.LU R17, [R1+0x734] ;  /* 0x0007340001117983 */ /* 0x008ee80000300800 */
[----:B------:R1:W-:Y:S04]  /*547b0*/  STL [R1+0x92c], R0 ;  /* 0x00092c0001007387 */ /* 0x0003e80000100800 */
[----:B-1----:R-:W3:Y:S04]  /*547c0*/  LDL.LU R0, [R1+0x740] ;  /* 0x0007400001007983 */ /* 0x002ee80000300800 */
[----:B------:R-:W3:Y:S04]  /*547d0*/  LDL.LU R24, [R1+0x744] ;  /* 0x0007440001187983 */ /* 0x000ee80000300800 */
[----:B------:R-:W3:Y:S04]  /*547e0*/  LDL.LU R22, [R1+0x508] ;  /* 0x0005080001167983 */ /* 0x000ee80000300800 */
[----:B------:R-:W3:Y:S04]  /*547f0*/  LDL.LU R7, [R1+0x50c] ;  /* 0x00050c0001077983 */ /* 0x000ee80000300800 */
[----:B------:R-:W3:Y:S04]  /*54800*/  LDL.LU R21, [R1+0x728] ;  /* 0x0007280001157983 */ /* 0x000ee80000300800 */
[----:B0-----:R-:W3:Y:S04]  /*54810*/  LDL.LU R19, [R1+0x72c] ;  /* 0x00072c0001137983 */ /* 0x001ee80000300800 */
[----:B------:R-:W3:Y:S04]  /*54820*/  LDL.LU R18, [R1+0x738] ;  /* 0x0007380001127983 */ /* 0x000ee80000300800 */
[----:B--2---:R-:W-:Y:S04]  /*54830*/  STL [R1+0x574], R25 ;  /* 0x0005741901007387 */ /* 0x004fe80000100800 */
[----:B-----5:R0:W-:Y:S04]  /*54840*/  STL [R1+0x570], R16 ;  /* 0x0005701001007387 */ /* 0x0201e80000100800 */
[----:B0-----:R-:W2:Y:S04]  /*54850*/  LDL.LU R16, [R1+0x73c] ;  /* 0x00073c0001107983 */ /* 0x001ea80000300800 */
[----:B------:R0:W-:Y:S04]  /*54860*/  STL [R1+0x568], R15 ;  /* 0x0005680f01007387 */ /* 0x0001e80000100800 */
[----:B0-----:R-:W5:Y:S01]  /*54870*/  LDL.LU R15, [R1+0x748] ;  /* 0x00074800010f7983 */ /* 0x001f620000300800 */
[----:B------:R-:W-:-:S02]  /*54880*/  FMUL R8, R9, R8 ;  /* 0x0000000809087220 */ /* 0x000fc40000400000 */
[----:B------:R-:W-:-:S03]  /*54890*/  FMUL R29, R9, R29 ;  /* 0x0000001d091d7220 */ /* 0x000fc60000400000 */
[----:B------:R0:W-:Y:S04]  /*548a0*/  STL [R1+0x50], R8 ;  /* 0x0000500801007387 */ /* 0x0001e80000100800 */
[----:B0-----:R-:W5:Y:S01]  /*548b0*/  LDL.LU R8, [R1+0x3570] ;  /* 0x0035700001087983 */ /* 0x001f620000300800 */
[----:B------:R-:W-:Y:S02]  /*548c0*/  FFMA R6, R12, R6, R13 ;  /* 0x000000060c067223 */ /* 0x000fe4000000000d */
[----:B----4-:R-:W-:-:S05]  /*548d0*/  FMUL R20, R9, R20 ;  /* 0x0000001409147220 */ /* 0x010fca0000400000 */
[----:B------:R0:W-:Y:S04]  /*548e0*/  STL [R1+0x54], R20 ;  /* 0x0000541401007387 */ /* 0x0001e80000100800 */
[----:B------:R-:W-:Y:S01]  /*548f0*/  STL [R1+0x1b0], R29 ;  /* 0x0001b01d01007387 */ /* 0x000fe20000100800 */
[C---:B0-----:R-:W-:Y:S02]  /*54900*/  FMUL R20, R9.reuse, R28 ;  /* 0x0000001c09147220 */ /* 0x041fe40000400000 */
[C---:B------:R-:W-:Y:S02]  /*54910*/  FMUL R28, R9.reuse, R26 ;  /* 0x0000001a091c7220 */ /* 0x040fe40000400000 */
[C---:B---3--:R-:W-:Y:S01]  /*54920*/  FMUL R26, R9.reuse, R17 ;  /* 0x00000011091a7220 */ /* 0x048fe20000400000 */
[----:B------:R0:W-:Y:S04]  /*54930*/  STL [R1+0x1b4], R20 ;  /* 0x0001b41401007387 */ /* 0x0001e80000100800 */
[----:B------:R-:W-:Y:S04]  /*54940*/  STL [R1+0x1d0], R28 ;  /* 0x0001d01c01007387 */ /* 0x000fe80000100800 */
[----:B------:R-:W-:Y:S01]  /*54950*/  STL [R1+0x1d4], R26 ;  /* 0x0001d41a01007387 */ /* 0x000fe20000100800 */
[----:B0-----:R-:W-:-:S03]  /*54960*/  FMUL R20, R9, R0 ;  /* 0x0000000009147220 */ /* 0x001fc60000400000 */
[----:B------:R-:W3:Y:S01]  /*54970*/  LDL.LU R0, [R1+0x934] ;  /* 0x0009340001007983 */ /* 0x000ee20000300800 */
[----:B------:R-:W-:-:S03]  /*54980*/  FMUL R24, R9, R24 ;  /* 0x0000001809187220 */ /* 0x000fc60000400000 */
[----:B------:R0:W-:Y:S01]  /*54990*/  STL [R1+0x270], R20 ;  /* 0x0002701401007387 */ /* 0x0001e20000100800 */
[----:B------:R-:W-:-:S03]  /*549a0*/  FMUL R9, R12, R7 ;  /* 0x000000070c097220 */ /* 0x000fc60000400000 */
[----:B------:R-:W-:Y:S01]  /*549b0*/  STL [R1+0x274], R24 ;  /* 0x0002741801007387 */ /* 0x000fe20000100800 */
[C---:B0-----:R-:W-:Y:S02]  /*549c0*/  FMUL R20, R12.reuse, R22 ;  /* 0x000000160c147220 */ /* 0x041fe40000400000 */
[----:B------:R-:W-:-:S03]  /*549d0*/  FMUL R19, R12, R19 ;  /* 0x000000130c137220 */ /* 0x000fc60000400000 */
[----:B------:R0:W-:Y:S04]  /*549e0*/  STL [R1+0x58], R20 ;  /* 0x0000581401007387 */ /* 0x0001e80000100800 */
[----:B------:R1:W-:Y:S01]  /*549f0*/  STL [R1+0x5c], R9 ;  /* 0x00005c0901007387 */ /* 0x0003e20000100800 */
[C---:B0-----:R-:W-:Y:S02]  /*54a00*/  FMUL R20, R12.reuse, R21 ;  /* 0x000000150c147220 */ /* 0x041fe40000400000 */
[----:B-1----:R-:W-:-:S03]  /*54a10*/  FMUL R9, R12, R18 ;  /* 0x000000120c097220 */ /* 0x002fc60000400000 */
[----:B------:R-:W-:Y:S01]  /*54a20*/  STL [R1+0x1b8], R20 ;  /* 0x0001b81401007387 */ /* 0x000fe20000100800 */
[----:B--2---:R-:W-:-:S03]  /*54a30*/  FMUL R16, R12, R16 ;  /* 0x000000100c107220 */ /* 0x004fc60000400000 */
[----:B------:R-:W-:Y:S04]  /*54a40*/  STL [R1+0x1bc], R19 ;  /* 0x0001bc1301007387 */ /* 0x000fe80000100800 */
[----:B------:R0:W-:Y:S01]  /*54a50*/  STL [R1+0x1d8], R9 ;  /* 0x0001d80901007387 */ /* 0x0001e20000100800 */
[----:B-----5:R-:W-:-:S03]  /*54a60*/  FMUL R15, R12, R15 ;  /* 0x0000000f0c0f7220 */ /* 0x020fc60000400000 */
[----:B------:R-:W-:Y:S01]  /*54a70*/  STL [R1+0x1dc], R16 ;  /* 0x0001dc1001007387 */ /* 0x000fe20000100800 */
[----:B0-----:R-:W-:Y:S02]  /*54a80*/  FMUL R9, R12, R14 ;  /* 0x0000000e0c097220 */ /* 0x001fe40000400000 */
[C---:B------:R-:W-:Y:S01]  /*54a90*/  IMAD.WIDE R12, R23.reuse, 0x2, R4 ;  /* 0x00000002170c7825 */ /* 0x040fe200078e0204 */
[----:B------:R0:W-:Y:S04]  /*54aa0*/  STL [R1+0x278], R15 ;  /* 0x0002780f01007387 */ /* 0x0001e80000100800 */
[----:B------:R1:W-:Y:S01]  /*54ab0*/  STL [R1+0x27c], R9 ;  /* 0x00027c0901007387 */ /* 0x0003e20000100800 */
[----:B0-----:R-:W-:-:S03]  /*54ac0*/  IMAD.WIDE R14, R23, 0x2, R2 ;  /* 0x00000002170e7825 */ /* 0x001fc600078e0202 */
[----:B-1----:R0:W2:Y:S04]  /*54ad0*/  LDG.E.U16 R9, [R12.64] ;  /* 0x000000060c097981 */ /* 0x0020a8000c1e1500 */
[----:B------:R1:W4:Y:S04]  /*54ae0*/  LDG.E.U16 R4, [R14.64] ;  /* 0x000000060e047981 */ /* 0x000328000c1e1500 */
[----:B------:R-:W5:Y:S04]  /*54af0*/  S2R R7, SR_TID.X ;  /* 0x0000000000077919 */ /* 0x000f680000002100 */
[----:B------:R-:W1:Y:S04]  /*54b00*/  S2R R25, SR_TID.X ;  /* 0x0000000000197919 */ /* 0x000e680000002100 */
[----:B------:R-:W-:Y:S04]  /*54b10*/  STL [R1+0x930], R6 ;  /* 0x0009300601007387 */ /* 0x000fe80000100800 */
[----:B------:R-:W4:Y:S04]  /*54b20*/  LDL.64 R18, [R1+0x1218] ;  /* 0x0012180001127983 */ /* 0x000f280000100a00 */
[----:B0-----:R-:W4:Y:S04]  /*54b30*/  LDL.64 R12, [R1+0x1210] ;  /* 0x00121000010c7983 */ /* 0x001f280000100a00 */
[----:B------:R-:W4:Y:S01]  /*54b40*/  LDL.64 R2, [R1+0x1208] ;  /* 0x0012080001027983 */ /* 0x000f220000100a00 */
[----:B-----5:R-:W-:-:S02]  /*54b50*/  LOP3.LUT R7, R7, 0x1c, RZ, 0xc0, !PT ;  /* 0x0000001c07077812 */ /* 0x020fc400078ec0ff */
[----:B-1----:R-:W-:Y:S02]  /*54b60*/  LOP3.LUT R25, R25, 0x1c, RZ, 0xc0, !PT ;  /* 0x0000001c19197812 */ /* 0x002fe400078ec0ff */
[----:B------:R-:W-:Y:S02]  /*54b70*/  LEA.HI R7, R7, 0x30, RZ, 0x1e ;  /* 0x0000003007077811 */ /* 0x000fe400078ff0ff */
[----:B------:R-:W-:-:S03]  /*54b80*/  LEA.HI R25, R25, 0x28, RZ, 0x1e ;  /* 0x0000002819197811 */ /* 0x000fc600078ff0ff */
[----:B------:R-:W-:Y:S01]  /*54b90*/  IMAD.SHL.U32 R7, R7, 0x40, RZ ;  /* 0x0000004007077824 */ /* 0x000fe200078e00ff */
[----:B------:R-:W-:-:S04]  /*54ba0*/  SHF.L.U32 R25, R25, 0x6, RZ ;  /* 0x0000000619197819 */ /* 0x000fc800000006ff */
[----:B------:R0:W-:Y:S04]  /*54bb0*/  LDS R16, [R7+0x40000] ;  /* 0x0400000007107984 */ /* 0x0001e80000000800 */
[----:B------:R1:W5:Y:S04]  /*54bc0*/  LDS R17, [R25+0x40000] ;  /* 0x0400000019117984 */ /* 0x0003680000000800 */
[----:B0-----:R-:W5:Y:S04]  /*54bd0*/  LDL.LU R7, [R1+0x4b0] ;  /* 0x0004b00001077983 */ /* 0x001f680000300800 */
[----:B------:R-:W5:Y:S04]  /*54be0*/  LDL.LU R6, [R1+0x4b4] ;  /* 0x0004b40001067983 */ /* 0x000f680000300800 */
[----:B-1----:R-:W5:Y:S01]  /*54bf0*/  LDL.LU R25, [R1+0x4c0] ;  /* 0x0004c00001197983 */ /* 0x002f620000300800 */
[----:B---3--:R-:W-:-:S05]  /*54c00*/  FFMA R0, R10, R0, R11 ;  /* 0x000000000a007223 */ /* 0x008fca000000000b */
[----:B------:R-:W-:Y:S04]  /*54c10*/  STL [R1+0x934], R0 ;  /* 0x0009340001007387 */ /* 0x000fe80000100800 */
        /* <DEDUP_REMOVED lines=11> */
[----:B--2---:R0:W-:Y:S04]  /*54cd0*/  STL [R1+0x55c], R9 ;  /* 0x00055c0901007387 */ /* 0x0041e80000100800 */
[----:B0-----:R-:W2:Y:S04]  /*54ce0*/  LDL.LU R9, [R1+0x4f8] ;  /* 0x0004f80001097983 */ /* 0x001ea80000300800 */
[----:B----4-:R0:W-:Y:S04]  /*54cf0*/  STL [R1+0x558], R4 ;  /* 0x0005580401007387 */ /* 0x0101e80000100800 */
[----:B0-----:R-:W4:Y:S04]  /*54d00*/  LDL.LU R4, [R1+0x4fc] ;  /* 0x0004fc0001047983 */ /* 0x001f280000300800 */
[----:B------:R-:W4:Y:S01]  /*54d10*/  LDL.LU R0, [R1+0x938] ;  /* 0x0009380001007983 */ /* 0x000f220000300800 */
[----:B-----5:R-:W-:-:S02]  /*54d20*/  FMUL R7, R10, R7 ;  /* 0x000000070a077220 */ /* 0x020fc40000400000 */
[----:B------:R-:W-:-:S03]  /*54d30*/  FMUL R6, R10, R6 ;  /* 0x000000060a067220 */ /* 0x000fc60000400000 */
[----:B------:R0:W-:Y:S01]  /*54d40*/  STL [R1+0x170], R7 ;  /* 0x0001700701007387 */ /* 0x0001e20000100800 */
[----:B------:R-:W-:-:S03]  /*54d50*/  FMUL R25, R10, R25 ;  /* 0x000000190a197220 */ /* 0x000fc60000400000 */
[----:B0-----:R-:W5:Y:S04]  /*54d60*/  LDL.LU R7, [R1+0x356c] ;  /* 0x00356c0001077983 */ /* 0x001f680000300800 */
[----:B------:R0:W-:Y:S04]  /*54d70*/  STL [R1+0x174], R6 ;  /* 0x0001740601007387 */ /* 0x0001e80000100800 */
[----:B0-----:R-:W5:Y:S04]  /*54d80*/  LDL.LU R6, [R1+0x3568] ;  /* 0x0035680001067983 */ /* 0x001f680000300800 */
[----:B------:R-:W-:Y:S01]  /*54d90*/  STL [R1+0x190], R25 ;  /* 0x0001901901007387 */ /* 0x000fe20000100800 */
[----:B---3--:R-:W-:-:S02]  /*54da0*/  FMUL R5, R10, R5 ;  /* 0x000000050a057220 */ /* 0x008fc40000400000 */
[----:B------:R-:W-:-:S03]  /*54db0*/  FMUL R11, R10, R11 ;  /* 0x0000000b0a0b7220 */ /* 0x000fc60000400000 */
[----:B------:R0:W-:Y:S04]  /*54dc0*/  STL [R1+0x194], R5 ;  /* 0x0001940501007387 */ /* 0x0001e80000100800 */
[----:B0-----:R-:W3:Y:S04]  /*54dd0*/  LDL.LU R5, [R1+0x3564] ;  /* 0x0035640001057983 */ /* 0x001ee80000300800 */
[----:B------:R0:W-:Y:S01]  /*54de0*/  STL [R1+0x1a0], R11 ;  /* 0x0001a00b01007387 */ /* 0x0001e20000100800 */
[C---:B------:R-:W-:Y:S02]  /*54df0*/  FMUL R28, R10.reuse, R28 ;  /* 0x0000001c0a1c7220 */ /* 0x040fe40000400000 */
[----:B0-----:R-:W-:-:S05]  /*54e00*/  FMUL R11, R10, R29 ;  /* 0x0000001d0a0b7220 */ /* 0x001fca0000400000 */
[----:B------:R0:W-:Y:S04]  /*54e10*/  STL [R1+0x1a4], R11 ;  /* 0x0001a40b01007387 */ /* 0x0001e80000100800 */
[----:B------:R-:W-:Y:S01]  /*54e20*/  STL [R1+0x1c0], R28 ;  /* 0x0001c01c01007387 */ /* 0x000fe20000100800 */
[----:B0-----:R-:W-:Y:S02]  /*54e30*/  FMUL R11, R10, R26 ;  /* 0x0000001a0a0b7220 */ /* 0x001fe40000400000 */
[----:B------:R-:W-:-:S03]  /*54e40*/  FMUL R10, R8, R24 ;  /* 0x00000018080a7220 */ /* 0x000fc60000400000 */
[----:B------:R0:W-:Y:S04]  /*54e50*/  STL [R1+0x1c4], R11 ;  /* 0x0001c40b01007387 */ /* 0x0001e80000100800 */
[----:B------:R1:W-:Y:S01]  /*54e60*/  STL [R1+0x178], R10 ;  /* 0x0001780a01007387 */ /* 0x0003e20000100800 */
[C---:B------:R-:W-:Y:S02]  /*54e70*/  FMUL R22, R8.reuse, R22 ;  /* 0x0000001608167220 */ /* 0x040fe40000400000 */
[C---:B0-----:R-:W-:Y:S02]  /*54e80*/  FMUL R11, R8.reuse, R15 ;  /* 0x0000000f080b7220 */ /* 0x041fe40000400000 */
[----:B-1----:R-:W-:-:S03]  /*54e90*/  FMUL R10, R8, R14 ;  /* 0x0000000e080a7220 */ /* 0x002fc60000400000 */
[----:B------:R0:W-:Y:S04]  /*54ea0*/  STL [R1+0x17c], R11 ;  /* 0x00017c0b01007387 */ /* 0x0001e80000100800 */
[----:B------:R1:W-:Y:S01]  /*54eb0*/  STL [R1+0x198], R10 ;  /* 0x0001980a01007387 */ /* 0x0003e20000100800 */
[C---:B--2---:R-:W-:Y:S02]  /*54ec0*/  FMUL R9, R8.reuse, R9 ;  /* 0x0000000908097220 */ /* 0x044fe40000400000 */
[C---:B0-----:R-:W-:Y:S01]  /*54ed0*/  FMUL R11, R8.reuse, R21 ;  /* 0x00000015080b7220 */ /* 0x041fe20000400000 */
[----:B------:R-:W-:Y:S01]  /*54ee0*/  STL [R1+0x19c], R22 ;  /* 0x00019c1601007387 */ /* 0x000fe20000100800 */
[----:B-1----:R-:W-:-:S03]  /*54ef0*/  FMUL R10, R8, R20 ;  /* 0x00000014080a7220 */ /* 0x002fc60000400000 */
[----:B------:R-:W-:Y:S04]  /*54f00*/  STL [R1+0x1a8], R11 ;  /* 0x0001a80b01007387 */ /* 0x000fe80000100800 */
[----:B------:R0:W-:Y:S01]  /*54f10*/  STL [R1+0x1ac], R10 ;  /* 0x0001ac0a01007387 */ /* 0x0001e20000100800 */
[----:B----4-:R-:W-:-:S03]  /*54f20*/  FMUL R4, R8, R4 ;  /* 0x0000000408047220 */ /* 0x010fc60000400000 */
[----:B------:R1:W-:Y:S01]  /*54f30*/  STL [R1+0x1c8], R9 ;  /* 0x0001c80901007387 */ /* 0x0003e20000100800 */
[----:B------:R-:W-:Y:S02]  /*54f40*/  FFMA R0, R8, R0, R17 ;  /* 0x0000000008007223 */ /* 0x000fe40000000011 */
[----:B0-----:R-:W-:-:S04]  /*54f50*/  IMAD.WIDE R10, R23, 0x2, R12 ;  /* 0x00000002170a7825 */ /* 0x001fc800078e020c */
[C---:B-1----:R-:W-:Y:S02]  /*54f60*/  IMAD.WIDE R8, R23.reuse, 0x2, R18 ;  /* 0x0000000217087825 */ /* 0x042fe400078e0212 */
[----:B------:R0:W2:Y:S04]  /*54f70*/  LDG.E.U16 R11, [R10.64] ;  /* 0x000000060a0b7981 */ /* 0x0000a8000c1e1500 */
[----:B------:R1:W4:Y:S04]  /*54f80*/  LDG.E.U16 R17, [R8.64] ;  /* 0x0000000608117981 */ /* 0x000328000c1e1500 */
[----:B------:R-:W0:Y:S01]  /*54f90*/  S2R R25, SR_TID.X ;  /* 0x0000000000197919 */ /* 0x000e220000002100 */
[----:B------:R-:W-:-:S03]  /*54fa0*/  IMAD.WIDE R12, R23, 0x2, R2 ;  /* 0x00000002170c7825 */ /* 0x000fc600078e0202 */
[----:B------:R-:W-:Y:S04]  /*54fb0*/  STL [R1+0x1cc], R4 ;  /* 0x0001cc0401007387 */ /* 0x000fe80000100800 */
[----:B------:R1:W-:Y:S04]  /*54fc0*/  STL [R1+0x938], R0 ;  /* 0x0009380001007387 */ /* 0x0003e80000100800 */
[----:B------:R-:W3:Y:S04]  /*54fd0*/  LDL.LU R3, [R1+0x4ac] ;  /* 0x0004ac0001037983 */ /* 0x000ee80000300800 */
[----:B------:R5:W3:Y:S04]  /*54fe0*/  LDG.E.U16 R12, [R12.64] ;  /* 0x000000060c0c7981 */ /* 0x000ae8000c1e1500 */
[----:B-1----:R-:W3:Y:S01]  /*54ff0*/  LDL.LU R0, [R1+0x940] ;  /* 0x0009400001007983 */ /* 0x002ee20000300800 */
[----:B0-----:R-:W-:-:S04]  /*55000*/  LOP3.LUT R25, R25, 0x1c, RZ, 0xc0, !PT ;  /* 0x0000001c19197812 */ /* 0x001fc800078ec0ff */
[----:B------:R-:W-:-:S05]  /*55010*/  LEA.HI R24, R25, 0x40, RZ, 0x1e ;  /* 0x0000004019187811 */ /* 0x000fca00078ff0ff */
[----:B------:R-:W-:Y:S01]  /*55020*/  IMAD.SHL.U32 R24, R24, 0x40, RZ ;  /* 0x0000004018187824 */ /* 0x000fe200078e00ff */
[----:B------:R-:W-:-:S04]  /*55030*/  LEA.HI R25, R25, 0x38, RZ, 0x1e ;  /* 0x0000003819197811 */ /* 0x000fc800078ff0ff */
[----:B------:R0:W-:Y:S01]  /*55040*/  LDS R15, [R24+0x40000] ;  /* 0x04000000180f7984 */ /* 0x0001e20000000800 */
[----:B------:R-:W-:-:S05]  /*55050*/  SHF.L.U32 R25, R25, 0x6, RZ ;  /* 0x0000000619197819 */ /* 0x000fca00000006ff */
[----:B------:R1:W2:Y:S04]  /*55060*/  LDS R14, [R25+0x40000] ;  /* 0x04000000190e7984 */ /* 0x0002a80000000800 */
[----:B0-----:R-:W3:Y:S04]  /*55070*/  LDL.LU R24, [R1+0x93c] ;  /* 0x00093c0001187983 */ /* 0x001ee80000300800 */
[----:B------:R-:W3:Y:S04]  /*55080*/  LDL.LU R9, [R1+0x49c] ;  /* 0x00049c0001097983 */ /* 0x000ee80000300800 */
[----:B------:R-:W3:Y:S04]  /*55090*/  LDL.LU R4, [R1+0x4a8] ;  /* 0x0004a80001047983 */ /* 0x000ee80000300800 */
[----:B-----5:R-:W5:Y:S04]  /*550a0*/  LDL.LU R13, [R1+0x440] ;  /* 0x00044000010d7983 */ /* 0x020f680000300800 */
[----:B------:R-:W5:Y:S04]  /*550b0*/  LDL.LU R29, [R1+0x444] ;  /* 0x00044400011d7983 */ /* 0x000f680000300800 */
[----:B------:R-:W5:Y:S04]  /*550c0*/  LDL.LU R28, [R1+0x470] ;  /* 0x00047000011c7983 */ /* 0x000f680000300800 */
[----:B------:R-:W5:Y:S04]  /*550d0*/  LDL.LU R26, [R1+0x474] ;  /* 0x00047400011a7983 */ /* 0x000f680000300800 */
[----:B-1----:R-:W5:Y:S04]  /*550e0*/  LDL.LU R25, [R1+0x490] ;  /* 0x0004900001197983 */ /* 0x002f680000300800 */
[----:B------:R-:W5:Y:S04]  /*550f0*/  LDL.LU R22, [R1+0x494] ;  /* 0x0004940001167983 */ /* 0x000f680000300800 */
[----:B------:R-:W5:Y:S04]  /*55100*/  LDL.LU R21, [R1+0x4a0] ;  /* 0x0004a00001157983 */ /* 0x000f680000300800 */
[----:B------:R-:W5:Y:S04]  /*55110*/  LDL.LU R20, [R1+0x4a4] ;  /* 0x0004a40001147983 */ /* 0x000f680000300800 */
[----:B------:R-:W5:Y:S04]  /*55120*/  LDL.LU R10, [R1+0x448] ;  /* 0x00044800010a7983 */ /* 0x000f680000300800 */
[----:B------:R-:W5:Y:S04]  /*55130*/  LDL.LU R19, [R1+0x44c] ;  /* 0x00044c0001137983 */ /* 0x000f680000300800 */
[----:B------:R-:W5:Y:S04]  /*55140*/  LDL.LU R18, [R1+0x478] ;  /* 0x0004780001127983 */ /* 0x000f680000300800 */
[----:B----4-:R0:W-:Y:S04]  /*55150*/  STL [R1+0x544], R17 ;  /* 0x0005441101007387 */ /* 0x0101e80000100800 */
[----:B0-----:R-:W4:Y:S04]  /*55160*/  LDL.LU R17, [R1+0x47c] ;  /* 0x00047c0001117983 */ /* 0x001f280000300800 */
[----:B--2---:R0:W-:Y:S04]  /*55170*/  STL [R1+0x53c], R11 ;  /* 0x00053c0b01007387 */ /* 0x0041e80000100800 */
[----:B0-----:R-:W2:Y:S04]  /*55180*/  LDL.LU R11, [R1+0x498] ;  /* 0x00049800010b7983 */ /* 0x001ea80000300800 */
[----:B------:R-:W0:Y:S02]  /*55190*/  S2R R2, SR_TID.X ;  /* 0x0000000000027919 */ /* 0x000e240000002100 */
[----:B0-----:R-:W-:Y:S01]  /*551a0*/  LOP3.LUT R2, R2, 0x1c, RZ, 0xc0, !PT ;  /* 0x0000001c02027812 */ /* 0x001fe200078ec0ff */
[----:B---3--:R-:W-:-:S03]  /*551b0*/  FFMA R24, R7, R24, R16 ;  /* 0x0000001807187223 */ /* 0x008fc60000000010 */
[----:B------:R-:W-:Y:S02]  /*551c0*/  LEA.HI R8, R2, 0x48, RZ, 0x1e ;  /* 0x0000004802087811 */ /* 0x000fe400078ff0ff */
[----:B------:R-:W3:Y:S04]  /*551d0*/  LDL.LU R2, [R1+0x944] ;  /* 0x0009440001027983 */ /* 0x000ee80000300800 */
[----:B------:R-:W-:Y:S01]  /*551e0*/  STL [R1+0x93c], R24 ;  /* 0x00093c1801007387 */ /* 0x000fe20000100800 */
[----:B-----5:R-:W-:-:S03]  /*551f0*/  FMUL R16, R7, R13 ;  /* 0x0000000d07107220 */ /* 0x020fc60000400000 */
[----:B------:R0:W-:Y:S01]  /*55200*/  STL [R1+0x538], R12 ;  /* 0x0005380c01007387 */ /* 0x0001e20000100800 */
[----:B------:R-:W-:-:S03]  /*55210*/  FMUL R13, R7, R29 ;  /* 0x0000001d070d7220 */ /* 0x000fc60000400000 */
[----:B------:R1:W-:Y:S01]  /*55220*/  STL [R1+0x70], R16 ;  /* 0x0000701001007387 */ /* 0x0003e20000100800 */
[----:B0-----:R-:W-:-:S03]  /*55230*/  FMUL R12, R7, R28 ;  /* 0x0000001c070c7220 */ /* 0x001fc60000400000 */
[----:B------:R0:W-:Y:S01]  /*55240*/  STL [R1+0x74], R13 ;  /* 0x0000740d01007387 */ /* 0x0001e20000100800 */
[----:B-1----:R-:W-:-:S03]  /*55250*/  FMUL R16, R7, R26 ;  /* 0x0000001a07107220 */ /* 0x002fc60000400000 */
[----:B------:R1:W-:Y:S01]  /*55260*/  STL [R1+0x60], R12 ;  /* 0x0000600c01007387 */ /* 0x0003e20000100800 */
[----:B0-----:R-:W-:-:S03]  /*55270*/  FMUL R13, R7, R25 ;  /* 0x00000019070d7220 */ /* 0x001fc60000400000 */
[----:B------:R-:W-:Y:S01]  /*55280*/  STL [R1+0x64], R16 ;  /* 0x0000641001007387 */ /* 0x000fe20000100800 */
[----:B-1----:R-:W-:-:S03]  /*55290*/  FMUL R12, R7, R22 ;  /* 0x00000016070c7220 */ /* 0x002fc60000400000 */
[----:B------:R0:W-:Y:S04]  /*552a0*/  STL [R1+0x130], R13 ;  /* 0x0001300d01007387 */ /* 0x0001e80000100800 */
[----:B------:R1:W-:Y:S01]  /*552b0*/  STL [R1+0x134], R12 ;  /* 0x0001340c01007387 */ /* 0x0003e20000100800 */
[C---:B0-----:R-:W-:Y:S02]  /*552c0*/  FMUL R13, R7.reuse, R21 ;  /* 0x00000015070d7220 */ /* 0x041fe40000400000 */
[----:B-1----:R-:W-:Y:S02]  /*552d0*/  FMUL R12, R7, R20 ;  /* 0x00000014070c7220 */ /* 0x002fe40000400000 */
[C---:B------:R-:W-:Y:S01]  /*552e0*/  FMUL R7, R6.reuse, R10 ;  /* 0x0000000a06077220 */ /* 0x040fe20000400000 */
[----:B------:R0:W-:Y:S04]  /*552f0*/  STL [R1+0x160], R13 ;  /* 0x0001600d01007387 */ /* 0x0001e80000100800 */
[----:B------:R-:W-:Y:S04]  /*55300*/  STL [R1+0x164], R12 ;  /* 0x0001640c01007387 */ /* 0x000fe80000100800 */
[----:B------:R1:W-:Y:S01]  /*55310*/  STL [R1+0x78], R7 ;  /* 0x0000780701007387 */ /* 0x0003e20000100800 */
[----:B0-----:R-:W-:-:S02]  /*55320*/  FMUL R13, R6, R19 ;  /* 0x00000013060d7220 */ /* 0x001fc40000400000 */
[----:B-1----:R-:W-:-:S03]  /*55330*/  FMUL R7, R6, R18 ;  /* 0x0000001206077220 */ /* 0x002fc60000400000 */
[----:B------:R-:W-:Y:S01]  /*55340*/  STL [R1+0x7c], R13 ;  /* 0x00007c0d01007387 */ /* 0x000fe20000100800 */
[----:B------:R-:W-:-:S03]  /*55350*/  FMUL R4, R6, R4 ;  /* 0x0000000406047220 */ /* 0x000fc60000400000 */
[----:B------:R0:W-:Y:S01]  /*55360*/  STL [R1+0x68], R7 ;  /* 0x0000680701007387 */ /* 0x0001e20000100800 */
[C---:B------:R-:W-:Y:S02]  /*55370*/  FFMA R0, R6.reuse, R0, R14 ;  /* 0x0000000006007223 */ /* 0x040fe4000000000e */
[C---:B------:R-:W-:Y:S02]  /*55380*/  FMUL R3, R6.reuse, R3 ;  /* 0x0000000306037220 */ /* 0x040fe40000400000 */
[C---:B0-----:R-:W-:Y:S02]  /*55390*/  FMUL R7, R6.reuse, R9 ;  /* 0x0000000906077220 */ /* 0x041fe40000400000 */
[----:B----4-:R-:W-:-:S05]  /*553a0*/  FMUL R12, R6, R17 ;  /* 0x00000011060c7220 */ /* 0x010fca0000400000 */
[----:B------:R-:W-:Y:S01]  /*553b0*/  STL [R1+0x6c], R12 ;  /* 0x00006c0c01007387 */ /* 0x000fe20000100800 */
[----:B--2---:R-:W-:-:S05]  /*553c0*/  FMUL R11, R6, R11 ;  /* 0x0000000b060b7220 */ /* 0x004fca0000400000 */
[----:B------:R-:W-:Y:S04]  /*553d0*/  STL [R1+0x138], R11 ;  /* 0x0001380b01007387 */ /* 0x000fe80000100800 */
[----:B------:R-:W-:Y:S04]  /*553e0*/  STL [R1+0x13c], R7 ;  /* 0x00013c0701007387 */ /* 0x000fe80000100800 */
[----:B------:R-:W-:Y:S04]  /*553f0*/  STL [R1+0x168], R4 ;  /* 0x0001680401007387 */ /* 0x000fe80000100800 */
[----:B------:R0:W-:Y:S04]  /*55400*/  STL [R1+0x940], R0 ;  /* 0x0009400001007387 */ /* 0x0001e80000100800 */
[----:B------:R1:W-:Y:S04]  /*55410*/  STL [R1+0x16c], R3 ;  /* 0x00016c0301007387 */ /* 0x0003e80000100800 */
[----:B0-----:R-:W2:Y:S04]  /*55420*/  LDL.LU R0, [R1+0x948] ;  /* 0x0009480001007983 */ /* 0x001ea80000300800 */
[----:B------:R-:W4:Y:S04]  /*55430*/  LDL.64 R20, [R1+0x1200] ;  /* 0x0012000001147983 */ /* 0x000f280000100a00 */
[----:B------:R-:W5:Y:S04]  /*55440*/  LDL.64 R18, [R1+0x11f8] ;  /* 0x0011f80001127983 */ /* 0x000f680000100a00 */
[----:B------:R-:W2:Y:S04]  /*55450*/  LDL.64 R16, [R1+0x11f0] ;  /* 0x0011f00001107983 */ /* 0x000ea80000100a00 */
[----:B------:R-:W2:Y:S04]  /*55460*/  LDL.LU R4, [R1+0x3b0] ;  /* 0x0003b00001047983 */ /* 0x000ea80000300800 */
[----:B------:R-:W0:Y:S01]  /*55470*/  S2R R24, SR_TID.X ;  /* 0x0000000000187919 */ /* 0x000e220000002100 */
[----:B---3--:R-:W-:-:S03]  /*55480*/  FFMA R2, R5, R2, R15 ;  /* 0x0000000205027223 */ /* 0x008fc6000000000f */
[----:B-1----:R-:W3:Y:S01]  /*55490*/  LDL.LU R3, [R1+0x3b4] ;  /* 0x0003b40001037983 */ /* 0x002ee20000300800 */
[----:B0-----:R-:W-:-:S04]  /*554a0*/  LOP3.LUT R24, R24, 0x1c, RZ, 0xc0, !PT ;  /* 0x0000001c18187812 */ /* 0x001fc800078ec0ff */
[----:B------:R-:W-:-:S05]  /*554b0*/  LEA.HI R24, R24, 0x50, RZ, 0x1e ;  /* 0x0000005018187811 */ /* 0x000fca00078ff0ff */
[----:B------:R-:W-:-:S05]  /*554c0*/  IMAD.SHL.U32 R24, R24, 0x40, RZ ;  /* 0x0000004018187824 */ /* 0x000fca00078e00ff */
[----:B------:R0:W-:Y:S04]  /*554d0*/  LDS R10, [R24+0x40000] ;  /* 0x04000000180a7984 */ /* 0x0001e80000000800 */
[----:B0-----:R-:W4:Y:S04]  /*554e0*/  LDL.LU R24, [R1+0x3e0] ;  /* 0x0003e00001187983 */ /* 0x001f280000300800 */
[----:B------:R0:W-:Y:S04]  /*554f0*/  STL [R1+0x944], R2 ;  /* 0x0009440201007387 */ /* 0x0001e80000100800 */
        /* <DEDUP_REMOVED lines=12> */
[----:B0-----:R-:W5:Y:S01]  /*555c0*/  LDL.LU R2, [R1+0x43c] ;  /* 0x00043c0001027983 */ /* 0x001f620000300800 */
[----:B--2---:R-:W-:-:S05]  /*555d0*/  FMUL R4, R5, R4 ;  /* 0x0000000405047220 */ /* 0x004fca0000400000 */
[----:B------:R0:W-:Y:S04]  /*555e0*/  STL [R1+0x40], R4 ;  /* 0x0000400401007387 */ /* 0x0001e80000100800 */
[----:B0-----:R-:W2:Y:S04]  /*555f0*/  LDL.LU R4, [R1+0x3560] ;  /* 0x0035600001047983 */ /* 0x001ea80000300800 */
[----:B------:R-:W0:Y:S01]  /*55600*/  S2R R25, SR_TID.X ;  /* 0x0000000000197919 */ /* 0x000e220000002100 */
[----:B---3--:R-:W-:Y:S01]  /*55610*/  FMUL R3, R5, R3 ;  /* 0x0000000305037220 */ /* 0x008fe20000400000 */
[----:B------:R-:W-:-:S04]  /*55620*/  SHF.L.U32 R8, R8, 0x6, RZ ;  /* 0x0000000608087819 */ /* 0x000fc800000006ff */
[----:B------:R1:W-:Y:S04]  /*55630*/  STL [R1+0x44], R3 ;  /* 0x0000440301007387 */ /* 0x0003e80000100800 */
[----:B------:R-:W3:Y:S04]  /*55640*/  LDS R8, [R8+0x40000] ;  /* 0x0400000008087984 */ /* 0x000ee80000000800 */
[----:B-1----:R-:W3:Y:S01]  /*55650*/  LDL.LU R3, [R1+0x355c] ;  /* 0x00355c0001037983 */ /* 0x002ee20000300800 */
[----:B0-----:R-:W-:Y:S01]  /*55660*/  LOP3.LUT R25, R25, 0x1c, RZ, 0xc0, !PT ;  /* 0x0000001c19197812 */ /* 0x001fe200078ec0ff */
[----:B----4-:R-:W-:-:S03]  /*55670*/  FMUL R24, R5, R24 ;  /* 0x0000001805187220 */ /* 0x010fc60000400000 */
[----:B------:R-:W-:Y:S02]  /*55680*/  LEA.HI R25, R25, 0x58, RZ, 0x1e ;  /* 0x0000005819197811 */ /* 0x000fe400078ff0ff */
[----:B------:R0:W-:Y:S01]  /*55690*/  STL [R1+0x30], R24 ;  /* 0x0000301801007387 */ /* 0x0001e20000100800 */
[----:B-----5:R-:W-:Y:S01]  /*556a0*/  FMUL R15, R5, R15 ;  /* 0x0000000f050f7220 */ /* 0x020fe20000400000 */
[----:B------:R-:W-:Y:S02]  /*556b0*/  SHF.L.U32 R25, R25, 0x6, RZ ;  /* 0x0000000619197819 */ /* 0x000fe400000006ff */
[----:B0-----:R-:W4:Y:S04]  /*556c0*/  LDL.LU R24, [R1+0x3558] ;  /* 0x0035580001187983 */ /* 0x001f280000300800 */
[----:B------:R0:W-:Y:S01]  /*556d0*/  STL [R1+0x34], R15 ;  /* 0x0000340f01007387 */ /* 0x0001e20000100800 */
[----:B------:R-:W-:-:S02]  /*556e0*/  FMUL R28, R5, R28 ;  /* 0x0000001c051c7220 */ /* 0x000fc40000400000 */
[----:B0-----:R-:W-:-:S05]  /*556f0*/  FMUL R15, R5, R29 ;  /* 0x0000001d050f7220 */ /* 0x001fca0000400000 */
[----:B------:R0:W-:Y:S02]  /*55700*/  STL [R1+0x120], R15 ;  /* 0x0001200f01007387 */ /* 0x0001e40000100800 */
[C---:B0-----:R-:W-:Y:S02]  /*55710*/  FMUL R15, R5.reuse, R26 ;  /* 0x0000001a050f7220 */ /* 0x041fe40000400000 */
[----:B------:R-:W-:Y:S02]  /*55720*/  FMUL R5, R5, R11 ;  /* 0x0000000b05057220 */ /* 0x000fe40000400000 */
[----:B------:R0:W1:Y:S04]  /*55730*/  LDS R11, [R25+0x40000] ;  /* 0x04000000190b7984 */ /* 0x0000680000000800 */
[----:B0-----:R-:W0:Y:S04]  /*55740*/  S2R R25, SR_TID.X ;  /* 0x0000000000197919 */ /* 0x001e280000002100 */
[----:B------:R-:W-:Y:S04]  /*55750*/  STL [R1+0x124], R28 ;  /* 0x0001241c01007387 */ /* 0x000fe80000100800 */
[----:B------:R2:W-:Y:S04]  /*55760*/  STL [R1+0x180], R15 ;  /* 0x0001800f01007387 */ /* 0x0005e80000100800 */
[----:B------:R5:W-:Y:S01]  /*55770*/  STL [R1+0x184], R5 ;  /* 0x0001840501007387 */ /* 0x000be20000100800 */
[----:B0-----:R-:W-:-:S04]  /*55780*/  LOP3.LUT R25, R25, 0x1c, RZ, 0xc0, !PT ;  /* 0x0000001c19197812 */ /* 0x001fc800078ec0ff */
[----:B------:R-:W-:-:S05]  /*55790*/  LEA.HI R25, R25, 0x60, RZ, 0x1e ;  /* 0x0000006019197811 */ /* 0x000fca00078ff0ff */
[----:B------:R-:W-:Y:S02]  /*557a0*/  IMAD.SHL.U32 R25, R25, 0x40, RZ ;  /* 0x0000004019197824 */ /* 0x000fe400078e00ff */
[C---:B--2---:R-:W-:Y:S02]  /*557b0*/  FMUL R15, R4.reuse, R22 ;  /* 0x00000016040f7220 */ /* 0x044fe40000400000 */
[C---:B------:R-:W-:Y:S02]  /*557c0*/  FMUL R14, R4.reuse, R14 ;  /* 0x0000000e040e7220 */ /* 0x040fe40000400000 */
[C---:B-----5:R-:W-:Y:S01]  /*557d0*/  FMUL R5, R4.reuse, R13 ;  /* 0x0000000d04057220 */ /* 0x060fe20000400000 */
[----:B------:R-:W-:Y:S01]  /*557e0*/  STL [R1+0x48], R15 ;  /* 0x0000480f01007387 */ /* 0x000fe20000100800 */
[C---:B------:R-:W-:Y:S02]  /*557f0*/  FMUL R12, R4.reuse, R12 ;  /* 0x0000000c040c7220 */ /* 0x040fe40000400000 */
[C---:B------:R-:W-:Y:S01]  /*55800*/  FMUL R9, R4.reuse, R9 ;  /* 0x0000000904097220 */ /* 0x040fe20000400000 */
[----:B------:R-:W-:Y:S04]  /*55810*/  STL [R1+0x4c], R14 ;  /* 0x00004c0e01007387 */ /* 0x000fe80000100800 */
[----:B------:R0:W-:Y:S04]  /*55820*/  STL [R1+0x38], R5 ;  /* 0x0000380501007387 */ /* 0x0001e80000100800 */
[----:B------:R-:W-:Y:S01]  /*55830*/  STL [R1+0x3c], R12 ;  /* 0x00003c0c01007387 */ /* 0x000fe20000100800 */
[----:B0-----:R-:W-:-:S03]  /*55840*/  FMUL R5, R4, R7 ;  /* 0x0000000704057220 */ /* 0x001fc60000400000 */
[----:B------:R-:W-:Y:S04]  /*55850*/  STL [R1+0x128], R9 ;  /* 0x0001280901007387 */ /* 0x000fe80000100800 */
[----:B------:R0:W-:Y:S01]  /*55860*/  STL [R1+0x12c], R5 ;  /* 0x00012c0501007387 */ /* 0x0001e20000100800 */
[C---:B------:R-:W-:Y:S02]  /*55870*/  FMUL R2, R4.reuse, R2 ;  /* 0x0000000204027220 */ /* 0x040fe40000400000 */
[C---:B---3--:R-:W-:Y:S01]  /*55880*/  FFMA R0, R4.reuse, R0, R8 ;  /* 0x0000000004007223 */ /* 0x048fe20000000008 */
[----:B------:R-:W2:Y:S01]  /*55890*/  LDS R12, [R25+0x40000] ;  /* 0x04000000190c7984 */ /* 0x000ea20000000800 */
[----:B0-----:R-:W-:-:S05]  /*558a0*/  FMUL R5, R4, R6 ;  /* 0x0000000604057220 */ /* 0x001fca0000400000 */
[----:B------:R0:W-:Y:S01]  /*558b0*/  STL [R1+0x188], R5 ;  /* 0x0001880501007387 */ /* 0x0001e20000100800 */
[----:B------:R-:W-:-:S03]  /*558c0*/  IMAD.WIDE R6, R23, 0x2, R18 ;  /* 0x0000000217067825 */ /* 0x000fc600078e0212 */
[----:B------:R-:W-:Y:S01]  /*558d0*/  STL [R1+0x18c], R2 ;  /* 0x00018c0201007387 */ /* 0x000fe20000100800 */
[----:B------:R-:W-:-:S04]  /*558e0*/  IMAD.WIDE R8, R23, 0x2, R16 ;  /* 0x0000000217087825 */ /* 0x000fc800078e0210 */
[----:B0-----:R-:W-:Y:S01]  /*558f0*/  IMAD.WIDE R4, R23, 0x2, R20 ;  /* 0x0000000217047825 */ /* 0x001fe200078e0214 */
[----:B------:R0:W-:Y:S04]  /*55900*/  STL [R1+0x948], R0 ;  /* 0x0009480001007387 */ /* 0x0001e80000100800 */
[----:B------:R3:W5:Y:S04]  /*55910*/  LDG.E.U16 R13, [R4.64] ;  /* 0x00000006040d7981 */ /* 0x000768000c1e1500 */
[----:B------:R-:W2:Y:S04]  /*55920*/  LDL.64 R16, [R1+0x11e8] ;  /* 0x0011e80001107983 */ /* 0x000ea80000100a00 */
[----:B------:R-:W2:Y:S04]  /*55930*/  LDL.LU R25, [R1+0x94c] ;  /* 0x00094c0001197983 */ /* 0x000ea80000300800 */
[----:B0-----:R0:W4:Y:S04]  /*55940*/  LDG.E.U16 R0, [R6.64] ;  /* 0x0000000606007981 */ /* 0x001128000c1e1500 */
[----:B---3--:R3:W4:Y:S04]  /*55950*/  LDG.E.U16 R5, [R8.64] ;  /* 0x0000000608057981 */ /* 0x008728000c1e1500 */
[----:B------:R-:W4:Y:S04]  /*55960*/  LDL.LU R4, [R1+0x3ac] ;  /* 0x0003ac0001047983 */ /* 0x000f280000300800 */
[----:B------:R-:W1:Y:S04]  /*55970*/  LDL.LU R2, [R1+0x950] ;  /* 0x0009500001027983 */ /* 0x000e680000300800 */
[----:B------:R-:W4:Y:S04]  /*55980*/  LDL.64 R14, [R1+0x11e0] ;  /* 0x0011e000010e7983 */ /* 0x000f280000100a00 */
[----:B---3--:R-:W3:Y:S04]  /*55990*/  LDL.LU R8, [R1+0x1e4] ;  /* 0x0001e40001087983 */ /* 0x008ee80000300800 */
        /* <DEDUP_REMOVED lines=9> */
[----:B-----5:R5:W-:Y:S01]  /*55a30*/  STL [R1+0x528], R13 ;  /* 0x0005280d01007387 */ /* 0x020be20000100800 */
[----:B--2---:R-:W-:-:S03]  /*55a40*/  FFMA R25, R3, R25, R10 ;  /* 0x0000001903197223 */ /* 0x004fc6000000000a */
[----:B-----5:R-:W2:Y:S04]  /*55a50*/  LDL.LU R13, [R1+0x37c] ;  /* 0x00037c00010d7983 */ /* 0x020ea80000300800 */
[----:B0-----:R-:W5:Y:S04]  /*55a60*/  LDL.LU R7, [R1+0x388] ;  /* 0x0003880001077983 */ /* 0x001f680000300800 */
[----:B------:R-:W2:Y:S04]  /*55a70*/  LDL.LU R6, [R1+0x38c] ;  /* 0x00038c0001067983 */ /* 0x000ea80000300800 */
[----:B----4-:R-:W-:Y:S04]  /*55a80*/  STL [R1+0x51c], R0 ;  /* 0x00051c0001007387 */ /* 0x010fe80000100800 */
[----:B------:R0:W-:Y:S04]  /*55a90*/  STL [R1+0x518], R5 ;  /* 0x0005180501007387 */ /* 0x0001e80000100800 */
[----:B0-----:R-:W4:Y:S04]  /*55aa0*/  LDL.LU R5, [R1+0x3a8] ;  /* 0x0003a80001057983 */ /* 0x001f280000300800 */
[----:B------:R0:W-:Y:S04]  /*55ab0*/  STL [R1+0x94c], R25 ;  /* 0x00094c1901007387 */ /* 0x0001e80000100800 */
[----:B0-----:R-:W2:Y:S04]  /*55ac0*/  LDL.LU R25, [R1+0x3554] ;  /* 0x0035540001197983 */ /* 0x001ea80000300800 */
[----:B------:R-:W2:Y:S04]  /*55ad0*/  LDL.LU R10, [R1+0x1e0] ;  /* 0x0001e000010a7983 */ /* 0x000ea80000300800 */
[----:B------:R-:W0:Y:S01]  /*55ae0*/  S2R R0, SR_TID.X ;  /* 0x0000000000007919 */ /* 0x000e220000002100 */
[----:B---3--:R-:W-:Y:S01]  /*55af0*/  FMUL R9, R3, R9 ;  /* 0x0000000903097220 */ /* 0x008fe20000400000 */
[----:B0-----:R-:W-:-:S04]  /*55b00*/  LOP3.LUT R0, R0, 0x1c, RZ, 0xc0, !PT ;  /* 0x0000001c00007812 */ /* 0x001fc800078ec0ff */
[----:B------:R-:W-:-:S04]  /*55b10*/  LEA.HI R0, R0, 0x68, RZ, 0x1e ;  /* 0x0000006800007811 */ /* 0x000fc800078ff0ff */
[----:B------:R-:W-:Y:S01]  /*55b20*/  SHF.L.U32 R0, R0, 0x6, RZ ;  /* 0x0000000600007819 */ /* 0x000fe200000006ff */
[----:B--2---:R-:W-:-:S05]  /*55b30*/  FMUL R10, R3, R10 ;  /* 0x0000000a030a7220 */ /* 0x004fca0000400000 */
[----:B------:R0:W-:Y:S02]  /*55b40*/  STL [R1+0x80], R10 ;  /* 0x0000800a01007387 */ /* 0x0001e40000100800 */
[C---:B0-----:R-:W-:Y:S02]  /*55b50*/  FMUL R10, R3.reuse, R8 ;  /* 0x00000008030a7220 */ /* 0x041fe40000400000 */
[----:B------:R-:W-:-:S03]  /*55b60*/  FMUL R8, R3, R29 ;  /* 0x0000001d03087220 */ /* 0x000fc60000400000 */
[----:B------:R0:W-:Y:S04]  /*55b70*/  STL [R1+0x84], R10 ;  /* 0x0000840a01007387 */ /* 0x0001e80000100800 */
[----:B------:R-:W-:Y:S04]  /*55b80*/  STL [R1+0x110], R9 ;  /* 0x0001100901007387 */ /* 0x000fe80000100800 */
[----:B------:R2:W-:Y:S01]  /*55b90*/  STL [R1+0x114], R8 ;  /* 0x0001140801007387 */ /* 0x0005e20000100800 */
[C---:B0-----:R-:W-:Y:S02]  /*55ba0*/  FMUL R10, R3.reuse, R26 ;  /* 0x0000001a030a7220 */ /* 0x041fe40000400000 */
[----:B--2---:R-:W-:-:S05]  /*55bb0*/  FMUL R8, R3, R28 ;  /* 0x0000001c03087220 */ /* 0x004fca0000400000 */
[----:B------:R-:W-:Y:S04]  /*55bc0*/  STL [R1+0x150], R8 ;  /* 0x0001500801007387 */ /* 0x000fe80000100800 */
[----:B------:R0:W2:Y:S04]  /*55bd0*/  LDS R8, [R0+0x40000] ;  /* 0x0400000000087984 */ /* 0x0000a80000000800 */
[----:B------:R3:W-:Y:S04]  /*55be0*/  STL [R1+0x154], R10 ;  /* 0x0001540a01007387 */ /* 0x0007e80000100800 */
[----:B0-----:R-:W2:Y:S01]  /*55bf0*/  LDL.LU R0, [R1+0x9d0] ;  /* 0x0009d00001007983 */ /* 0x001ea20000300800 */
[----:B------:R-:W-:-:S05]  /*55c00*/  FMUL R9, R3, R22 ;  /* 0x0000001603097220 */ /* 0x000fca0000400000 */
[----:B------:R0:W-:Y:S01]  /*55c10*/  STL [R1+0x1e0], R9 ;  /* 0x0001e00901007387 */ /* 0x0001e20000100800 */
[----:B---3--:R-:W-:Y:S02]  /*55c20*/  FMUL R10, R3, R21 ;  /* 0x00000015030a7220 */ /* 0x008fe40000400000 */
[----:B------:R-:W-:-:S03]  /*55c30*/  FMUL R3, R24, R19 ;  /* 0x0000001318037220 */ /* 0x000fc60000400000 */
[----:B------:R3:W-:Y:S01]  /*55c40*/  STL [R1+0x1e4], R10 ;  /* 0x0001e40a01007387 */ /* 0x0007e20000100800 */
[C---:B0-----:R-:W-:Y:S02]  /*55c50*/  FMUL R9, R24.reuse, R20 ;  /* 0x0000001418097220 */ /* 0x041fe40000400000 */
[----:B------:R-:W-:-:S03]  /*55c60*/  FMUL R6, R24, R6 ;  /* 0x0000000618067220 */ /* 0x000fc60000400000 */
[----:B------:R0:W-:Y:S01]  /*55c70*/  STL [R1+0x88], R9 ;  /* 0x0000880901007387 */ /* 0x0001e20000100800 */
[----:B---3--:R-:W-:-:S03]  /*55c80*/  FMUL R10, R24, R18 ;  /* 0x00000012180a7220 */ /* 0x008fc60000400000 */
[----:B------:R5:W-:Y:S01]  /*55c90*/  STL [R1+0x8c], R3 ;  /* 0x00008c0301007387 */ /* 0x000be20000100800 */
[C---:B----4-:R-:W-:Y:S02]  /*55ca0*/  FMUL R5, R24.reuse, R5 ;  /* 0x0000000518057220 */ /* 0x050fe40000400000 */
[C---:B0-----:R-:W-:Y:S01]  /*55cb0*/  FMUL R9, R24.reuse, R13 ;  /* 0x0000000d18097220 */ /* 0x041fe20000400000 */
[----:B------:R-:W-:Y:S01]  /*55cc0*/  STL [R1+0x118], R10 ;  /* 0x0001180a01007387 */ /* 0x000fe20000100800 */
[----:B-----5:R-:W-:-:S03]  /*55cd0*/  FMUL R3, R24, R7 ;  /* 0x0000000718037220 */ /* 0x020fc60000400000 */
[----:B------:R-:W-:Y:S01]  /*55ce0*/  STL [R1+0x11c], R9 ;  /* 0x00011c0901007387 */ /* 0x000fe20000100800 */
[----:B-1----:R-:W-:-:S03]  /*55cf0*/  FFMA R2, R24, R2, R11 ;  /* 0x0000000218027223 */ /* 0x002fc6000000000b */
[----:B------:R0:W-:Y:S04]  /*55d00*/  STL [R1+0x158], R3 ;  /* 0x0001580301007387 */ /* 0x0001e80000100800 */
[----:B------:R-:W-:Y:S04]  /*55d10*/  STL [R1+0x15c], R6 ;  /* 0x00015c0601007387 */ /* 0x000fe80000100800 */
[----:B------:R1:W-:Y:S01]  /*55d20*/  STL [R1+0x1e8], R5 ;  /* 0x0001e80501007387 */ /* 0x0003e20000100800 */
[----:B0-----:R-:W-:-:S05]  /*55d30*/  FMUL R3, R24, R4 ;  /* 0x0000000418037220 */ /* 0x001fca0000400000 */
[----:B------:R-:W-:Y:S01]  /*55d40*/  STL [R1+0x1ec], R3 ;  /* 0x0001ec0301007387 */ /* 0x000fe20000100800 */
[----:B-1----:R-:W-:-:S03]  /*55d50*/  IMAD.WIDE R4, R23, 0x2, R16 ;  /* 0x0000000217047825 */ /* 0x002fc600078e0210 */
[----:B------:R0:W-:Y:S01]  /*55d60*/  STL [R1+0x950], R2 ;  /* 0x0009500201007387 */ /* 0x0001e20000100800 */
[----:B------:R-:W-:-:S03]  /*55d70*/  IMAD.WIDE R6, R23, 0x2, R14 ;  /* 0x0000000217067825 */ /* 0x000fc600078e020e */
[----:B------:R1:W3:Y:S04]  /*55d80*/  LDG.E.U16 R21, [R4.64] ;  /* 0x0000000604157981 */ /* 0x0002e8000c1e1500 */
[----:B------:R4:W5:Y:S04]  /*55d90*/  LDG.E.U16 R26, [R6.64] ;  /* 0x00000006061a7981 */ /* 0x000968000c1e1500 */
[----:B0-----:R-:W3:Y:S04]  /*55da0*/  LDL.LU R2, [R1+0x9d4] ;  /* 0x0009d40001027983 */ /* 0x001ee80000300800 */
[----:B-1----:R-:W3:Y:S04]  /*55db0*/  LDL.64 R4, [R1+0x11d8] ;  /* 0x0011d80001047983 */ /* 0x002ee80000100a00 */
[----:B------:R-:W3:Y:S01]  /*55dc0*/  LDL.64 R16, [R1+0x11d0] ;  /* 0x0011d00001107983 */ /* 0x000ee20000100a00 */
[----:B--2---:R-:W-:-:S05]  /*55dd0*/  FFMA R0, R25, R0, R12 ;  /* 0x0000000019007223 */ /* 0x004fca000000000c */
[----:B------:R0:W-:Y:S04]  /*55de0*/  STL [R1+0x9d0], R0 ;  /* 0x0009d00001007387 */ /* 0x0001e80000100800 */
[----:B0-----:R-:W2:Y:S01]  /*55df0*/  LDL.LU R0, [R1+0x320] ;  /* 0x0003200001007983 */ /* 0x001ea20000300800 */
[----:B------:R-:W-:-:S04]  /*55e00*/  LOP3.LUT R27, R27, 0x1c, RZ, 0xc0, !PT ;  /* 0x0000001c1b1b7812 */ /* 0x000fc800078ec0ff */
[----:B------:R-:W-:-:S05]  /*55e10*/  LEA.HI R27, R27, 0x70, RZ, 0x1e ;  /* 0x000000701b1b7811 */ /* 0x000fca00078ff0ff */
[----:B------:R-:W-:-:S05]  /*55e20*/  IMAD.SHL.U32 R27, R27, 0x40, RZ ;  /* 0x000000401b1b7824 */ /* 0x000fca00078e00ff */
[----:B------:R0:W1:Y:S04]  /*55e30*/  LDS R3, [R27+0x40000] ;  /* 0x040000001b037984 */ /* 0x0000680000000800 */
        /* <DEDUP_REMOVED lines=13> */
[----:B----4-:R-:W4:Y:S04]  /*55f10*/  LDL.LU R7, [R1+0x2c8] ;  /* 0x0002c80001077983 */ /* 0x010f280000300800 */
[----:B------:R-:W4:Y:S04]  /*55f20*/  LDL.LU R6, [R1+0x2cc] ;  /* 0x0002cc0001067983 */ /* 0x000f280000300800 */
[----:B------:R-:W4:Y:S04]  /*55f30*/  LDL.64 R14, [R1+0x11c8] ;  /* 0x0011c800010e7983 */ /* 0x000f280000100a00 */
[----:B---3--:R0:W-:Y:S04]  /*55f40*/  STL [R1+0x50c], R21 ;  /* 0x00050c1501007387 */ /* 0x0081e80000100800 */
[----:B0-----:R-:W1:Y:S04]  /*55f50*/  LDL.LU R21, [R1+0x8] ;  /* 0x0000080001157983 */ /* 0x001e680000300800 */
[----:B-----5:R0:W-:Y:S04]  /*55f60*/  STL [R1+0x508], R26 ;  /* 0x0005081a01007387 */ /* 0x0201e80000100800 */
[----:B0-----:R-:W3:Y:S01]  /*55f70*/  LDL.LU R26, [R1+0x4] ;  /* 0x00000400011a7983 */ /* 0x001ee20000300800 */
[----:B------:R-:W-:-:S06]  /*55f80*/  IMAD.WIDE R4, R23, 0x2, R4 ;  /* 0x0000000217047825 */ /* 0x000fcc00078e0204 */
[----:B------:R0:W5:Y:S01]  /*55f90*/  LDG.E.U16 R4, [R4.64] ;  /* 0x0000000604047981 */ /* 0x000162000c1e1500 */
[----:B--2---:R-:W-:-:S05]  /*55fa0*/  FMUL R0, R25, R0 ;  /* 0x0000000019007220 */ /* 0x004fca0000400000 */
[----:B------:R2:W-:Y:S04]  /*55fb0*/  STL [R1+0x140], R0 ;  /* 0x0001400001007387 */ /* 0x0005e80000100800 */
[----:B--2---:R-:W2:Y:S01]  /*55fc0*/  LDL.LU R0, [R1+0x3550] ;  /* 0x0035500001007983 */ /* 0x004ea20000300800 */
[C---:B------:R-:W-:Y:S02]  /*55fd0*/  FMUL R27, R25.reuse, R27 ;  /* 0x0000001b191b7220 */ /* 0x040fe40000400000 */
[----:B------:R-:W-:-:S03]  /*55fe0*/  FMUL R29, R25, R29 ;  /* 0x0000001d191d7220 */ /* 0x000fc60000400000 */
[----:B------:R0:W-:Y:S01]  /*55ff0*/  STL [R1+0x144], R27 ;  /* 0x0001441b01007387 */ /* 0x0001e20000100800 */
[----:B------:R-:W-:-:S03]  /*56000*/  FMUL R12, R25, R12 ;  /* 0x0000000c190c7220 */ /* 0x000fc60000400000 */
[----:B0-----:R-:W3:Y:S04]  /*56010*/  LDL.LU R27, [R1+0x354c] ;  /* 0x00354c00011b7983 */ /* 0x001ee80000300800 */
[----:B------:R0:W-:Y:S01]  /*56020*/  STL [R1+0x230], R29 ;  /* 0x0002301d01007387 */ /* 0x0001e20000100800 */
[----:B------:R-:W-:-:S03]  /*56030*/  FMUL R28, R25, R28 ;  /* 0x0000001c191c7220 */ /* 0x000fc60000400000 */
[----:B0-----:R-:W0:Y:S04]  /*56040*/  S2R R29, SR_TID.X ;  /* 0x00000000001d7919 */ /* 0x001e280000002100 */
[----:B------:R0:W-:Y:S01]  /*56050*/  STL [R1+0x234], R12 ;  /* 0x0002340c01007387 */ /* 0x0001e20000100800 */
[C---:B------:R-:W-:Y:S02]  /*56060*/  FMUL R22, R25.reuse, R22 ;  /* 0x0000001619167220 */ /* 0x040fe40000400000 */
[C---:B------:R-:W-:Y:S01]  /*56070*/  FMUL R20, R25.reuse, R20 ;  /* 0x0000001419147220 */ /* 0x040fe20000400000 */
[----:B------:R-:W-:Y:S01]  /*56080*/  STL [R1+0x290], R28 ;  /* 0x0002901c01007387 */ /* 0x000fe20000100800 */
[----:B0-----:R-:W-:-:S05]  /*56090*/  FMUL R12, R25, R24 ;  /* 0x00000018190c7220 */ /* 0x001fca0000400000 */
[----:B------:R-:W-:Y:S04]  /*560a0*/  STL [R1+0x294], R12 ;  /* 0x0002940c01007387 */ /* 0x000fe80000100800 */
[----:B------:R0:W-:Y:S04]  /*560b0*/  STL [R1+0x4a0], R22 ;  /* 0x0004a01601007387 */ /* 0x0001e80000100800 */
[----:B------:R-:W-:Y:S01]  /*560c0*/  STL [R1+0x4a4], R20 ;  /* 0x0004a41401007387 */ /* 0x000fe20000100800 */
[----:B------:R-:W-:-:S04]  /*560d0*/  LOP3.LUT R29, R29, 0x1c, RZ, 0xc0, !PT ;  /* 0x0000001c1d1d7812 */ /* 0x000fc800078ec0ff */
[C---:B0-----:R-:W-:Y:S02]  /*560e0*/  LEA.HI R22, R29.reuse, 0x80, RZ, 0x1e ;  /* 0x000000801d167811 */ /* 0x041fe400078ff0ff */
[----:B------:R-:W-:-:S03]  /*560f0*/  LEA.HI R29, R29, 0x78, RZ, 0x1e ;  /* 0x000000781d1d7811 */ /* 0x000fc600078ff0ff */
[----:B------:R-:W-:Y:S01]  /*56100*/  IMAD.SHL.U32 R22, R22, 0x40, RZ ;  /* 0x0000004016167824 */ /* 0x000fe200078e00ff */
[----:B------:R-:W-:Y:S01]  /*56110*/  SHF.L.U32 R29, R29, 0x6, RZ ;  /* 0x000000061d1d7819 */ /* 0x000fe200000006ff */
[C---:B--2---:R-:W-:Y:S02]  /*56120*/  FMUL R12, R0.reuse, R19 ;  /* 0x00000013000c7220 */ /* 0x044fe40000400000 */
[C---:B------:R-:W-:Y:S02]  /*56130*/  FMUL R19, R0.reuse, R11 ;  /* 0x0000000b00137220 */ /* 0x040fe40000400000 */
[C---:B------:R-:W-:Y:S01]  /*56140*/  FMUL R18, R0.reuse, R18 ;  /* 0x0000001200127220 */ /* 0x040fe20000400000 */
[----:B------:R0:W-:Y:S01]  /*56150*/  STL [R1+0x148], R12 ;  /* 0x0001480c01007387 */ /* 0x0001e20000100800 */
[----:B------:R-:W-:-:S03]  /*56160*/  FMUL R9, R0, R9 ;  /* 0x0000000900097220 */ /* 0x000fc60000400000 */
[----:B------:R-:W-:Y:S01]  /*56170*/  STL [R1+0x14c], R19 ;  /* 0x00014c1301007387 */ /* 0x000fe20000100800 */
[C---:B----4-:R-:W-:Y:S02]  /*56180*/  FMUL R7, R0.reuse, R7 ;  /* 0x0000000700077220 */ /* 0x050fe40000400000 */
[C---:B------:R-:W-:Y:S01]  /*56190*/  FMUL R6, R0.reuse, R6 ;  /* 0x0000000600067220 */ /* 0x040fe20000400000 */
[----:B------:R-:W2:Y:S01]  /*561a0*/  LDS R11, [R29+0x40000] ;  /* 0x040000001d0b7984 */ /* 0x000ea20000000800 */
[C---:B0-----:R-:W-:Y:S02]  /*561b0*/  FMUL R12, R0.reuse, R10 ;  /* 0x0000000a000c7220 */ /* 0x041fe40000400000 */
[C---:B------:R-:W-:Y:S01]  /*561c0*/  FFMA R2, R0.reuse, R2, R8 ;  /* 0x0000000200027223 */ /* 0x040fe20000000008 */
[----:B------:R-:W0:Y:S04]  /*561d0*/  LDS R10, [R22+0x40000] ;  /* 0x04000000160a7984 */ /* 0x000e280000000800 */
[----:B------:R4:W-:Y:S04]  /*561e0*/  STL [R1+0x238], R12 ;  /* 0x0002380c01007387 */ /* 0x0009e80000100800 */
[----:B------:R-:W-:Y:S01]  /*561f0*/  STL [R1+0x23c], R18 ;  /* 0x00023c1201007387 */ /* 0x000fe20000100800 */
[----:B----4-:R-:W-:-:S05]  /*56200*/  FMUL R12, R0, R13 ;  /* 0x0000000d000c7220 */ /* 0x010fca0000400000 */
[----:B------:R-:W-:Y:S04]  /*56210*/  STL [R1+0x298], R12 ;  /* 0x0002980c01007387 */ /* 0x000fe80000100800 */
[----:B------:R4:W-:Y:S04]  /*56220*/  STL [R1+0x29c], R9 ;  /* 0x00029c0901007387 */ /* 0x0009e80000100800 */
[----:B------:R-:W-:Y:S04]  /*56230*/  STL [R1+0x4a8], R7 ;  /* 0x0004a80701007387 */ /* 0x000fe80000100800 */
[----:B------:R0:W-:Y:S01]  /*56240*/  STL [R1+0x4ac], R6 ;  /* 0x0004ac0601007387 */ /* 0x0001e20000100800 */
[----:B----4-:R-:W-:-:S03]  /*56250*/  IMAD.WIDE R8, R23, 0x2, R14 ;  /* 0x0000000217087825 */ /* 0x010fc600078e020e */
[----:B------:R4:W-:Y:S04]  /*56260*/  STL [R1+0x9d4], R2 ;  /* 0x0009d40201007387 */ /* 0x0009e80000100800 */
[----:B------:R-:W2:Y:S01]  /*56270*/  LDL.LU R14, [R1+0x308] ;  /* 0x00030800010e7983 */ /* 0x000ea20000300800 */
[----:B0-----:R-:W-:-:S03]  /*56280*/  IMAD.WIDE R6, R23, 0x2, R16 ;  /* 0x0000000217067825 */ /* 0x001fc600078e0210 */
[----:B------:R-:W2:Y:S04]  /*56290*/  LDL.LU R13, [R1+0x30c] ;  /* 0x00030c00010d7983 */ /* 0x000ea80000300800 */
[----:B------:R-:W2:Y:S04]  /*562a0*/  LDL.LU R12, [R1+0x9dc] ;  /* 0x0009dc00010c7983 */ /* 0x000ea80000300800 */
[----:B------:R-:W1:Y:S04]  /*562b0*/  LDL.LU R22, [R1+0x9d8] ;  /* 0x0009d80001167983 */ /* 0x000e680000300800 */
[----:B----4-:R-:W0:Y:S04]  /*562c0*/  S2R R2, SR_TID.X ;  /* 0x0000000000027919 */ /* 0x010e280000002100 */
[----:B------:R4:W2:Y:S04]  /*562d0*/  LDG.E.U16 R6, [R6.64] ;  /* 0x0000000606067981 */ /* 0x0008a8000c1e1500 */
[----:B------:R-:W3:Y:S04]  /*562e0*/  LDG.E.U16 R8, [R8.64] ;  /* 0x0000000608087981 */ /* 0x000ee8000c1e1500 */
[----:B----4-:R-:W4:Y:S04]  /*562f0*/  LDL.LU R7, [R1+0x390] ;  /* 0x0003900001077983 */ /* 0x010f280000300800 */
[----:B------:R-:W3:Y:S04]  /*56300*/  LDL.LU R29, [R1+0x394] ;  /* 0x00039400011d7983 */ /* 0x000ee80000300800 */
[----:B------:R-:W3:Y:S04]  /*56310*/  LDL.LU R28, [R1+0x350] ;  /* 0x00035000011c7983 */ /* 0x000ee80000300800 */
[----:B------:R-:W3:Y:S04]  /*56320*/  LDL.LU R25, [R1+0x354] ;  /* 0x0003540001197983 */ /* 0x000ee80000300800 */
[----:B------:R-:W3:Y:S04]  /*56330*/  LDL.LU R24, [R1+0x340] ;  /* 0x0003400001187983 */ /* 0x000ee80000300800 */
[----:B------:R-:W3:Y:S04]  /*56340*/  LDL.LU R20, [R1+0x344] ;  /* 0x0003440001147983 */ /* 0x000ee80000300800 */
[----:B------:R-:W3:Y:S04]  /*56350*/  LDL.LU R19, [R1+0x300] ;  /* 0x0003000001137983 */ /* 0x000ee80000300800 */
[----:B------:R-:W3:Y:S04]  /*56360*/  LDL.LU R18, [R1+0x304] ;  /* 0x0003040001127983 */ /* 0x000ee80000300800 */
[----:B------:R-:W3:Y:S01]  /*56370*/  LDL.LU R17, [R1+0x398] ;  /* 0x0003980001117983 */ /* 0x000ee20000300800 */
[----:B0-----:R-:W-:-:S03]  /*56380*/  LOP3.LUT R0, R2, 0x1c, RZ, 0xc0, !PT ;  /* 0x0000001c02007812 */ /* 0x001fc600078ec0ff */
[----:B------:R-:W3:Y:S04]  /*56390*/  LDL.LU R2, [R1+0x39c] ;  /* 0x00039c0001027983 */ /* 0x000ee80000300800 */
[----:B------:R-:W3:Y:S04]  /*563a0*/  LDL.LU R16, [R1+0x358] ;  /* 0x0003580001107983 */ /* 0x000ee80000300800 */
[----:B------:R-:W3:Y:S04]  /*563b0*/  LDL.LU R15, [R1+0x35c] ;  /* 0x00035c00010f7983 */ /* 0x000ee80000300800 */
[----:B------:R-:W3:Y:S04]  /*563c0*/  LDL.LU R5, [R1+0x348] ;  /* 0x0003480001057983 */ /* 0x000ee80000300800 */
[----:B-----5:R0:W-:Y:S04]  /*563d0*/  STL [R1+0x504], R4 ;  /* 0x0005040401007387 */ /* 0x0201e80000100800 */
[----:B0-----:R-:W5:Y:S01]  /*563e0*/  LDL.LU R4, [R1+0x34c] ;  /* 0x00034c0001047983 */ /* 0x001f620000300800 */
[----:B-1----:R-:W-:-:S05]  /*563f0*/  FFMA R22, R21, R22, R3 ;  /* 0x0000001615167223 */ /* 0x002fca0000000003 */
[----:B------:R-:W-:Y:S04]  /*56400*/  STL [R1+0x9d8], R22 ;  /* 0x0009d81601007387 */ /* 0x000fe80000100800 */
[----:B--2---:R3:W-:Y:S01]  /*56410*/  STL [R1+0x500], R6 ;  /* 0x0005000601007387 */ /* 0x0047e20000100800 */
[C---:B----4-:R-:W-:Y:S02]  /*56420*/  FMUL R7, R21.reuse, R7 ;  /* 0x0000000715077220 */ /* 0x050fe40000400000 */
[----:B---3--:R-:W-:-:S03]  /*56430*/  FMUL R6, R21, R29 ;  /* 0x0000001d15067220 */ /* 0x008fc60000400000 */
[----:B------:R0:W-:Y:S01]  /*56440*/  STL [R1+0x200], R7 ;  /* 0x0002000701007387 */ /* 0x0001e20000100800 */
[----:B------:R-:W-:-:S03]  /*56450*/  FMUL R3, R21, R28 ;  /* 0x0000001c15037220 */ /* 0x000fc60000400000 */
[----:B------:R1:W-:Y:S04]  /*56460*/  STL [R1+0x204], R6 ;  /* 0x0002040601007387 */ /* 0x0003e80000100800 */
[----:B------:R2:W-:Y:S01]  /*56470*/  STL [R1+0x220], R3 ;  /* 0x0002200301007387 */ /* 0x0005e20000100800 */
[C---:B0-----:R-:W-:Y:S02]  /*56480*/  FMUL R7, R21.reuse, R25 ;  /* 0x0000001915077220 */ /* 0x041fe40000400000 */
[----:B-1----:R-:W-:-:S03]  /*56490*/  FMUL R6, R21, R24 ;  /* 0x0000001815067220 */ /* 0x002fc60000400000 */
[----:B------:R0:W-:Y:S01]  /*564a0*/  STL [R1+0x224], R7 ;  /* 0x0002240701007387 */ /* 0x0001e20000100800 */
[----:B--2---:R-:W-:-:S03]  /*564b0*/  FMUL R3, R21, R20 ;  /* 0x0000001415037220 */ /* 0x004fc60000400000 */
[----:B------:R1:W-:Y:S04]  /*564c0*/  STL [R1+0x260], R6 ;  /* 0x0002600601007387 */ /* 0x0003e80000100800 */
[----:B------:R2:W-:Y:S01]  /*564d0*/  STL [R1+0x264], R3 ;  /* 0x0002640301007387 */ /* 0x0005e20000100800 */
[C---:B0-----:R-:W-:Y:S02]  /*564e0*/  FMUL R7, R21.reuse, R18 ;  /* 0x0000001215077220 */ /* 0x041fe40000400000 */
[----:B-1----:R-:W-:Y:S02]  /*564f0*/  FMUL R6, R26, R17 ;  /* 0x000000111a067220 */ /* 0x002fe40000400000 */
[----:B--2---:R-:W-:-:S05]  /*56500*/  FMUL R3, R21, R19 ;  /* 0x0000001315037220 */ /* 0x004fca0000400000 */
[----:B------:R-:W-:Y:S04]  /*56510*/  STL [R1+0x2f0], R3 ;  /* 0x0002f00301007387 */ /* 0x000fe80000100800 */
[----:B------:R0:W-:Y:S04]  /*56520*/  STL [R1+0x2f4], R7 ;  /* 0x0002f40701007387 */ /* 0x0001e80000100800 */
[----:B------:R1:W-:Y:S01]  /*56530*/  STL [R1+0x208], R6 ;  /* 0x0002080601007387 */ /* 0x0003e20000100800 */
[----:B0-----:R-:W-:-:S03]  /*56540*/  FMUL R7, R26, R2 ;  /* 0x000000021a077220 */ /* 0x001fc60000400000 */
[----:B------:R-:W2:Y:S01]  /*56550*/  LDL.LU R2, [R1+0x9e0] ;  /* 0x0009e00001027983 */ /* 0x000ea20000300800 */
[----:B-1----:R-:W-:-:S03]  /*56560*/  FMUL R6, R26, R16 ;  /* 0x000000101a067220 */ /* 0x002fc60000400000 */
[----:B------:R0:W-:Y:S04]  /*56570*/  STL [R1+0x20c], R7 ;  /* 0x00020c0701007387 */ /* 0x0001e80000100800 */
[----:B------:R1:W-:Y:S04]  /*56580*/  STL [R1+0x4fc], R8 ;  /* 0x0004fc0801007387 */ /* 0x0003e80000100800 */
[----:B------:R5:W-:Y:S01]  /*56590*/  STL [R1+0x228], R6 ;  /* 0x0002280601007387 */ /* 0x000be20000100800 */
[C---:B0-----:R-:W-:Y:S02]  /*565a0*/  FMUL R7, R26.reuse, R5 ;  /* 0x000000051a077220 */ /* 0x041fe40000400000 */
[----:B-1----:R-:W-:-:S02]  /*565b0*/  FMUL R8, R26, R15 ;  /* 0x0000000f1a087220 */ /* 0x002fc40000400000 */
[C---:B------:R-:W-:Y:S02]  /*565c0*/  FMUL R5, R26.reuse, R14 ;  /* 0x0000000e1a057220 */ /* 0x040fe40000400000 */
[C---:B-----5:R-:W-:Y:S01]  /*565d0*/  FMUL R6, R26.reuse, R4 ;  /* 0x000000041a067220 */ /* 0x060fe20000400000 */
[----:B------:R-:W-:Y:S01]  /*565e0*/  STL [R1+0x22c], R8 ;  /* 0x00022c0801007387 */ /* 0x000fe20000100800 */
[----:B------:R-:W-:-:S03]  /*565f0*/  FMUL R4, R26, R13 ;  /* 0x0000000d1a047220 */ /* 0x000fc60000400000 */
[----:B------:R-:W-:Y:S01]  /*56600*/  STL [R1+0x268], R7 ;  /* 0x0002680701007387 */ /* 0x000fe20000100800 */
[----:B------:R-:W-:-:S03]  /*56610*/  FFMA R12, R26, R12, R11 ;  /* 0x0000000c1a0c7223 */ /* 0x000fc6000000000b */
[----:B------:R-:W-:Y:S04]  /*56620*/  STL [R1+0x26c], R6 ;  /* 0x00026c0601007387 */ /* 0x000fe80000100800 */
[----:B------:R-:W-:Y:S04]  /*56630*/  STL [R1+0x2f8], R5 ;  /* 0x0002f80501007387 */ /* 0x000fe80000100800 */
[----:B------:R-:W3:Y:S04]  /*56640*/  LDL.LU R26, [R1+0x330] ;  /* 0x00033000011a7983 */ /* 0x000ee80000300800 */
[----:B------:R-:W-:Y:S04]  /*56650*/  STL [R1+0x2fc], R4 ;  /* 0x0002fc0401007387 */ /* 0x000fe80000100800 */
[----:B------:R-:W4:Y:S04]  /*56660*/  LDL.LU R29, [R1+0x310] ;  /* 0x00031000011d7983 */ /* 0x000f280000300800 */
[----:B------:R-:W5:Y:S04]  /*56670*/  LDL.LU R28, [R1+0x314] ;  /* 0x00031400011c7983 */ /* 0x000f680000300800 */
[----:B------:R0:W-:Y:S04]  /*56680*/  STL [R1+0x9dc], R12 ;  /* 0x0009dc0c01007387 */ /* 0x0001e80000100800 */
[----:B------:R-:W4:Y:S04]  /*56690*/  LDL.LU R25, [R1+0x2e0] ;  /* 0x0002e00001197983 */ /* 0x000f280000300800 */
[----:B------:R-:W4:Y:S04]  /*566a0*/  LDL.LU R14, [R1+0x2d8] ;  /* 0x0002d800010e7983 */ /* 0x000f280000300800 */
[----:B------:R-:W4:Y:S04]  /*566b0*/  LDL.LU R13, [R1+0x2dc] ;  /* 0x0002dc00010d7983 */ /* 0x000f280000300800 */
[----:B0-----:R-:W4:Y:S04]  /*566c0*/  LDL.LU R12, [R1+0x9e4] ;  /* 0x0009e400010c7983 */ /* 0x001f280000300800 */
[----:B------:R-:W4:Y:S04]  /*566d0*/  LDL.64 R4, [R1+0x11c0] ;  /* 0x0011c00001047983 */ /* 0x000f280000100a00 */
[----:B------:R-:W4:Y:S04]  /*566e0*/  LDL.64 R6, [R1+0x11b8] ;  /* 0x0011b80001067983 */ /* 0x000f280000100a00 */
[----:B------:R-:W4:Y:S01]  /*566f0*/  LDL.64 R8, [R1+0x11b0] ;  /* 0x0011b00001087983 */ /* 0x000f220000100a00 */
[----:B--2---:R-:W-:-:S03]  /*56700*/  FFMA R2, R27, R2, R10 ;  /* 0x000000021b027223 */ /* 0x004fc6000000000a */
[----:B------:R-:W2:Y:S04]  /*56710*/  LDL.LU R10, [R1+0x334] ;  /* 0x00033400010a7983 */ /* 0x000ea80000300800 */
[----:B------:R-:W2:Y:S04]  /*56720*/  LDL.LU R21, [R1+0x2e4] ;  /* 0x0002e40001157983 */ /* 0x000ea80000300800 */
[----:B------:R-:W2:Y:S04]  /*56730*/  LDL.LU R20, [R1+0x2d0] ;  /* 0x0002d00001147983 */ /* 0x000ea80000300800 */
[----:B------:R0:W-:Y:S04]  /*56740*/  STL [R1+0x9e0], R2 ;  /* 0x0009e00201007387 */ /* 0x0001e80000100800 */
[----:B------:R-:W2:Y:S04]  /*56750*/  LDL.LU R19, [R1+0x2d4] ;  /* 0x0002d40001137983 */ /* 0x000ea80000300800 */
[----:B0-----:R-:W2:Y:S04]  /*56760*/  LDL.LU R2, [R1+0x338] ;  /* 0x0003380001027983 */ /* 0x001ea80000300800 */
[----:B------:R-:W2:Y:S04]  /*56770*/  LDL.LU R18, [R1+0x33c] ;  /* 0x00033c0001127983 */ /* 0x000ea80000300800 */
[----:B------:R-:W2:Y:S04]  /*56780*/  LDL.LU R17, [R1+0x318] ;  /* 0x0003180001117983 */ /* 0x000ea80000300800 */
[----:B------:R-:W2:Y:S01]  /*56790*/  LDL.LU R16, [R1+0x31c] ;  /* 0x00031c0001107983 */ /* 0x000ea20000300800 */
[----:B---3--:R-:W-:-:S03]  /*567a0*/  FMUL R26, R27, R26 ;  /* 0x0000001a1b1a7220 */ /* 0x008fc60000400000 */
[----:B------:R-:W3:Y:S04]  /*567b0*/  LDL.LU R15, [R1+0x2e8] ;  /* 0x0002e800010f7983 */ /* 0x000ee80000300800 */
[----:B------:R-:W3:Y:S04]  /*567c0*/  LDL.LU R11, [R1+0x2ec] ;  /* 0x0002ec00010b7983 */ /* 0x000ee80000300800 */
[----:B------:R-:W3:Y:S04]  /*567d0*/  LDL.LU R24, [R1+0x10] ;  /* 0x0000100001187983 */ /* 0x000ee80000300800 */
[----:B------:R0:W-:Y:S04]  /*567e0*/  STL [R1+0x250], R26 ;  /* 0x0002501a01007387 */ /* 0x0001e80000100800 */
[----:B0-----:R-:W3:Y:S04]  /*567f0*/  LDL.LU R26, [R1+0x3548] ;  /* 0x00354800011a7983 */ /* 0x001ee80000300800 */
[----:B------:R-:W0:Y:S02]  /*56800*/  S2R R22, SR_TID.X ;  /* 0x0000000000167919 */ /* 0x000e240000002100 */
[----:B0-----:R-:W-:-:S04]  /*56810*/  LOP3.LUT R22, R22, 0x1c, RZ, 0xc0, !PT ;  /* 0x0000001c16167812 */ /* 0x001fc800078ec0ff */
[----:B------:R-:W-:-:S05]  /*56820*/  LEA.HI R22, R22, 0x90, RZ, 0x1e ;  /* 0x0000009016167811 */ /* 0x000fca00078ff0ff */
[----:B------:R-:W-:-:S05]  /*56830*/  IMAD.SHL.U32 R22, R22, 0x40, RZ ;  /* 0x0000004016167824 */ /* 0x000fca00078e00ff */
[----:B------:R0:W-:Y:S04]  /*56840*/  LDS R3, [R22+0x40000] ;  /* 0x0400000016037984 */ /* 0x0001e80000000800 */
[----:B0-----:R-:W0:Y:S01]  /*56850*/  S2R R22, SR_TID.X ;  /* 0x0000000000167919 */ /* 0x001e220000002100 */
[C---:B----4-:R-:W-:Y:S02]  /*56860*/  FMUL R29, R27.reuse, R29 ;  /* 0x0000001d1b1d7220 */ /* 0x050fe40000400000 */
[----:B-----5:R-:W-:Y:S01]  /*56870*/  FMUL R28, R27, R28 ;  /* 0x0000001c1b1c7220 */ /* 0x020fe20000400000 */
[----:B0-----:R-:W-:-:S04]  /*56880*/  LOP3.LUT R22, R22, 0x1c, RZ, 0xc0, !PT ;  /* 0x0000001c16167812 */ /* 0x001fc800078ec0ff */
[----:B------:R-:W-:-:S04]  /*56890*/  LEA.HI R22, R22, 0x98, RZ, 0x1e ;  /* 0x0000009816167811 */ /* 0x000fc800078ff0ff */
[----:B------:R-:W-:Y:S02]  /*568a0*/  SHF.L.U32 R22, R22, 0x6, RZ ;  /* 0x0000000616167819 */ /* 0x000fe400000006ff */
[----:B------:R-:W-:-:S04]  /*568b0*/  LEA.HI R0, R0, 0x88, RZ, 0x1e ;  /* 0x0000008800007811 */ /* 0x000fc800078ff0ff */
[----:B------:R-:W-:-:S06]  /*568c0*/  SHF.L.U32 R0, R0, 0x6, RZ ;  /* 0x0000000600007819 */ /* 0x000fcc00000006ff */
[----:B------:R-:W-:Y:S01]  /*568d0*/  LDS R0, [R0+0x40000] ;  /* 0x0400000000007984 */ /* 0x000fe20000000800 */
[----:B------:R-:W-:-:S04]  /*568e0*/  IMAD.WIDE R6, R23, 0x2, R6 ;  /* 0x0000000217067825 */ /* 0x000fc800078e0206 */
[----:B------:R-:W-:-:S04]  /*568f0*/  IMAD.WIDE R4, R23, 0x2, R4 ;  /* 0x0000000217047825 */ /* 0x000fc800078e0204 */
[----:B------:R-:W-:-:S04]  /*56900*/  IMAD.WIDE R8, R23, 0x2, R8 ;  /* 0x0000000217087825 */ /* 0x000fc800078e0208 */
[----:B--2---:R-:W-:-:S05]  /*56910*/  FMUL R10, R27, R10 ;  /* 0x0000000a1b0a7220 */ /* 0x004fca0000400000 */
[----:B------:R0:W-:Y:S04]  /*56920*/  STL [R1+0x254], R10 ;  /* 0x0002540a01007387 */ /* 0x0001e80000100800 */
[----:B------:R1:W-:Y:S01]  /*56930*/  STL [R1+0x300], R29 ;  /* 0x0003001d01007387 */ /* 0x0003e20000100800 */
[----:B0-----:R-:W-:-:S03]  /*56940*/  FMUL R10, R27, R25 ;  /* 0x000000191b0a7220 */ /* 0x001fc60000400000 */
[----:B------:R-:W-:Y:S04]  /*56950*/  STL [R1+0x304], R28 ;  /* 0x0003041c01007387 */ /* 0x000fe80000100800 */
[----:B------:R0:W-:Y:S01]  /*56960*/  STL [R1+0x4c0], R10 ;  /* 0x0004c00a01007387 */ /* 0x0001e20000100800 */
[C---:B------:R-:W-:Y:S02]  /*56970*/  FMUL R20, R27.reuse, R20 ;  /* 0x000000141b147220 */ /* 0x040fe40000400000 */
[C---:B------:R-:W-:Y:S01]  /*56980*/  FMUL R19, R27.reuse, R19 ;  /* 0x000000131b137220 */ /* 0x040fe20000400000 */
[----:B-1----:R1:W2:Y:S01]  /*56990*/  LDG.E.U16 R29, [R8.64] ;  /* 0x00000006081d7981 */ /* 0x0022a2000c1e1500 */
[----:B0-----:R-:W-:-:S05]  /*569a0*/  FMUL R10, R27, R21 ;  /* 0x000000151b0a7220 */ /* 0x001fca0000400000 */
[----:B------:R-:W-:Y:S04]  /*569b0*/  STL [R1+0x4c4], R10 ;  /* 0x0004c40a01007387 */ /* 0x000fe80000100800 */
[----:B------:R-:W0:Y:S04]  /*569c0*/  LDS R10, [R22+0x40000] ;  /* 0x04000000160a7984 */ /* 0x000e280000000800 */
[----:B------:R-:W-:Y:S01]  /*569d0*/  STL [R1+0x4d0], R20 ;  /* 0x0004d01401007387 */ /* 0x000fe20000100800 */
[C---:B---3--:R-:W-:Y:S02]  /*569e0*/  FMUL R18, R26.reuse, R18 ;  /* 0x000000121a127220 */ /* 0x048fe40000400000 */
[----:B------:R-:W-:-:S02]  /*569f0*/  FMUL R17, R26, R17 ;  /* 0x000000111a117220 */ /* 0x000fc40000400000 */
[C---:B------:R-:W-:Y:S02]  /*56a00*/  FMUL R15, R26.reuse, R15 ;  /* 0x0000000f1a0f7220 */ /* 0x040fe40000400000 */
[C---:B------:R-:W-:Y:S01]  /*56a10*/  FMUL R11, R26.reuse, R11 ;  /* 0x0000000b1a0b7220 */ /* 0x040fe20000400000 */
[----:B0-----:R0:W-:Y:S04]  /*56a20*/  STL [R1+0x3544], R10 ;  /* 0x0035440a01007387 */ /* 0x0011e80000100800 */
[----:B------:R-:W-:Y:S04]  /*56a30*/  STL [R1+0x4d4], R19 ;  /* 0x0004d41301007387 */ /* 0x000fe80000100800 */
[----:B------:R-:W3:Y:S01]  /*56a40*/  LDL.LU R22, [R1+0xc] ;  /* 0x00000c0001167983 */ /* 0x000ee20000300800 */
[----:B0-----:R-:W-:-:S05]  /*56a50*/  FMUL R10, R26, R2 ;  /* 0x000000021a0a7220 */ /* 0x001fca0000400000 */
[----:B------:R0:W-:Y:S04]  /*56a60*/  STL [R1+0x258], R10 ;  /* 0x0002580a01007387 */ /* 0x0001e80000100800 */
[----:B------:R-:W-:Y:S01]  /*56a70*/  STL [R1+0x25c], R18 ;  /* 0x00025c1201007387 */ /* 0x000fe20000100800 */
[----:B0-----:R-:W-:-:S03]  /*56a80*/  FMUL R10, R26, R16 ;  /* 0x000000101a0a7220 */ /* 0x001fc60000400000 */
[----:B------:R-:W-:Y:S04]  /*56a90*/  STL [R1+0x308], R17 ;  /* 0x0003081101007387 */ /* 0x000fe80000100800 */
[----:B------:R0:W-:Y:S04]  /*56aa0*/  STL [R1+0x30c], R10 ;  /* 0x00030c0a01007387 */ /* 0x0001e80000100800 */
[----:B------:R-:W-:Y:S01]  /*56ab0*/  STL [R1+0x4c8], R15 ;  /* 0x0004c80f01007387 */ /* 0x000fe20000100800 */
[----:B0-----:R-:W-:-:S03]  /*56ac0*/  FMUL R10, R26, R14 ;  /* 0x0000000e1a0a7220 */ /* 0x001fc60000400000 */
[----:B------:R-:W-:Y:S01]  /*56ad0*/  STL [R1+0x4cc], R11 ;  /* 0x0004cc0b01007387 */ /* 0x000fe20000100800 */
[----:B------:R-:W-:-:S03]  /*56ae0*/  FFMA R12, R26, R12, R0 ;  /* 0x0000000c1a0c7223 */ /* 0x000fc60000000000 */
[----:B------:R0:W-:Y:S02]  /*56af0*/  STL [R1+0x4d8], R10 ;  /* 0x0004d80a01007387 */ /* 0x0001e40000100800 */
[----:B0-----:R-:W-:Y:S02]  /*56b00*/  FMUL R10, R26, R13 ;  /* 0x0000000d1a0a7220 */ /* 0x001fe40000400000 */
[----:B------:R0:W4:Y:S04]  /*56b10*/  LDG.E.U16 R13, [R6.64] ;  /* 0x00000006060d7981 */ /* 0x000128000c1e1500 */
[----:B------:R-:W-:Y:S04]  /*56b20*/  STL [R1+0x4dc], R10 ;  /* 0x0004dc0a01007387 */ /* 0x000fe80000100800 */
[----:B------:R5:W-:Y:S04]  /*56b30*/  STL [R1+0x9e4], R12 ;  /* 0x0009e40c01007387 */ /* 0x000be80000100800 */
[----:B------:R-:W2:Y:S04]  /*56b40*/  LDL.LU R28, [R1+0x9e8] ;  /* 0x0009e800011c7983 */ /* 0x000ea80000300800 */
[----:B------:R-:W0:Y:S04]  /*56b50*/  S2R R2, SR_TID.X ;  /* 0x0000000000027919 */ /* 0x000e280000002100 */
[----:B-----5:R5:W3:Y:S04]  /*56b60*/  LDG.E.U16 R12, [R4.64] ;  /* 0x00000006040c7981 */ /* 0x020ae8000c1e1500 */
[----:B------:R-:W3:Y:S04]  /*56b70*/  LDL.LU R11, [R1+0x9ec] ;  /* 0x0009ec00010b7983 */ /* 0x000ee80000300800 */
[----:B------:R-:W3:Y:S04]  /*56b80*/  LDL.64 R14, [R1+0x11a0] ;  /* 0x0011a000010e7983 */ /* 0x000ee80000100a00 */
[----:B-----5:R-:W5:Y:S04]  /*56b90*/  LDL.64 R4, [R1+0x11a8] ;  /* 0x0011a80001047983 */ /* 0x020f680000100a00 */
[----:B------:R-:W5:Y:S01]  /*56ba0*/  LDL.LU R10, [R1+0x410] ;  /* 0x00041000010a7983 */ /* 0x000f620000300800 */
[----:B0-----:R-:W-:-:S04]  /*56bb0*/  LOP3.LUT R2, R2, 0x1c, RZ, 0xc0, !PT ;  /* 0x0000001c02027812 */ /* 0x001fc800078ec0ff */
[----:B------:R-:W-:-:S05]  /*56bc0*/  LEA.HI R2, R2, 0xa0, RZ, 0x1e ;  /* 0x000000a002027811 */ /* 0x000fca00078ff0ff */
[----:B------:R-:W-:-:S05]  /*56bd0*/  IMAD.SHL.U32 R2, R2, 0x40, RZ ;  /* 0x0000004002027824 */ /* 0x000fca00078e00ff */
[----:B------:R0:W2:Y:S04]  /*56be0*/  LDS R0, [R2+0x40000] ;  /* 0x0400000002007984 */ /* 0x0000a80000000800 */
[----:B0-----:R-:W5:Y:S04]  /*56bf0*/  LDL.LU R2, [R1+0x414] ;  /* 0x0004140001027983 */ /* 0x001f680000300800 */
[----:B-1----:R-:W5:Y:S04]  /*56c00*/  LDL.LU R8, [R1+0x404] ;  /* 0x0004040001087983 */ /* 0x002f680000300800 */
        /* <DEDUP_REMOVED lines=12> */
[----:B----4-:R-:W-:Y:S01]  /*56cd0*/  STL [R1+0x4f4], R13 ;  /* 0x0004f40d01007387 */ /* 0x010fe20000100800 */
[----:B--2---:R-:W-:-:S03]  /*56ce0*/  FFMA R28, R24, R28, R3 ;  /* 0x0000001c181c7223 */ /* 0x004fc60000000003 */
[----:B---3--:R0:W-:Y:S04]  /*56cf0*/  STL [R1+0x4f8], R12 ;  /* 0x0004f80c01007387 */ /* 0x0081e80000100800 */
[----:B0-----:R-:W2:Y:S04]  /*56d00*/  LDL.64 R12, [R1+0x1198] ;  /* 0x00119800010c7983 */ /* 0x001ea80000100a00 */
[----:B------:R-:W3:Y:S01]  /*56d10*/  LDL.LU R3, [R1+0x400] ;  /* 0x0004000001037983 */ /* 0x000ee20000300800 */
[----:B-----5:R-:W-:-:S03]  /*56d20*/  FMUL R10, R24, R10 ;  /* 0x0000000a180a7220 */ /* 0x020fc60000400000 */
[----:B------:R-:W-:Y:S04]  /*56d30*/  STL [R1+0x9e8], R28 ;  /* 0x0009e81c01007387 */ /* 0x000fe80000100800 */
[----:B------:R0:W-:Y:S04]  /*56d40*/  STL [R1+0x4f0], R29 ;  /* 0x0004f01d01007387 */ /* 0x0001e80000100800 */
[----:B0-----:R-:W4:Y:S04]  /*56d50*/  LDL.LU R29, [R1+0x14] ;  /* 0x00001400011d7983 */ /* 0x001f280000300800 */
[----:B------:R0:W-:Y:S04]  /*56d60*/  STL [R1+0x440], R10 ;  /* 0x0004400a01007387 */ /* 0x0001e80000100800 */
[----:B0-----:R-:W5:Y:S01]  /*56d70*/  LDL.LU R10, [R1+0x3544] ;  /* 0x00354400010a7983 */ /* 0x001f620000300800 */
[----:B------:R-:W-:-:S05]  /*56d80*/  FMUL R2, R24, R2 ;  /* 0x0000000218027220 */ /* 0x000fca0000400000 */
[----:B------:R0:W-:Y:S04]  /*56d90*/  STL [R1+0x444], R2 ;  /* 0x0004440201007387 */ /* 0x0001e80000100800 */
[----:B0-----:R-:W2:Y:S01]  /*56da0*/  LDL.LU R2, [R1+0x3540] ;  /* 0x0035400001027983 */ /* 0x001ea20000300800 */
[----:B------:R-:W-:Y:S02]  /*56db0*/  FMUL R8, R24, R8 ;  /* 0x0000000818087220 */ /* 0x000fe40000400000 */
[----:B------:R-:W-:Y:S02]  /*56dc0*/  FMUL R21, R22, R21 ;  /* 0x0000001516157220 */ /* 0x000fe40000400000 */
[----:B------:R-:W-:-:S04]  /*56dd0*/  IMAD.WIDE R4, R23, 0x2, R4 ;  /* 0x0000000217047825 */ /* 0x000fc800078e0204 */
[C---:B------:R-:W-:Y:S02]  /*56de0*/  FMUL R18, R22.reuse, R18 ;  /* 0x0000001216127220 */ /* 0x040fe40000400000 */
[C---:B------:R-:W-:Y:S02]  /*56df0*/  FMUL R7, R22.reuse, R7 ;  /* 0x0000000716077220 */ /* 0x040fe40000400000 */
[----:B------:R-:W-:Y:S02]  /*56e00*/  FMUL R6, R22, R6 ;  /* 0x0000000616067220 */ /* 0x000fe40000400000 */
[----:B---3--:R-:W-:-:S05]  /*56e10*/  FMUL R3, R24, R3 ;  /* 0x0000000318037220 */ /* 0x008fca0000400000 */
[----:B------:R0:W-:Y:S04]  /*56e20*/  STL [R1+0x470], R3 ;  /* 0x0004700301007387 */ /* 0x0001e80000100800 */
[----:B------:R1:W-:Y:S01]  /*56e30*/  STL [R1+0x474], R8 ;  /* 0x0004740801007387 */ /* 0x0003e20000100800 */
[C---:B0-----:R-:W-:Y:S02]  /*56e40*/  FMUL R3, R24.reuse, R9 ;  /* 0x0000000918037220 */ /* 0x041fe40000400000 */
[----:B------:R-:W-:-:S03]  /*56e50*/  FMUL R9, R24, R26 ;  /* 0x0000001a18097220 */ /* 0x000fc60000400000 */
[----:B------:R0:W-:Y:S01]  /*56e60*/  STL [R1+0x490], R3 ;  /* 0x0004900301007387 */ /* 0x0001e20000100800 */
[C---:B-1----:R-:W-:Y:S02]  /*56e70*/  FMUL R8, R24.reuse, R25 ;  /* 0x0000001918087220 */ /* 0x042fe40000400000 */
[----:B0-----:R-:W-:-:S05]  /*56e80*/  FMUL R3, R24, R27 ;  /* 0x0000001b18037220 */ /* 0x001fca0000400000 */
[----:B------:R-:W-:Y:S04]  /*56e90*/  STL [R1+0x494], R3 ;  /* 0x0004940301007387 */ /* 0x000fe80000100800 */
[----:B------:R0:W-:Y:S04]  /*56ea0*/  STL [R1+0x4b0], R9 ;  /* 0x0004b00901007387 */ /* 0x0001e80000100800 */
[----:B------:R1:W-:Y:S01]  /*56eb0*/  STL [R1+0x4b4], R8 ;  /* 0x0004b40801007387 */ /* 0x0003e20000100800 */
[----:B0-----:R-:W-:-:S03]  /*56ec0*/  FMUL R9, R22, R20 ;  /* 0x0000001416097220 */ /* 0x001fc60000400000 */
[----:B------:R-:W-:Y:S01]  /*56ed0*/  STL [R1+0x448], R21 ;  /* 0x0004481501007387 */ /* 0x000fe20000100800 */
[----:B-1----:R-:W-:-:S03]  /*56ee0*/  FMUL R8, R22, R19 ;  /* 0x0000001316087220 */ /* 0x002fc60000400000 */
[----:B------:R0:W-:Y:S04]  /*56ef0*/  STL [R1+0x44c], R9 ;  /* 0x00044c0901007387 */ /* 0x0001e80000100800 */
[----:B------:R1:W-:Y:S01]  /*56f00*/  STL [R1+0x478], R8 ;  /* 0x0004780801007387 */ /* 0x0003e20000100800 */
[----:B0-----:R-:W-:-:S03]  /*56f10*/  FMUL R9, R22, R17 ;  /* 0x0000001116097220 */ /* 0x001fc60000400000 */
[----:B------:R-:W-:Y:S01]  /*56f20*/  STL [R1+0x47c], R18 ;  /* 0x00047c1201007387 */ /* 0x000fe20000100800 */
[----:B-1----:R-:W-:-:S03]  /*56f30*/  FMUL R8, R22, R16 ;  /* 0x0000001016087220 */ /* 0x002fc60000400000 */
[----:B------:R-:W-:Y:S01]  /*56f40*/  STL [R1+0x498], R9 ;  /* 0x0004980901007387 */ /* 0x000fe20000100800 */
[----:B-----5:R-:W-:-:S03]  /*56f50*/  FFMA R11, R22, R11, R10 ;  /* 0x0000000b160b7223 */ /* 0x020fc6000000000a */
[----:B------:R2:W-:Y:S04]  /*56f60*/  STL [R1+0x49c], R8 ;  /* 0x00049c0801007387 */ /* 0x0005e80000100800 */
[----:B------:R-:W-:Y:S04]  /*56f70*/  STL [R1+0x4b8], R7 ;  /* 0x0004b80701007387 */ /* 0x000fe80000100800 */
[----:B------:R0:W-:Y:S01]  /*56f80*/  STL [R1+0x4bc], R6 ;  /* 0x0004bc0601007387 */ /* 0x0001e20000100800 */
[----:B--2---:R-:W-:-:S03]  /*56f90*/  IMAD.WIDE R8, R23, 0x2, R12 ;  /* 0x0000000217087825 */ /* 0x004fc600078e020c */
[----:B------:R1:W-:Y:S04]  /*56fa0*/  STL [R1+0x9ec], R11 ;  /* 0x0009ec0b01007387 */ /* 0x0003e80000100800 */
[----:B------:R-:W2:Y:S01]  /*56fb0*/  LDL.64 R16, [R1+0x1190] ;  /* 0x0011900001107983 */ /* 0x000ea20000100a00 */
[----:B0-----:R-:W-:-:S03]  /*56fc0*/  IMAD.WIDE R6, R23, 0x2, R14 ;  /* 0x0000000217067825 */ /* 0x001fc600078e020e */
[----:B------:R-:W3:Y:S04]  /*56fd0*/  LDL.64 R14, [R1+0x1188] ;  /* 0x00118800010e7983 */ /* 0x000ee80000100a00 */
[----:B-1----:R0:W5:Y:S04]  /*56fe0*/  LDG.E.U16 R11, [R4.64] ;  /* 0x00000006040b7981 */ /* 0x002168000c1e1500 */
[----:B------:R1:W2:Y:S04]  /*56ff0*/  LDG.E.U16 R6, [R6.64] ;  /* 0x0000000606067981 */ /* 0x0002a8000c1e1500 */
[----:B------:R-:W4:Y:S04]  /*57000*/  LDL.LU R21, [R1+0x9f0] ;  /* 0x0009f00001157983 */ /* 0x000f280000300800 */
[----:B------:R1:W2:Y:S01]  /*57010*/  LDG.E.U16 R22, [R8.64] ;  /* 0x0000000608167981 */ /* 0x0002a2000c1e1500 */
[----:B------:R-:W-:-:S03]  /*57020*/  LEA.HI R2, R2, 0xb0, RZ, 0x1e ;  /* 0x000000b002027811 */ /* 0x000fc600078ff0ff */
[----:B0-----:R-:W2:Y:S02]  /*57030*/  LDL.LU R5, [R1+0x45c] ;  /* 0x00045c0001057983 */ /* 0x001ea40000300800 */
[----:B------:R-:W-:Y:S02]  /*57040*/  IMAD.SHL.U32 R2, R2, 0x40, RZ ;  /* 0x0000004002027824 */ /* 0x000fe400078e00ff */
[----:B------:R-:W3:Y:S04]  /*57050*/  LDL.LU R4, [R1+0x9f4] ;  /* 0x0009f40001047983 */ /* 0x000ee80000300800 */
[----:B------:R0:W-:Y:S04]  /*57060*/  LDS R10, [R2+0x40000] ;  /* 0x04000000020a7984 */ /* 0x0001e80000000800 */
[----:B------:R-:W3:Y:S04]  /*57070*/  LDL.64 R12, [R1+0x1180] ;  /* 0x00118000010c7983 */ /* 0x000ee80000100a00 */
[----:B0-----:R-:W3:Y:S04]  /*57080*/  LDL.LU R2, [R1+0x6d0] ;  /* 0x0006d00001027983 */ /* 0x001ee80000300800 */
[----:B------:R-:W0:Y:S04]  /*57090*/  S2R R28, SR_TID.X ;  /* 0x00000000001c7919 */ /* 0x000e280000002100 */
[----:B-1----:R-:W3:Y:S04]  /*570a0*/  LDL.LU R8, [R1+0x480] ;  /* 0x0004800001087983 */ /* 0x002ee80000300800 */
[----:B------:R-:W3:Y:S01]  /*570b0*/  LDL.LU R9, [R1+0x484] ;  /* 0x0004840001097983 */ /* 0x000ee20000300800 */
[----:B0-----:R-:W-:-:S04]  /*570c0*/  LOP3.LUT R28, R28, 0x1c, RZ, 0xc0, !PT ;  /* 0x0000001c1c1c7812 */ /* 0x001fc800078ec0ff */
[----:B------:R-:W-:-:S04]  /*570d0*/  LEA.HI R28, R28, 0xa8, RZ, 0x1e ;  /* 0x000000a81c1c7811 */ /* 0x000fc800078ff0ff */
[----:B------:R-:W-:-:S05]  /*570e0*/  SHF.L.U32 R28, R28, 0x6, RZ ;  /* 0x000000061c1c7819 */ /* 0x000fca00000006ff */
[----:B------:R0:W1:Y:S04]  /*570f0*/  LDS R3, [R28+0x40000] ;  /* 0x040000001c037984 */ /* 0x0000680000000800 */
        /* <DEDUP_REMOVED lines=8> */
[----:B-----5:R0:W-:Y:S04]  /*57180*/  STL [R1+0x4ec], R11 ;  /* 0x0004ec0b01007387 */ /* 0x0201e80000100800 */
[----:B0-----:R-:W5:Y:S01]  /*57190*/  LDL.LU R11, [R1+0x468] ;  /* 0x00046800010b7983 */ /* 0x001f620000300800 */
[----:B----4-:R-:W-:-:S03]  /*571a0*/  FFMA R21, R29, R21, R0 ;  /* 0x000000151d157223 */ /* 0x010fc60000000000 */
[----:B------:R-:W4:Y:S04]  /*571b0*/  LDL.LU R7, [R1+0x46c] ;  /* 0x00046c0001077983 */ /* 0x000f280000300800 */
[----:B--2---:R0:W-:Y:S04]  /*571c0*/  STL [R1+0x4e8], R6 ;  /* 0x0004e80601007387 */ /* 0x0041e80000100800 */
[----:B0-----:R-:W2:Y:S04]  /*571d0*/  LDL.LU R6, [R1+0x458] ;  /* 0x0004580001067983 */ /* 0x001ea80000300800 */
[----:B------:R-:W-:Y:S04]  /*571e0*/  STL [R1+0x4e4], R22 ;  /* 0x0004e41601007387 */ /* 0x000fe80000100800 */
[----:B------:R-:W2:Y:S01]  /*571f0*/  LDL.LU R0, [R1+0x6d4] ;  /* 0x0006d40001007983 */ /* 0x000ea20000300800 */
[----:B---3--:R-:W-:-:S03]  /*57200*/  FMUL R2, R29, R2 ;  /* 0x000000021d027220 */ /* 0x008fc60000400000 */
[----:B------:R0:W-:Y:S04]  /*57210*/  STL [R1+0x9f0], R21 ;  /* 0x0009f01501007387 */ /* 0x0001e80000100800 */
[----:B0-----:R-:W3:Y:S04]  /*57220*/  LDL.LU R21, [R1+0x1c] ;  /* 0x00001c0001157983 */ /* 0x001ee80000300800 */
[----:B------:R0:W-:Y:S04]  /*57230*/  STL [R1+0x210], R2 ;  /* 0x0002100201007387 */ /* 0x0001e80000100800 */
[----:B0-----:R-:W3:Y:S04]  /*57240*/  LDL.LU R2, [R1+0x353c] ;  /* 0x00353c0001027983 */ /* 0x001ee80000300800 */
[----:B------:R-:W0:Y:S02]  /*57250*/  S2R R22, SR_TID.X ;  /* 0x0000000000167919 */ /* 0x000e240000002100 */
[----:B0-----:R-:W-:-:S04]  /*57260*/  LOP3.LUT R22, R22, 0x1c, RZ, 0xc0, !PT ;  /* 0x0000001c16167812 */ /* 0x001fc800078ec0ff */
[----:B------:R-:W-:-:S04]  /*57270*/  LEA.HI R22, R22, 0xb8, RZ, 0x1e ;  /* 0x000000b816167811 */ /* 0x000fc800078ff0ff */
[----:B------:R-:W-:Y:S01]  /*57280*/  SHF.L.U32 R22, R22, 0x6, RZ ;  /* 0x0000000616167819 */ /* 0x000fe200000006ff */
[C---:B------:R-:W-:Y:S02]  /*57290*/  FMUL R25, R29.reuse, R25 ;  /* 0x000000191d197220 */ /* 0x040fe40000400000 */
[----:B--2---:R-:W-:-:S05]  /*572a0*/  FMUL R0, R29, R0 ;  /* 0x000000001d007220 */ /* 0x004fca0000400000 */
[----:B------:R0:W-:Y:S02]  /*572b0*/  STL [R1+0x214], R0 ;  /* 0x0002140001007387 */ /* 0x0001e40000100800 */
[----:B0-----:R-:W-:-:S05]  /*572c0*/  FMUL R0, R29, R8 ;  /* 0x000000081d007220 */ /* 0x001fca0000400000 */
[----:B------:R0:W-:Y:S01]  /*572d0*/  STL [R1+0x430], R0 ;  /* 0x0004300001007387 */ /* 0x0001e20000100800 */
[C---:B------:R-:W-:Y:S02]  /*572e0*/  FMUL R8, R29.reuse, R27 ;  /* 0x0000001b1d087220 */ /* 0x040fe40000400000 */
[C---:B0-----:R-:W-:Y:S02]  /*572f0*/  FMUL R0, R29.reuse, R9 ;  /* 0x000000091d007220 */ /* 0x041fe40000400000 */
[----:B------:R-:W-:-:S03]  /*57300*/  FMUL R9, R29, R28 ;  /* 0x0000001c1d097220 */ /* 0x000fc60000400000 */
[----:B------:R-:W-:Y:S04]  /*57310*/  STL [R1+0x434], R0 ;  /* 0x0004340001007387 */ /* 0x000fe80000100800 */
[----:B------:R0:W2:Y:S04]  /*57320*/  LDS R0, [R22+0x40000] ;  /* 0x0400000016007984 */ /* 0x0000a80000000800 */
[----:B------:R3:W-:Y:S04]  /*57330*/  STL [R1+0x460], R9 ;  /* 0x0004600901007387 */ /* 0x0007e80000100800 */
[----:B0-----:R-:W2:Y:S04]  /*57340*/  LDL.LU R22, [R1+0x18] ;  /* 0x0000180001167983 */ /* 0x001ea80000300800 */
[----:B------:R0:W-:Y:S01]  /*57350*/  STL [R1+0x464], R8 ;  /* 0x0004640801007387 */ /* 0x0001e20000100800 */
[----:B---3--:R-:W-:-:S02]  /*57360*/  FMUL R9, R2, R24 ;  /* 0x0000001802097220 */ /* 0x008fc40000400000 */
[----:B0-----:R-:W-:-:S05]  /*57370*/  FMUL R8, R29, R26 ;  /* 0x0000001a1d087220 */ /* 0x001fca0000400000 */
[----:B------:R0:W-:Y:S01]  /*57380*/  STL [R1+0x480], R8 ;  /* 0x0004800801007387 */ /* 0x0001e20000100800 */
[----:B------:R-:W-:-:S03]  /*57390*/  FMUL R19, R2, R19 ;  /* 0x0000001302137220 */ /* 0x000fc60000400000 */
[----:B------:R-:W-:Y:S01]  /*573a0*/  STL [R1+0x484], R25 ;  /* 0x0004841901007387 */ /* 0x000fe20000100800 */
[----:B0-----:R-:W-:-:S03]  /*573b0*/  FMUL R8, R2, R20 ;  /* 0x0000001402087220 */ /* 0x001fc60000400000 */
[----:B------:R0:W-:Y:S01]  /*573c0*/  STL [R1+0x218], R9 ;  /* 0x0002180901007387 */ /* 0x0001e20000100800 */
[----:B----4-:R-:W-:-:S03]  /*573d0*/  FMUL R7, R2, R7 ;  /* 0x0000000702077220 */ /* 0x010fc60000400000 */
[----:B------:R5:W-:Y:S01]  /*573e0*/  STL [R1+0x21c], R8 ;  /* 0x00021c0801007387 */ /* 0x000be20000100800 */
[C---:B------:R-:W-:Y:S02]  /*573f0*/  FMUL R6, R2.reuse, R6 ;  /* 0x0000000602067220 */ /* 0x040fe40000400000 */
[C---:B0-----:R-:W-:Y:S01]  /*57400*/  FMUL R9, R2.reuse, R18 ;  /* 0x0000001202097220 */ /* 0x041fe20000400000 */
[----:B------:R-:W-:Y:S01]  /*57410*/  STL [R1+0x438], R19 ;  /* 0x0004381301007387 */ /* 0x000fe20000100800 */
[----:B-----5:R-:W-:-:S03]  /*57420*/  FMUL R8, R2, R11 ;  /* 0x0000000b02087220 */ /* 0x020fc60000400000 */
[----:B------:R-:W-:Y:S01]  /*57430*/  STL [R1+0x43c], R9 ;  /* 0x00043c0901007387 */ /* 0x000fe20000100800 */
[C---:B------:R-:W-:Y:S02]  /*57440*/  FMUL R5, R2.reuse, R5 ;  /* 0x0000000502057220 */ /* 0x040fe40000400000 */
[----:B-1----:R-:W-:Y:S01]  /*57450*/  FFMA R4, R2, R4, R3 ;  /* 0x0000000402047223 */ /* 0x002fe20000000003 */
[----:B------:R-:W-:Y:S01]  /*57460*/  STL [R1+0x468], R8 ;  /* 0x0004680801007387 */ /* 0x000fe20000100800 */
[----:B------:R-:W-:-:S03]  /*57470*/  IMAD.WIDE R2, R23, 0x2, R16 ;  /* 0x0000000217027825 */ /* 0x000fc600078e0210 */
[----:B------:R-:W-:Y:S04]  /*57480*/  STL [R1+0x46c], R7 ;  /* 0x00046c0701007387 */ /* 0x000fe80000100800 */
[----:B------:R0:W-:Y:S04]  /*57490*/  STL [R1+0x488], R6 ;  /* 0x0004880601007387 */ /* 0x0001e80000100800 */
[----:B------:R-:W-:Y:S04]  /*574a0*/  STL [R1+0x48c], R5 ;  /* 0x00048c0501007387 */ /* 0x000fe80000100800 */
[----:B------:R1:W-:Y:S01]  /*574b0*/  STL [R1+0x9f4], R4 ;  /* 0x0009f40401007387 */ /* 0x0003e20000100800 */
[----:B0-----:R-:W-:-:S03]  /*574c0*/  IMAD.WIDE R6, R23, 0x2, R12 ;  /* 0x0000000217067825 */ /* 0x001fc600078e020c */
[----:B------:R-:W3:Y:S04]  /*574d0*/  LDL.LU R8, [R1+0x70c] ;  /* 0x00070c0001087983 */ /* 0x000ee80000300800 */
[----:B------:R-:W4:Y:S01]  /*574e0*/  LDL.LU R9, [R1+0x708] ;  /* 0x0007080001097983 */ /* 0x000f220000300800 */
[----:B-1----:R-:W-:-:S03]  /*574f0*/  IMAD.WIDE R4, R23, 0x2, R14 ;  /* 0x0000000217047825 */ /* 0x002fc600078e020e */
[----:B------:R0:W5:Y:S04]  /*57500*/  LDG.E.U16 R15, [R2.64] ;  /* 0x00000006020f7981 */ /* 0x000168000c1e1500 */
[----:B------:R-:W2:Y:S04]  /*57510*/  LDL.64 R16, [R1+0x1178] ;  /* 0x0011780001107983 */ /* 0x000ea80000100a00 */
[----:B------:R-:W2:Y:S04]  /*57520*/  LDL.LU R29, [R1+0x9f8] ;  /* 0x0009f800011d7983 */ /* 0x000ea80000300800 */
[----:B------:R-:W3:Y:S04]  /*57530*/  LDL.LU R28, [R1+0x710] ;  /* 0x00071000011c7983 */ /* 0x000ee80000300800 */
[----:B------:R1:W4:Y:S04]  /*57540*/  LDG.E.U16 R4, [R4.64] ;  /* 0x0000000604047981 */ /* 0x000328000c1e1500 */
[----:B------:R-:W4:Y:S04]  /*57550*/  LDL.LU R27, [R1+0x714] ;  /* 0x00071400011b7983 */ /* 0x000f280000300800 */
[----:B------:R0:W4:Y:S04]  /*57560*/  LDG.E.U16 R6, [R6.64] ;  /* 0x0000000606067981 */ /* 0x000128000c1e1500 */
[----:B------:R-:W4:Y:S04]  /*57570*/  LDL.LU R26, [R1+0x700] ;  /* 0x00070000011a7983 */ /* 0x000f280000300800 */
        /* <DEDUP_REMOVED lines=8> */
[----:B0-----:R-:W4:Y:S04]  /*57600*/  LDL.LU R3, [R1+0x6ec] ;  /* 0x0006ec0001037983 */ /* 0x001f280000300800 */
[----:B------:R-:W4:Y:S04]  /*57610*/  LDL.LU R2, [R1+0x9fc] ;  /* 0x0009fc0001027983 */ /* 0x000f280000300800 */
[----:B-----5:R0:W-:Y:S01]  /*57620*/  STL [R1+0x40c], R15 ;  /* 0x00040c0f01007387 */ /* 0x0201e20000100800 */
[----:B--2---:R-:W-:-:S03]  /*57630*/  FFMA R29, R21, R29, R10 ;  /* 0x0000001d151d7223 */ /* 0x004fc6000000000a */
[----:B0-----:R-:W2:Y:S01]  /*57640*/  LDL.64 R14, [R1+0x1170] ;  /* 0x00117000010e7983 */ /* 0x001ea20000100a00 */
[----:B---3--:R-:W-:-:S03]  /*57650*/  FMUL R10, R21, R28 ;  /* 0x0000001c150a7220 */ /* 0x008fc60000400000 */
[----:B-1----:R-:W3:Y:S04]  /*57660*/  LDL.LU R5, [R1+0x6f8] ;  /* 0x0006f80001057983 */ /* 0x002ee80000300800 */
[----:B----4-:R0:W-:Y:S01]  /*57670*/  STL [R1+0x408], R4 ;  /* 0x0004080401007387 */ /* 0x0101e20000100800 */
[----:B------:R-:W-:-:S03]  /*57680*/  FMUL R7, R21, R27 ;  /* 0x0000001b15077220 */ /* 0x000fc60000400000 */
[----:B0-----:R-:W4:Y:S04]  /*57690*/  LDL.LU R4, [R1+0x6e8] ;  /* 0x0006e80001047983 */ /* 0x001f280000300800 */
[----:B------:R0:W-:Y:S04]  /*576a0*/  STL [R1+0x404], R6 ;  /* 0x0004040601007387 */ /* 0x0001e80000100800 */
[----:B------:R-:W-:Y:S04]  /*576b0*/  STL [R1+0x9f8], R29 ;  /* 0x0009f81d01007387 */ /* 0x000fe80000100800 */
[----:B------:R1:W-:Y:S01]  /*576c0*/  STL [R1+0x1f0], R10 ;  /* 0x0001f00a01007387 */ /* 0x0003e20000100800 */
[----:B0-----:R-:W-:-:S03]  /*576d0*/  FMUL R6, R21, R26 ;  /* 0x0000001a15067220 */ /* 0x001fc60000400000 */
[----:B------:R0:W-:Y:S01]  /*576e0*/  STL [R1+0x1f4], R7 ;  /* 0x0001f40701007387 */ /* 0x0001e20000100800 */
[----:B-1----:R-:W-:-:S03]  /*576f0*/  FMUL R10, R21, R25 ;  /* 0x00000019150a7220 */ /* 0x002fc60000400000 */
[----:B------:R1:W-:Y:S01]  /*57700*/  STL [R1+0x410], R6 ;  /* 0x0004100601007387 */ /* 0x0003e20000100800 */
[----:B0-----:R-:W-:-:S03]  /*57710*/  FMUL R7, R21, R24 ;  /* 0x0000001815077220 */ /* 0x001fc60000400000 */
[----:B------:R0:W-:Y:S01]  /*57720*/  STL [R1+0x414], R10 ;  /* 0x0004140a01007387 */ /* 0x0001e20000100800 */
[----:B-1----:R-:W-:-:S03]  /*57730*/  FMUL R6, R21, R20 ;  /* 0x0000001415067220 */ /* 0x002fc60000400000 */
[----:B------:R-:W-:Y:S01]  /*57740*/  STL [R1+0x420], R7 ;  /* 0x0004200701007387 */ /* 0x000fe20000100800 */
[----:B0-----:R-:W-:-:S03]  /*57750*/  FMUL R10, R21, R19 ;  /* 0x00000013150a7220 */ /* 0x001fc60000400000 */
[----:B------:R0:W-:Y:S01]  /*57760*/  STL [R1+0x424], R6 ;  /* 0x0004240601007387 */ /* 0x0001e20000100800 */
[----:B------:R-:W-:-:S03]  /*57770*/  FMUL R18, R21, R18 ;  /* 0x0000001215127220 */ /* 0x000fc60000400000 */
[----:B0-----:R-:W5:Y:S04]  /*57780*/  LDL.64 R6, [R1+0x1168] ;  /* 0x0011680001067983 */ /* 0x001f680000100a00 */
[----:B------:R0:W-:Y:S04]  /*57790*/  STL [R1+0x450], R10 ;  /* 0x0004500a01007387 */ /* 0x0001e80000100800 */
[----:B------:R-:W-:Y:S01]  /*577a0*/  STL [R1+0x454], R18 ;  /* 0x0004541201007387 */ /* 0x000fe20000100800 */
[C---:B0-----:R-:W-:Y:S02]  /*577b0*/  FMUL R10, R22.reuse, R13 ;  /* 0x0000000d160a7220 */ /* 0x041fe40000400000 */
[----:B------:R-:W-:-:S02]  /*577c0*/  FMUL R13, R22, R12 ;  /* 0x0000000c160d7220 */ /* 0x000fc40000400000 */
[C---:B------:R-:W-:Y:S01]  /*577d0*/  FMUL R12, R22.reuse, R9 ;  /* 0x00000009160c7220 */ /* 0x040fe20000400000 */
[----:B------:R0:W-:Y:S04]  /*577e0*/  STL [R1+0x1f8], R10 ;  /* 0x0001f80a01007387 */ /* 0x0001e80000100800 */
[----:B------:R-:W-:Y:S01]  /*577f0*/  STL [R1+0x1fc], R13 ;  /* 0x0001fc0d01007387 */ /* 0x000fe20000100800 */
[----:B0-----:R-:W-:-:S03]  /*57800*/  FMUL R10, R22, R8 ;  /* 0x00000008160a7220 */ /* 0x001fc60000400000 */
[----:B------:R-:W5:Y:S04]  /*57810*/  LDL.64 R8, [R1+0x1160] ;  /* 0x0011600001087983 */ /* 0x000f680000100a00 */
[----:B------:R0:W-:Y:S04]  /*57820*/  STL [R1+0x418], R12 ;  /* 0x0004180c01007387 */ /* 0x0001e80000100800 */
[----:B0-----:R-:W5:Y:S04]  /*57830*/  LDL.64 R12, [R1+0x1158] ;  /* 0x00115800010c7983 */ /* 0x001f680000100a00 */
[----:B------:R3:W-:Y:S01]  /*57840*/  STL [R1+0x41c], R10 ;  /* 0x00041c0a01007387 */ /* 0x0007e20000100800 */
[----:B------:R-:W-:-:S02]  /*57850*/  FFMA R2, R22, R2, R0 ;  /* 0x0000000216027223 */ /* 0x000fc40000000000 */
[C---:B------:R-:W-:Y:S01]  /*57860*/  FMUL R3, R22.reuse, R3 ;  /* 0x0000000316037220 */ /* 0x040fe20000400000 */
[----:B------:R-:W5:Y:S01]  /*57870*/  LDL.64 R18, [R1+0x1150] ;  /* 0x0011500001127983 */ /* 0x000f620000100a00 */
[C---:B---3--:R-:W-:Y:S02]  /*57880*/  FMUL R10, R22.reuse, R5 ;  /* 0x00000005160a7220 */ /* 0x048fe40000400000 */
[----:B------:R-:W-:-:S03]  /*57890*/  FMUL R5, R22, R11 ;  /* 0x0000000b16057220 */ /* 0x000fc60000400000 */
[----:B------:R0:W-:Y:S04]  /*578a0*/  STL [R1+0x428], R10 ;  /* 0x0004280a01007387 */ /* 0x0001e80000100800 */
[----:B------:R-:W-:Y:S01]  /*578b0*/  STL [R1+0x42c], R5 ;  /* 0x00042c0501007387 */ /* 0x000fe20000100800 */
[----:B----4-:R-:W-:-:S05]  /*578c0*/  FMUL R4, R22, R4 ;  /* 0x0000000416047220 */ /* 0x010fca0000400000 */
[----:B------:R-:W-:Y:S04]  /*578d0*/  STL [R1+0x458], R4 ;  /* 0x0004580401007387 */ /* 0x000fe80000100800 */
[----:B------:R-:W-:Y:S04]  /*578e0*/  STL [R1+0x9fc], R2 ;  /* 0x0009fc0201007387 */ /* 0x000fe80000100800 */
[----:B------:R1:W-:Y:S04]  /*578f0*/  STL [R1+0x45c], R3 ;  /* 0x00045c0301007387 */ /* 0x0003e80000100800 */
[----:B0-----:R-:W3:Y:S01]  /*57900*/  LDL.64 R10, [R1+0x1148] ;  /* 0x00114800010a7983 */ /* 0x001ee20000100a00 */
[----:B-1----:R-:W-:-:S03]  /*57910*/  IMAD.WIDE R2, R23, 0x2, R16 ;  /* 0x0000000217027825 */ /* 0x002fc600078e0210 */
[----:B------:R-:W4:Y:S01]  /*57920*/  LDL.64 R16, [R1+0x1140] ;  /* 0x0011400001107983 */ /* 0x000f220000100a00 */
[----:B--2---:R-:W-:-:S03]  /*57930*/  IMAD.WIDE R4, R23, 0x2, R14 ;  /* 0x0000000217047825 */ /* 0x004fc600078e020e */
[----:B------:R-:W2:Y:S04]  /*57940*/  LDL.64 R14, [R1+0x1138] ;  /* 0x00113800010e7983 */ /* 0x000ea80000100a00 */
[----:B------:R5:W2:Y:S04]  /*57950*/  LDG.E.U16 R27, [R2.64] ;  /* 0x00000006021b7981 */ /* 0x000aa8000c1e1500 */
[----:B------:R0:W2:Y:S01]  /*57960*/  LDG.E.U16 R22, [R4.64] ;  /* 0x0000000604167981 */ /* 0x0000a2000c1e1500 */
[----:B-----5:R-:W-:-:S03]  /*57970*/  IMAD.WIDE R2, R23, 0x2, R8 ;  /* 0x0000000217027825 */ /* 0x020fc600078e0208 */
[----:B------:R-:W5:Y:S01]  /*57980*/  LDL.64 R8, [R1+0x1130] ;  /* 0x0011300001087983 */ /* 0x000f620000100a00 */
[----:B------:R-:W-:-:S03]  /*57990*/  IMAD.WIDE R6, R23, 0x2, R6 ;  /* 0x0000000217067825 */ /* 0x000fc600078e0206 */
[----:B------:R3:W5:Y:S04]  /*579a0*/  LDG.E.U16 R25, [R2.64] ;  /* 0x0000000602197981 */ /* 0x000768000c1e1500 */
[----:B------:R1:W5:Y:S01]  /*579b0*/  LDG.E.U16 R24, [R6.64] ;  /* 0x0000000606187981 */ /* 0x000362000c1e1500 */
[----:B0-----:R-:W-:-:S03]  /*579c0*/  IMAD.WIDE R4, R23, 0x2, R12 ;  /* 0x0000000217047825 */ /* 0x001fc600078e020c */
[----:B------:R-:W5:Y:S04]  /*579d0*/  LDL.64 R12, [R1+0x1128] ;  /* 0x00112800010c7983 */ /* 0x000f680000100a00 */
[----:B------:R4:W5:Y:S01]  /*579e0*/  LDG.E.U16 R26, [R4.64] ;  /* 0x00000006041a7981 */ /* 0x000962000c1e1500 */
[----:B-1----:R-:W-:-:S03]  /*579f0*/  IMAD.WIDE R6, R23, 0x2, R18 ;  /* 0x0000000217067825 */ /* 0x002fc600078e0212 */
[----:B------:R-:W5:Y:S04]  /*57a00*/  LDL.64 R18, [R1+0x1120] ;  /* 0x0011200001127983 */ /* 0x000f680000100a00 */
[----:B------:R2:W5:Y:S01]  /*57a10*/  LDG.E.U16 R28, [R6.64] ;  /* 0x00000006061c7981 */ /* 0x000562000c1e1500 */
[----:B---3--:R-:W-:-:S03]  /*57a20*/  IMAD.WIDE R2, R23, 0x2, R10 ;  /* 0x0000000217027825 */ /* 0x008fc600078e020a */
[----:B------:R-:W3:Y:S04]  /*57a30*/  LDL.64 R10, [R1+0x1118] ;  /* 0x00111800010a7983 */ /* 0x000ee80000100a00 */
[----:B------:R5:W3:Y:S01]  /*57a40*/  LDG.E.U16 R0, [R2.64] ;  /* 0x0000000602007981 */ /* 0x000ae2000c1e1500 */
[----:B----4-:R-:W-:-:S03]  /*57a50*/  IMAD.WIDE R4, R23, 0x2, R16 ;  /* 0x0000000217047825 */ /* 0x010fc600078e0210 */
[----:B------:R-:W4:Y:S01]  /*57a60*/  LDL.64 R16, [R1+0x1110] ;  /* 0x0011100001107983 */ /* 0x000f220000100a00 */
[----:B--2---:R-:W-:-:S03]  /*57a70*/  IMAD.WIDE R6, R23, 0x2, R14 ;  /* 0x0000000217067825 */ /* 0x004fc600078e020e */
[----:B------:R-:W2:Y:S04]  /*57a80*/  LDL.64 R14, [R1+0x1108] ;  /* 0x00110800010e7983 */ /* 0x000ea80000100a00 */
[----:B------:R0:W2:Y:S04]  /*57a90*/  LDG.E.U16 R20, [R4.64] ;  /* 0x0000000604147981 */ /* 0x0000a8000c1e1500 */
[----:B------:R1:W2:Y:S01]  /*57aa0*/  LDG.E.U16 R21, [R6.64] ;  /* 0x0000000606157981 */ /* 0x0002a2000c1e1500 */
[----:B-----5:R-:W-:-:S03]  /*57ab0*/  IMAD.WIDE R2, R23, 0x2, R8 ;  /* 0x0000000217027825 */ /* 0x020fc600078e0208 */
[----:B------:R-:W5:Y:S04]  /*57ac0*/  LDL.64 R8, [R1+0x1100] ;  /* 0x0011000001087983 */ /* 0x000f680000100a00 */
[----:B------:R3:W5:Y:S01]  /*57ad0*/  LDG.E.U16 R29, [R2.64] ;  /* 0x00000006021d7981 */ /* 0x000762000c1e1500 */
[----:B0-----:R-:W-:-:S03]  /*57ae0*/  IMAD.WIDE R4, R23, 0x2, R12 ;  /* 0x0000000217047825 */ /* 0x001fc600078e020c */
[----:B------:R-:W5:Y:S01]  /*57af0*/  LDL.64 R12, [R1+0x10f8] ;  /* 0x0010f800010c7983 */ /* 0x000f620000100a00 */
[----:B-1----:R-:W-:-:S03]  /*57b00*/  IMAD.WIDE R6, R23, 0x2, R18 ;  /* 0x0000000217067825 */ /* 0x002fc600078e0212 */
[----:B------:R-:W5:Y:S04]  /*57b10*/  LDL.64 R18, [R1+0x10f0] ;  /* 0x0010f00001127983 */ /* 0x000f680000100a00 */
[----:B------:R0:W-:Y:S04]  /*57b20*/  STL [R1+0x400], R27 ;  /* 0x0004001b01007387 */ /* 0x0001e80000100800 */
[----:B------:R1:W-:Y:S04]  /*57b30*/  STL [R1+0x3fc], R22 ;  /* 0x0003fc1601007387 */ /* 0x0003e80000100800 */
[----:B0-----:R4:W5:Y:S04]  /*57b40*/  LDG.E.U16 R27, [R4.64] ;  /* 0x00000006041b7981 */ /* 0x001968000c1e1500 */
[----:B-1----:R2:W5:Y:S01]  /*57b50*/  LDG.E.U16 R22, [R6.64] ;  /* 0x0000000606167981 */ /* 0x002562000c1e1500 */
[----:B---3--:R-:W-:-:S03]  /*57b60*/  IMAD.WIDE R2, R23, 0x2, R10 ;  /* 0x0000000217027825 */ /* 0x008fc600078e020a */
[----:B------:R-:W3:Y:S04]  /*57b70*/  LDL.64 R10, [R1+0x10e8] ;  /* 0x0010e800010a7983 */ /* 0x000ee80000100a00 */
[----:B------:R0:W-:Y:S01]  /*57b80*/  STL [R1+0x3f8], R24 ;  /* 0x0003f81801007387 */ /* 0x0001e20000100800 */
[----:B----4-:R-:W-:-:S03]  /*57b90*/  IMAD.WIDE R4, R23, 0x2, R16 ;  /* 0x0000000217047825 */ /* 0x010fc600078e0210 */
[----:B------:R-:W4:Y:S01]  /*57ba0*/  LDL.64 R16, [R1+0x10e0] ;  /* 0x0010e00001107983 */ /* 0x000f220000100a00 */
[----:B--2---:R-:W-:-:S03]  /*57bb0*/  IMAD.WIDE R6, R23, 0x2, R14 ;  /* 0x0000000217067825 */ /* 0x004fc600078e020e */
[----:B------:R-:W2:Y:S04]  /*57bc0*/  LDL.64 R14, [R1+0x10d8] ;  /* 0x0010d800010e7983 */ /* 0x000ea80000100a00 */
[----:B0-----:R5:W2:Y:S04]  /*57bd0*/  LDG.E.U16 R24, [R2.64] ;  /* 0x0000000602187981 */ /* 0x001aa8000c1e1500 */
[----:B------:R0:W-:Y:S04]  /*57be0*/  STL [R1+0x3f4], R25 ;  /* 0x0003f41901007387 */ /* 0x0001e80000100800 */
[----:B------:R1:W-:Y:S04]  /*57bf0*/  STL [R1+0x3f0], R26 ;  /* 0x0003f01a01007387 */ /* 0x0003e80000100800 */
[----:B0-----:R0:W2:Y:S04]  /*57c00*/  LDG.E.U16 R25, [R4.64] ;  /* 0x0000000604197981 */ /* 0x0010a8000c1e1500 */
[----:B-1----:R1:W2:Y:S01]  /*57c10*/  LDG.E.U16 R26, [R6.64] ;  /* 0x00000006061a7981 */ /* 0x0022a2000c1e1500 */
[----:B-----5:R-:W-:-:S03]  /*57c20*/  IMAD.WIDE R2, R23, 0x2, R8 ;  /* 0x0000000217027825 */ /* 0x020fc600078e0208 */
[----:B------:R-:W5:Y:S04]  /*57c30*/  LDL.64 R8, [R1+0x10d0] ;  /* 0x0010d00001087983 */ /* 0x000f680000100a00 */
[----:B------:R1:W-:Y:S01]  /*57c40*/  STL [R1+0x3ec], R28 ;  /* 0x0003ec1c01007387 */ /* 0x0003e20000100800 */
[----:B0-----:R-:W-:-:S03]  /*57c50*/  IMAD.WIDE R4, R23, 0x2, R12 ;  /* 0x0000000217047825 */ /* 0x001fc600078e020c */
[----:B------:R-:W5:Y:S04]  /*57c60*/  LDL.64 R12, [R1+0x10c8] ;  /* 0x0010c800010c7983 */ /* 0x000f680000100a00 */
[----:B-1----:R3:W5:Y:S01]  /*57c70*/  LDG.E.U16 R28, [R2.64] ;  /* 0x00000006021c7981 */ /* 0x002762000c1e1500 */
[----:B------:R-:W-:-:S03]  /*57c80*/  IMAD.WIDE R6, R23, 0x2, R18 ;  /* 0x0000000217067825 */ /* 0x000fc600078e0212 */
        /* <DEDUP_REMOVED lines=81> */
[----:B------:R-:W4:Y:S04]  /*581a0*/  LDL.64 R16, [R1+0x1020] ;  /* 0x0010200001107983 */ /* 0x000f280000100a00 */
[----:B------:R-:W-:Y:S04]  /*581b0*/  STL [R1+0x380], R21 ;  /* 0x0003801501007387 */ /* 0x000fe80000100800 */
[----:B------:R0:W-:Y:S04]  /*581c0*/  STL [R1+0x384], R20 ;  /* 0x0003841401007387 */ /* 0x0001e80000100800 */
[----:B-1----:R5:W4:Y:S04]  /*581d0*/  LDG.E.U16 R0, [R2.64] ;  /* 0x0000000602007981 */ /* 0x002b28000c1e1500 */
[----:B0-----:R-:W4:Y:S04]  /*581e0*/  LDL.64 R20, [R1+0x1018] ;  /* 0x0010180001147983 */ /* 0x001f280000100a00 */
[----:B------:R0:W-:Y:S04]  /*581f0*/  STL [R1+0x37c], R29 ;  /* 0x00037c1d01007387 */ /* 0x0001e80000100800 */
[----:B--2---:R1:W-:Y:S01]  /*58200*/  STL [R1+0x378], R27 ;  /* 0x0003781b01007387 */ /* 0x0043e20000100800 */
[----:B------:R-:W-:-:S03]  /*58210*/  IMAD.WIDE R6, R23, 0x2, R14 ;  /* 0x0000000217067825 */ /* 0x000fc600078e020e */
[----:B------:R-:W2:Y:S04]  /*58220*/  LDL.64 R14, [R1+0x1008] ;  /* 0x00100800010e7983 */ /* 0x000ea80000100a00 */
[----:B0-----:R0:W2:Y:S04]  /*58230*/  LDG.E.U16 R29, [R4.64] ;  /* 0x00000006041d7981 */ /* 0x0010a8000c1e1500 */
[----:B-1----:R1:W2:Y:S01]  /*58240*/  LDG.E.U16 R27, [R6.64] ;  /* 0x00000006061b7981 */ /* 0x0022a2000c1e1500 */
[----:B-----5:R-:W-:-:S03]  /*58250*/  IMAD.WIDE R2, R23, 0x2, R8 ;  /* 0x0000000217027825 */ /* 0x020fc600078e0208 */
[----:B------:R-:W5:Y:S01]  /*58260*/  LDL.64 R8, [R1+0x1010] ;  /* 0x0010100001087983 */ /* 0x000f620000100a00 */
[----:B0-----:R-:W-:-:S03]  /*58270*/  IMAD.WIDE R4, R23, 0x2, R12 ;  /* 0x0000000217047825 */ /* 0x001fc600078e020c */
[----:B------:R-:W2:Y:S04]  /*58280*/  LDL.64 R12, [R1+0x1000] ;  /* 0x00100000010c7983 */ /* 0x000ea80000100a00 */
[----:B------:R0:W-:Y:S01]  /*58290*/  STL [R1+0x374], R22 ;  /* 0x0003741601007387 */ /* 0x0001e20000100800 */
[----:B-1----:R-:W-:-:S03]  /*582a0*/  IMAD.WIDE R6, R23, 0x2, R18 ;  /* 0x0000000217067825 */ /* 0x002fc600078e0212 */
[----:B------:R1:W-:Y:S04]  /*582b0*/  STL [R1+0x370], R24 ;  /* 0x0003701801007387 */ /* 0x0003e80000100800 */
[----:B------:R1:W-:Y:S04]  /*582c0*/  STL [R1+0x36c], R25 ;  /* 0x00036c1901007387 */ /* 0x0003e80000100800 */
[----:B0-----:R3:W2:Y:S04]  /*582d0*/  LDG.E.U16 R22, [R2.64] ;  /* 0x0000000602167981 */ /* 0x0016a8000c1e1500 */
[----:B-1----:R4:W2:Y:S04]  /*582e0*/  LDG.E.U16 R24, [R4.64] ;  /* 0x0000000604187981 */ /* 0x0028a8000c1e1500 */
[----:B------:R0:W2:Y:S04]  /*582f0*/  LDG.E.U16 R25, [R6.64] ;  /* 0x0000000606197981 */ /* 0x0000a8000c1e1500 */
[----:B------:R-:W2:Y:S01]  /*58300*/  LDL.64 R18, [R1+0xff0] ;  /* 0x000ff00001127983 */ /* 0x000ea20000100a00 */
[----:B---3--:R-:W-:-:S03]  /*58310*/  IMAD.WIDE R2, R23, 0x2, R10 ;  /* 0x0000000217027825 */ /* 0x008fc600078e020a */
[----:B------:R-:W3:Y:S01]  /*58320*/  LDL.64 R10, [R1+0xff8] ;  /* 0x000ff800010a7983 */ /* 0x000ee20000100a00 */
[----:B----4-:R-:W-:-:S03]  /*58330*/  IMAD.WIDE R4, R23, 0x2, R16 ;  /* 0x0000000217047825 */ /* 0x010fc600078e0210 */
[----:B------:R-:W4:Y:S04]  /*58340*/  LDL.64 R16, [R1+0xfe8] ;  /* 0x000fe80001107983 */ /* 0x000f280000100a00 */
[----:B------:R1:W-:Y:S04]  /*58350*/  STL [R1+0x368], R26 ;  /* 0x0003681a01007387 */ /* 0x0003e80000100800 */
[----:B------:R0:W-:Y:S04]  /*58360*/  STL [R1+0x364], R28 ;  /* 0x0003641c01007387 */ /* 0x0001e80000100800 */
[----:B-1----:R2:W4:Y:S01]  /*58370*/  LDG.E.U16 R26, [R4.64] ;  /* 0x00000006041a7981 */ /* 0x002522000c1e1500 */
[----:B0-----:R-:W-:-:S03]  /*58380*/  IMAD.WIDE R6, R23, 0x2, R20 ;  /* 0x0000000217067825 */ /* 0x001fc600078e0214 */
[----:B------:R5:W4:Y:S04]  /*58390*/  LDG.E.U16 R21, [R2.64] ;  /* 0x0000000602157981 */ /* 0x000b28000c1e1500 */
[----:B------:R0:W4:Y:S01]  /*583a0*/  LDG.E.U16 R28, [R6.64] ;  /* 0x00000006061c7981 */ /* 0x000122000c1e1500 */
[----:B-----5:R-:W-:-:S03]  /*583b0*/  IMAD.WIDE R2, R23, 0x2, R8 ;  /* 0x0000000217027825 */ /* 0x020fc600078e0208 */
[----:B------:R-:W5:Y:S01]  /*583c0*/  LDL.64 R8, [R1+0xfe0] ;  /* 0x000fe00001087983 */ /* 0x000f620000100a00 */
[----:B--2---:R-:W-:-:S03]  /*583d0*/  IMAD.WIDE R4, R23, 0x2, R14 ;  /* 0x0000000217047825 */ /* 0x004fc600078e020e */
[----:B------:R1:W-:Y:S04]  /*583e0*/  STL [R1+0x360], R0 ;  /* 0x0003600001007387 */ /* 0x0003e80000100800 */
[----:B------:R-:W2:Y:S01]  /*583f0*/  LDL.64 R14, [R1+0xfd8] ;  /* 0x000fd800010e7983 */ /* 0x000ea20000100a00 */
[----:B0-----:R-:W-:-:S03]  /*58400*/  IMAD.WIDE R6, R23, 0x2, R12 ;  /* 0x0000000217067825 */ /* 0x001fc600078e020c */
[----:B------:R-:W2:Y:S04]  /*58410*/  LDL.64 R12, [R1+0xfd0] ;  /* 0x000fd000010c7983 */ /* 0x000ea80000100a00 */
[----:B-1----:R3:W2:Y:S04]  /*58420*/  LDG.E.U16 R0, [R2.64] ;  /* 0x0000000602007981 */ /* 0x0026a8000c1e1500 */
[----:B------:R0:W-:Y:S04]  /*58430*/  STL [R1+0x35c], R29 ;  /* 0x00035c1d01007387 */ /* 0x0001e80000100800 */
[----:B------:R1:W-:Y:S04]  /*58440*/  STL [R1+0x358], R27 ;  /* 0x0003581b01007387 */ /* 0x0003e80000100800 */
[----:B0-----:R0:W2:Y:S04]  /*58450*/  LDG.E.U16 R29, [R4.64] ;  /* 0x00000006041d7981 */ /* 0x0010a8000c1e1500 */
[----:B-1----:R4:W2:Y:S01]  /*58460*/  LDG.E.U16 R27, [R6.64] ;  /* 0x00000006061b7981 */ /* 0x0028a2000c1e1500 */
[----:B0-----:R-:W-:-:S04]  /*58470*/  IMAD.WIDE R4, R23, 0x2, R18 ;  /* 0x0000000217047825 */ /* 0x001fc800078e0212 */
[C---:B---3--:R-:W-:Y:S02]  /*58480*/  IMAD.WIDE R2, R23.reuse, 0x2, R10 ;  /* 0x0000000217027825 */ /* 0x048fe400078e020a */
[----:B------:R-:W3:Y:S04]  /*58490*/  LDL.64 R10, [R1+0xfc8] ;  /* 0x000fc800010a7983 */ /* 0x000ee80000100a00 */
[----:B------:R0:W-:Y:S04]  /*584a0*/  STL [R1+0x354], R22 ;  /* 0x0003541601007387 */ /* 0x0001e80000100800 */
[----:B------:R-:W-:Y:S04]  /*584b0*/  STL [R1+0x34c], R25 ;  /* 0x00034c1901007387 */ /* 0x000fe80000100800 */
[----:B------:R1:W-:Y:S01]  /*584c0*/  STL [R1+0x350], R24 ;  /* 0x0003501801007387 */ /* 0x0003e20000100800 */
[----:B----4-:R-:W-:-:S03]  /*584d0*/  IMAD.WIDE R6, R23, 0x2, R16 ;  /* 0x0000000217067825 */ /* 0x010fc600078e0210 */
[----:B0-----:R5:W4:Y:S04]  /*584e0*/  LDG.E.U16 R22, [R2.64] ;  /* 0x0000000602167981 */ /* 0x001b28000c1e1500 */
[----:B-1----:R-:W4:Y:S04]  /*584f0*/  LDL.64 R24, [R1+0xfc0] ;  /* 0x000fc00001187983 */ /* 0x002f280000100a00 */
[----:B------:R0:W-:Y:S04]  /*58500*/  STL [R1+0x348], R21 ;  /* 0x0003481501007387 */ /* 0x0001e80000100800 */
[----:B0-----:R-:W4:Y:S04]  /*58510*/  LDL.64 R20, [R1+0xfb8] ;  /* 0x000fb80001147983 */ /* 0x001f280000100a00 */
[----:B------:R0:W-:Y:S04]  /*58520*/  STL [R1+0x344], R26 ;  /* 0x0003441a01007387 */ /* 0x0001e80000100800 */
[----:B------:R1:W-:Y:S04]  /*58530*/  STL [R1+0x340], R28 ;  /* 0x0003401c01007387 */ /* 0x0003e80000100800 */
[----:B------:R-:W4:Y:S04]  /*58540*/  LDL.64 R18, [R1+0xfb0] ;  /* 0x000fb00001127983 */ /* 0x000f280000100a00 */
[----:B------:R-:W4:Y:S04]  /*58550*/  LDL.64 R16, [R1+0xfa8] ;  /* 0x000fa80001107983 */ /* 0x000f280000100a00 */
[----:B0-----:R2:W4:Y:S04]  /*58560*/  LDG.E.U16 R26, [R4.64] ;  /* 0x00000006041a7981 */ /* 0x001528000c1e1500 */
[----:B-1----:R0:W4:Y:S01]  /*58570*/  LDG.E.U16 R28, [R6.64] ;  /* 0x00000006061c7981 */ /* 0x002122000c1e1500 */
[----:B-----5:R-:W-:-:S03]  /*58580*/  IMAD.WIDE R2, R23, 0x2, R8 ;  /* 0x0000000217027825 */ /* 0x020fc600078e0208 */
[----:B------:R-:W5:Y:S01]  /*58590*/  LDL.64 R8, [R1+0xfa0] ;  /* 0x000fa00001087983 */ /* 0x000f620000100a00 */
[----:B--2---:R-:W-:-:S04]  /*585a0*/  IMAD.WIDE R4, R23, 0x2, R14 ;  /* 0x0000000217047825 */ /* 0x004fc800078e020e */
[C---:B0-----:R-:W-:Y:S01]  /*585b0*/  IMAD.WIDE R6, R23.reuse, 0x2, R12 ;  /* 0x0000000217067825 */ /* 0x041fe200078e020c */
[----:B------:R0:W-:Y:S04]  /*585c0*/  STL [R1+0x33c], R0 ;  /* 0x00033c0001007387 */ /* 0x0001e80000100800 */
[----:B0-----:R3:W2:Y:S04]  /*585d0*/  LDG.E.U16 R0, [R2.64] ;  /* 0x0000000602007981 */ /* 0x0016a8000c1e1500 */
[----:B------:R0:W-:Y:S04]  /*585e0*/  STL [R1+0x338], R29 ;  /* 0x0003381d01007387 */ /* 0x0001e80000100800 */
[----:B------:R1:W-:Y:S04]  /*585f0*/  STL [R1+0x334], R27 ;  /* 0x0003341b01007387 */ /* 0x0003e80000100800 */
[----:B------:R-:W2:Y:S04]  /*58600*/  LDL.64 R14, [R1+0xf98] ;  /* 0x000f9800010e7983 */ /* 0x000ea80000100a00 */
[----:B------:R-:W2:Y:S04]  /*58610*/  LDL.64 R12, [R1+0xf90] ;  /* 0x000f9000010c7983 */ /* 0x000ea80000100a00 */
[----:B0-----:R0:W2:Y:S04]  /*58620*/  LDG.E.U16 R29, [R4.64] ;  /* 0x00000006041d7981 */ /* 0x0010a8000c1e1500 */
[----:B-1----:R1:W2:Y:S01]  /*58630*/  LDG.E.U16 R27, [R6.64] ;  /* 0x00000006061b7981 */ /* 0x0022a2000c1e1500 */
[----:B---3--:R-:W-:-:S03]  /*58640*/  IMAD.WIDE R2, R23, 0x2, R10 ;  /* 0x0000000217027825 */ /* 0x008fc600078e020a */
[----:B------:R-:W3:Y:S04]  /*58650*/  LDL.64 R10, [R1+0xf88] ;  /* 0x000f8800010a7983 */ /* 0x000ee80000100a00 */
[----:B----4-:R4:W-:Y:S01]  /*58660*/  STL [R1+0x330], R22 ;  /* 0x0003301601007387 */ /* 0x0109e20000100800 */
[----:B0-----:R-:W-:-:S03]  /*58670*/  IMAD.WIDE R4, R23, 0x2, R24 ;  /* 0x0000000217047825 */ /* 0x001fc600078e0218 */
[----:B----4-:R0:W4:Y:S04]  /*58680*/  LDG.E.U16 R22, [R2.64] ;  /* 0x0000000602167981 */ /* 0x010128000c1e1500 */
[----:B------:R0:W4:Y:S01]  /*58690*/  LDG.E.U16 R25, [R4.64] ;  /* 0x0000000604197981 */ /* 0x000122000c1e1500 */
[----:B-1----:R-:W-:-:S05]  /*586a0*/  IMAD.WIDE R6, R23, 0x2, R20 ;  /* 0x0000000217067825 */ /* 0x002fca00078e0214 */
[----:B------:R5:W4:Y:S01]  /*586b0*/  LDG.E.U16 R24, [R6.64] ;  /* 0x0000000606187981 */ /* 0x000b22000c1e1500 */
[----:B0-----:R-:W-:-:S03]  /*586c0*/  IMAD.WIDE R2, R23, 0x2, R18 ;  /* 0x0000000217027825 */ /* 0x001fc600078e0212 */
[----:B------:R-:W4:Y:S01]  /*586d0*/  LDL.64 R18, [R1+0xf80] ;  /* 0x000f800001127983 */ /* 0x000f220000100a00 */
[----:B------:R-:W-:-:S03]  /*586e0*/  IMAD.WIDE R4, R23, 0x2, R16 ;  /* 0x0000000217047825 */ /* 0x000fc600078e0210 */
[----:B------:R-:W4:Y:S04]  /*586f0*/  LDL.64 R16, [R1+0xf78] ;  /* 0x000f780001107983 */ /* 0x000f280000100a00 */
[----:B------:R0:W4:Y:S04]  /*58700*/  LDG.E.U16 R21, [R4.64] ;  /* 0x0000000604157981 */ /* 0x000128000c1e1500 */
[----:B------:R2:W4:Y:S01]  /*58710*/  LDG.E.U16 R20, [R2.64] ;  /* 0x0000000602147981 */ /* 0x000522000c1e1500 */
[----:B-----5:R-:W-:-:S03]  /*58720*/  IMAD.WIDE R6, R23, 0x2, R8 ;  /* 0x0000000217067825 */ /* 0x020fc600078e0208 */
[----:B------:R-:W5:Y:S04]  /*58730*/  LDL.64 R8, [R1+0xf70] ;  /* 0x000f700001087983 */ /* 0x000f680000100a00 */
[----:B------:R1:W-:Y:S04]  /*58740*/  STL [R1+0x32c], R26 ;  /* 0x00032c1a01007387 */ /* 0x0003e80000100800 */
[----:B------:R0:W-:Y:S04]  /*58750*/  STL [R1+0x328], R28 ;  /* 0x0003281c01007387 */ /* 0x0001e80000100800 */
[----:B-1----:R3:W5:Y:S01]  /*58760*/  LDG.E.U16 R26, [R6.64] ;  /* 0x00000006061a7981 */ /* 0x002762000c1e1500 */
[----:B--2---:R-:W-:-:S03]  /*58770*/  IMAD.WIDE R2, R23, 0x2, R14 ;  /* 0x0000000217027825 */ /* 0x004fc600078e020e */
[----:B------:R-:W2:Y:S01]  /*58780*/  LDL.64 R14, [R1+0xf68] ;  /* 0x000f6800010e7983 */ /* 0x000ea20000100a00 */
[----:B0-----:R-:W-:-:S03]  /*58790*/  IMAD.WIDE R4, R23, 0x2, R12 ;  /* 0x0000000217047825 */ /* 0x001fc600078e020c */
[----:B------:R-:W2:Y:S04]  /*587a0*/  LDL.64 R12, [R1+0xf60] ;  /* 0x000f6000010c7983 */ /* 0x000ea80000100a00 */
[----:B------:R-:W2:Y:S04]  /*587b0*/  LDL.LU R28, [R1+0x90] ;  /* 0x00009000011c7983 */ /* 0x000ea80000300800 */
[----:B------:R0:W-:Y:S04]  /*587c0*/  STL [R1+0x324], R0 ;  /* 0x0003240001007387 */ /* 0x0001e80000100800 */
[----:B0-----:R0:W2:Y:S04]  /*587d0*/  LDG.E.U16 R0, [R2.64] ;  /* 0x0000000602007981 */ /* 0x0010a8000c1e1500 */
[----:B------:R1:W-:Y:S04]  /*587e0*/  STL [R1+0x320], R29 ;  /* 0x0003201d01007387 */ /* 0x0003e80000100800 */
[----:B-1----:R1:W2:Y:S01]  /*587f0*/  LDG.E.U16 R29, [R4.64] ;  /* 0x00000006041d7981 */ /* 0x0022a2000c1e1500 */
[----:B---3--:R-:W-:-:S03]  /*58800*/  IMAD.WIDE R6, R23, 0x2, R10 ;  /* 0x0000000217067825 */ /* 0x008fc600078e020a */
[----:B------:R-:W3:Y:S04]  /*58810*/  LDL.64 R10, [R1+0xf58] ;  /* 0x000f5800010a7983 */ /* 0x000ee80000100a00 */
[----:B------:R0:W-:Y:S04]  /*58820*/  STL [R1+0x31c], R27 ;  /* 0x00031c1b01007387 */ /* 0x0001e80000100800 */
[----:B0-----:R5:W3:Y:S04]  /*58830*/  LDG.E.U16 R27, [R6.64] ;  /* 0x00000006061b7981 */ /* 0x001ae8000c1e1500 */
[----:B----4-:R-:W-:Y:S04]  /*58840*/  STL [R1+0x318], R22 ;  /* 0x0003181601007387 */ /* 0x010fe80000100800 */
[----:B------:R0:W-:Y:S01]  /*58850*/  STL [R1+0x314], R25 ;  /* 0x0003141901007387 */ /* 0x0001e20000100800 */
[----:B------:R-:W-:-:S04]  /*58860*/  IMAD.WIDE R2, R23, 0x2, R18 ;  /* 0x0000000217027825 */ /* 0x000fc800078e0212 */
[C---:B-1----:R-:W-:Y:S01]  /*58870*/  IMAD.WIDE R4, R23.reuse, 0x2, R16 ;  /* 0x0000000217047825 */ /* 0x042fe200078e0210 */
[----:B0-----:R2:W4:Y:S03]  /*58880*/  LDG.E.U16 R25, [R2.64] ;  /* 0x0000000602197981 */ /* 0x001526000c1e1500 */
[C---:B-----5:R-:W-:Y:S02]  /*58890*/  IMAD.WIDE R6, R23.reuse, 0x2, R8 ;  /* 0x0000000217067825 */ /* 0x060fe400078e0208 */
[----:B------:R-:W5:Y:S04]  /*588a0*/  LDL.64 R8, [R1+0xf50] ;  /* 0x000f500001087983 */ /* 0x000f680000100a00 */
[----:B------:R0:W-:Y:S04]  /*588b0*/  STL [R1+0x310], R24 ;  /* 0x0003101801007387 */ /* 0x0001e80000100800 */
[----:B------:R-:W-:Y:S04]  /*588c0*/  STL [R1+0x2e8], R21 ;  /* 0x0002e81501007387 */ /* 0x000fe80000100800 */
[----:B------:R1:W-:Y:S04]  /*588d0*/  STL [R1+0x2ec], R20 ;  /* 0x0002ec1401007387 */ /* 0x0003e80000100800 */
[----:B0-----:R0:W5:Y:S04]  /*588e0*/  LDG.E.U16 R24, [R4.64] ;  /* 0x0000000604187981 */ /* 0x001168000c1e1500 */
[----:B------:R-:W5:Y:S04]  /*588f0*/  LDL.64 R18, [R1+0xf40] ;  /* 0x000f400001127983 */ /* 0x000f680000100a00 */
[----:B-1----:R-:W5:Y:S04]  /*58900*/  LDL.64 R20, [R1+0xf48] ;  /* 0x000f480001147983 */ /* 0x002f680000100a00 */
[----:B------:R1:W-:Y:S01]  /*58910*/  STL [R1+0x2e4], R26 ;  /* 0x0002e41a01007387 */ /* 0x0003e20000100800 */
[----:B--2---:R-:W-:-:S03]  /*58920*/  IMAD.WIDE R2, R23, 0x2, R14 ;  /* 0x0000000217027825 */ /* 0x004fc600078e020e */
[----:B-1----:R3:W2:Y:S04]  /*58930*/  LDG.E.U16 R26, [R6.64] ;  /* 0x00000006061a7981 */ /* 0x0026a8000c1e1500 */
[----:B------:R-:W-:Y:S04]  /*58940*/  STL [R1+0x2e0], R0 ;  /* 0x0002e00001007387 */ /* 0x000fe80000100800 */
[----:B------:R-:W2:Y:S04]  /*58950*/  LDL.64 R16, [R1+0xf38] ;  /* 0x000f380001107983 */ /* 0x000ea80000100a00 */
[----:B------:R-:W2:Y:S01]  /*58960*/  LDL.64 R14, [R1+0xf30] ;  /* 0x000f3000010e7983 */ /* 0x000ea20000100a00 */
[----:B0-----:R-:W-:-:S03]  /*58970*/  IMAD.WIDE R4, R23, 0x2, R12 ;  /* 0x0000000217047825 */ /* 0x001fc600078e020c */
[----:B------:R0:W-:Y:S04]  /*58980*/  STL [R1+0x2dc], R29 ;  /* 0x0002dc1d01007387 */ /* 0x0001e80000100800 */
[----:B0-----:R-:W2:Y:S04]  /*58990*/  LDL.LU R29, [R1+0x94] ;  /* 0x00009400011d7983 */ /* 0x001ea80000300800 */
[----:B------:R-:W2:Y:S01]  /*589a0*/  LDL.64 R12, [R1+0xf28] ;  /* 0x000f2800010c7983 */ /* 0x000ea20000100a00 */
[----:B---3--:R-:W-:-:S03]  /*589b0*/  IMAD.WIDE R6, R23, 0x2, R10 ;  /* 0x0000000217067825 */ /* 0x008fc600078e020a */
[----:B------:R0:W-:Y:S04]  /*589c0*/  STL [R1+0x2d8], R27 ;  /* 0x0002d81b01007387 */ /* 0x0001e80000100800 */
[----:B------:R-:W3:Y:S04]  /*589d0*/  LDL.LU R10, [R1+0xafc] ;  /* 0x000afc00010a7983 */ /* 0x000ee80000300800 */
[----:B0-----:R5:W3:Y:S04]  /*589e0*/  LDG.E.U16 R27, [R2.64] ;  /* 0x00000006021b7981 */ /* 0x001ae8000c1e1500 */
[----:B----4-:R0:W-:Y:S04]  /*589f0*/  STL [R1+0x2d4], R25 ;  /* 0x0002d41901007387 */ /* 0x0101e80000100800 */
[----:B0-----:R0:W4:Y:S01]  /*58a00*/  LDG.E.U16 R25, [R4.64] ;  /* 0x0000000604197981 */ /* 0x001122000c1e1500 */
[----:B-----5:R-:W-:-:S03]  /*58a10*/  IMAD.WIDE R2, R23, 0x2, R8 ;  /* 0x0000000217027825 */ /* 0x020fc600078e0208 */
[----:B------:R1:W-:Y:S04]  /*58a20*/  STL [R1+0x2d0], R24 ;  /* 0x0002d01801007387 */ /* 0x0003e80000100800 */
[----:B------:R-:W5:Y:S01]  /*58a30*/  S2R R22, SR_TID.X ;  /* 0x0000000000167919 */ /* 0x000f620000002100 */
[----:B0-----:R-:W-:-:S03]  /*58a40*/  IMAD.WIDE R4, R23, 0x2, R20 ;  /* 0x0000000217047825 */ /* 0x001fc600078e0214 */
[----:B------:R-:W4:Y:S04]  /*58a50*/  LDL.64 R8, [R1+0xf20] ;  /* 0x000f200001087983 */ /* 0x000f280000100a00 */
[----:B-1----:R0:W4:Y:S02]  /*58a60*/  LDG.E.U16 R24, [R6.64] ;  /* 0x0000000606187981 */ /* 0x002124000c1e1500 */
[----:B0-----:R-:W-:Y:S02]  /*58a70*/  IMAD.WIDE R6, R23, 0x2, R18 ;  /* 0x0000000217067825 */ /* 0x001fe400078e0212 */
[----:B------:R2:W4:Y:S04]  /*58a80*/  LDG.E.U16 R19, [R2.64] ;  /* 0x0000000602137981 */ /* 0x000528000c1e1500 */
[----:B------:R0:W4:Y:S01]  /*58a90*/  LDG.E.U16 R18, [R4.64] ;  /* 0x0000000604127981 */ /* 0x000122000c1e1500 */
[----:B-----5:R-:W-:-:S04]  /*58aa0*/  LOP3.LUT R22, R22, 0x1c, RZ, 0xc0, !PT ;  /* 0x0000001c16167812 */ /* 0x020fc800078ec0ff */
[----:B------:R-:W-:-:S05]  /*58ab0*/  LEA.HI R22, R22, 0xc0, RZ, 0x1e ;  /* 0x000000c016167811 */ /* 0x000fca00078ff0ff */
[----:B------:R-:W-:-:S05]  /*58ac0*/  IMAD.SHL.U32 R22, R22, 0x40, RZ ;  /* 0x0000004016167824 */ /* 0x000fca00078e00ff */
[----:B------:R-:W3:Y:S01]  /*58ad0*/  LDS R0, [R22+0x40000] ;  /* 0x0400000016007984 */ /* 0x000ee20000000800 */
[----:B--2---:R-:W-:-:S03]  /*58ae0*/  IMAD.WIDE R2, R23, 0x2, R16 ;  /* 0x0000000217027825 */ /* 0x004fc600078e0210 */
[----:B------:R1:W-:Y:S01]  /*58af0*/  STL [R1+0x2cc], R26 ;  /* 0x0002cc1a01007387 */ /* 0x0003e20000100800 */
[----:B0-----:R-:W-:-:S03]  /*58b00*/  IMAD.WIDE R4, R23, 0x2, R14 ;  /* 0x0000000217047825 */ /* 0x001fc600078e020e */
[----:B------:R0:W2:Y:S04]  /*58b10*/  LDG.E.U16 R11, [R2.64] ;  /* 0x00000006020b7981 */ /* 0x0000a8000c1e1500 */
[----:B------:R5:W2:Y:S04]  /*58b20*/  LDG.E.U16 R21, [R4.64] ;  /* 0x0000000604157981 */ /* 0x000aa8000c1e1500 */
[----:B-1----:R1:W2:Y:S04]  /*58b30*/  LDG.E.U16 R26, [R6.64] ;  /* 0x00000006061a7981 */ /* 0x0022a8000c1e1500 */
[----:B------:R-:W2:Y:S01]  /*58b40*/  LDL.LU R22, [R1+0x98] ;  /* 0x0000980001167983 */ /* 0x000ea20000300800 */
[----:B0-----:R-:W-:-:S04]  /*58b50*/  IMAD.WIDE R2, R23, 0x2, R12 ;  /* 0x0000000217027825 */ /* 0x001fc800078e020c */
[----:B---3--:R-:W-:Y:S01]  /*58b60*/  FFMA R10, R28, R10, R0 ;  /* 0x0000000a1c0a7223 */ /* 0x008fe20000000000 */
[----:B------:R0:W-:Y:S04]  /*58b70*/  STL [R1+0x2c8], R27 ;  /* 0x0002c81b01007387 */ /* 0x0001e80000100800 */
[----:B------:R-:W3:Y:S04]  /*58b80*/  LDL.64 R14, [R1+0xf18] ;  /* 0x000f1800010e7983 */ /* 0x000ee80000100a00 */
[----:B-1----:R-:W3:Y:S04]  /*58b90*/  LDL.LU R6, [R1+0x7a8] ;  /* 0x0007a80001067983 */ /* 0x002ee80000300800 */
[----:B-----5:R-:W5:Y:S04]  /*58ba0*/  LDL.LU R5, [R1+0x7ac] ;  /* 0x0007ac0001057983 */ /* 0x020f680000300800 */
[----:B------:R-:W-:Y:S04]  /*58bb0*/  STL [R1+0xafc], R10 ;  /* 0x000afc0a01007387 */ /* 0x000fe80000100800 */
[----:B0-----:R0:W3:Y:S04]  /*58bc0*/  LDG.E.U16 R27, [R2.64] ;  /* 0x00000006021b7981 */ /* 0x0010e8000c1e1500 */
[----:B----4-:R1:W-:Y:S04]  /*58bd0*/  STL [R1+0x2c4], R25 ;  /* 0x0002c41901007387 */ /* 0x0103e80000100800 */
[----:B-1----:R-:W4:Y:S04]  /*58be0*/  LDL.LU R25, [R1+0x7d0] ;  /* 0x0007d00001197983 */ /* 0x002f280000300800 */
[----:B------:R1:W-:Y:S04]  /*58bf0*/  STL [R1+0x2c0], R24 ;  /* 0x0002c01801007387 */ /* 0x0003e80000100800 */
[----:B-1----:R-:W3:Y:S04]  /*58c00*/  LDL.LU R24, [R1+0x7d4] ;  /* 0x0007d40001187983 */ /* 0x002ee80000300800 */
[----:B------:R-:W5:Y:S04]  /*58c10*/  LDL.LU R20, [R1+0x7c0] ;  /* 0x0007c00001147983 */ /* 0x000f680000300800 */
[----:B------:R1:W-:Y:S04]  /*58c20*/  STL [R1+0x2c], R19 ;  /* 0x00002c1301007387 */ /* 0x0003e80000100800 */
[----:B-1----:R-:W5:Y:S04]  /*58c30*/  LDL.LU R19, [R1+0x7c4] ;  /* 0x0007c40001137983 */ /* 0x002f680000300800 */
[----:B------:R1:W-:Y:S04]  /*58c40*/  STL [R1+0x28], R18 ;  /* 0x0000281201007387 */ /* 0x0003e80000100800 */
[----:B-1----:R-:W5:Y:S04]  /*58c50*/  LDL.LU R18, [R1+0x7b0] ;  /* 0x0007b00001127983 */ /* 0x002f680000300800 */
[----:B------:R-:W5:Y:S04]  /*58c60*/  LDL.LU R17, [R1+0x7b4] ;  /* 0x0007b40001117983 */ /* 0x000f680000300800 */
[----:B------:R-:W5:Y:S04]  /*58c70*/  LDL.LU R16, [R1+0x7a0] ;  /* 0x0007a00001107983 */ /* 0x000f680000300800 */
[----:B------:R-:W5:Y:S01]  /*58c80*/  LDL.LU R0, [R1+0x7a4] ;  /* 0x0007a40001007983 */ /* 0x000f620000300800 */
[----:B0-----:R-:W-:-:S03]  /*58c90*/  IMAD.WIDE R2, R23, 0x2, R8 ;  /* 0x0000000217027825 */ /* 0x001fc600078e0208 */
[----:B------:R-:W5:Y:S04]  /*58ca0*/  LDL.LU R7, [R1+0xb00] ;  /* 0x000b000001077983 */ /* 0x000f680000300800 */
[----:B------:R-:W5:Y:S04]  /*58cb0*/  LDL.LU R9, [R1+0x7b8] ;  /* 0x0007b80001097983 */ /* 0x000f680000300800 */
[----:B------:R-:W5:Y:S04]  /*58cc0*/  LDL.LU R8, [R1+0x7bc] ;  /* 0x0007bc0001087983 */ /* 0x000f680000300800 */
[----:B------:R-:W5:Y:S04]  /*58cd0*/  LDL.LU R4, [R1+0xb04] ;  /* 0x000b040001047983 */ /* 0x000f680000300800 */
[----:B--2---:R0:W-:Y:S04]  /*58ce0*/  STL [R1+0x24], R26 ;  /* 0x0000241a01007387 */ /* 0x0041e80000100800 */
[----:B------:R-:W2:Y:S04]  /*58cf0*/  LDL.LU R13, [R1+0x7d8] ;  /* 0x0007d800010d7983 */ /* 0x000ea80000300800 */
[----:B------:R-:W2:Y:S04]  /*58d00*/  LDL.LU R12, [R1+0x7dc] ;  /* 0x0007dc00010c7983 */ /* 0x000ea80000300800 */
[----:B------:R1:W-:Y:S04]  /*58d10*/  STL [R1+0x20], R11 ;  /* 0x0000200b01007387 */ /* 0x0003e80000100800 */
[----:B0-----:R4:W2:Y:S04]  /*58d20*/  LDG.E.U16 R26, [R2.64] ;  /* 0x00000006021a7981 */ /* 0x0018a8000c1e1500 */
[----:B-1----:R-:W2:Y:S04]  /*58d30*/  LDL.LU R11, [R1+0x7c8] ;  /* 0x0007c800010b7983 */ /* 0x002ea80000300800 */
[----:B------:R-:W-:Y:S04]  /*58d40*/  STL [R1+0x1c], R21 ;  /* 0x00001c1501007387 */ /* 0x000fe80000100800 */
[----:B------:R-:W2:Y:S01]  /*58d50*/  LDL.LU R10, [R1+0x7cc] ;  /* 0x0007cc00010a7983 */ /* 0x000ea20000300800 */
[----:B----4-:R-:W-:-:S05]  /*58d60*/  FMUL R3, R28, R25 ;  /* 0x000000191c037220 */ /* 0x010fca0000400000 */
[----:B------:R0:W-:Y:S01]  /*58d70*/  STL [R1+0x100], R3 ;  /* 0x0001000301007387 */ /* 0x0001e20000100800 */
[C---:B---3--:R-:W-:Y:S02]  /*58d80*/  FMUL R2, R28.reuse, R24 ;  /* 0x000000181c027220 */ /* 0x048fe40000400000 */
[----:B-----5:R-:W-:-:S03]  /*58d90*/  FMUL R20, R28, R20 ;  /* 0x000000141c147220 */ /* 0x020fc60000400000 */
[----:B------:R1:W-:Y:S04]  /*58da0*/  STL [R1+0x104], R2 ;  /* 0x0001040201007387 */ /* 0x0003e80000100800 */
[----:B------:R-:W-:Y:S04]  /*58db0*/  STL [R1+0x18], R27 ;  /* 0x0000181b01007387 */ /* 0x000fe80000100800 */
[----:B------:R-:W-:Y:S01]  /*58dc0*/  STL [R1+0xf0], R20 ;  /* 0x0000f01401007387 */ /* 0x000fe20000100800 */
[----:B0-----:R-:W-:-:S05]  /*58dd0*/  FMUL R3, R28, R19 ;  /* 0x000000131c037220 */ /* 0x001fca0000400000 */
[----:B------:R0:W-:Y:S01]  /*58de0*/  STL [R1+0xf4], R3 ;  /* 0x0000f40301007387 */ /* 0x0001e20000100800 */
[C---:B-1----:R-:W-:Y:S02]  /*58df0*/  FMUL R2, R28.reuse, R18 ;  /* 0x000000121c027220 */ /* 0x042fe40000400000 */
[----:B------:R-:W-:-:S03]  /*58e00*/  FMUL R17, R28, R17 ;  /* 0x000000111c117220 */ /* 0x000fc60000400000 */
[----:B------:R1:W-:Y:S01]  /*58e10*/  STL [R1+0xe0], R2 ;  /* 0x0000e00201007387 */ /* 0x0003e20000100800 */
[----:B0-----:R-:W-:-:S03]  /*58e20*/  FMUL R3, R28, R16 ;  /* 0x000000101c037220 */ /* 0x001fc60000400000 */
[----:B------:R-:W-:Y:S01]  /*58e30*/  STL [R1+0xe4], R17 ;  /* 0x0000e41101007387 */ /* 0x000fe20000100800 */
[----:B-1----:R-:W-:-:S03]  /*58e40*/  FMUL R2, R28, R0 ;  /* 0x000000001c027220 */ /* 0x002fc60000400000 */
[----:B------:R-:W-:Y:S04]  /*58e50*/  STL [R1+0xd0], R3 ;  /* 0x0000d00301007387 */ /* 0x000fe80000100800 */
[----:B------:R0:W-:Y:S02]  /*58e60*/  STL [R1+0xd4], R2 ;  /* 0x0000d40201007387 */ /* 0x0001e40000100800 */
[----:B0-----:R-:W-:-:S05]  /*58e70*/  IMAD.WIDE R2, R23, 0x2, R14 ;  /* 0x0000000217027825 */ /* 0x001fca00078e020e */
[----:B------:R2:W3:Y:S04]  /*58e80*/  LDG.E.U16 R14, [R2.64] ;  /* 0x00000006020e7981 */ /* 0x0004e8000c1e1500 */
[----:B------:R-:W0:Y:S02]  /*58e90*/  S2R R21, SR_TID.X ;  /* 0x0000000000157919 */ /* 0x000e240000002100 */
[----:B0-----:R-:W-:-:S04]  /*58ea0*/  LOP3.LUT R21, R21, 0x1c, RZ, 0xc0, !PT ;  /* 0x0000001c15157812 */ /* 0x001fc800078ec0ff */
[----:B------:R-:W-:-:S04]  /*58eb0*/  LEA.HI R21, R21, 0xc8, RZ, 0x1e ;  /* 0x000000c815157811 */ /* 0x000fc800078ff0ff */
[----:B------:R-:W-:-:S05]  /*58ec0*/  SHF.L.U32 R21, R21, 0x6, RZ ;  /* 0x0000000615157819 */ /* 0x000fca00000006ff */
[----:B------:R-:W0:Y:S04]  /*58ed0*/  LDS R0, [R21+0x40000] ;  /* 0x0400000015007984 */ /* 0x000e280000000800 */
[----:B------:R-:W1:Y:S01]  /*58ee0*/  S2R R23, SR_TID.X ;  /* 0x0000000000177919 */ /* 0x000e620000002100 */
[C---:B--2---:R-:W-:Y:S02]  /*58ef0*/  FMUL R3, R29.reuse, R13 ;  /* 0x0000000d1d037220 */ /* 0x044fe40000400000 */
[----:B------:R-:W-:Y:S01]  /*58f00*/  FMUL R2, R29, R12 ;  /* 0x0000000c1d027220 */ /* 0x000fe20000400000 */
[----:B-1----:R-:W-:Y:S01]  /*58f10*/  LOP3.LUT R23, R23, 0x1c, RZ, 0xc0, !PT ;  /* 0x0000001c17177812 */ /* 0x002fe200078ec0ff */
[C---:B0-----:R-:W-:Y:S02]  /*58f20*/  FFMA R7, R29.reuse, R7, R0 ;  /* 0x000000071d077223 */ /* 0x041fe40000000000 */
[----:B------:R-:W-:-:S03]  /*58f30*/  FMUL R0, R29, R11 ;  /* 0x0000000b1d007220 */ /* 0x000fc60000400000 */
[----:B------:R0:W-:Y:S01]  /*58f40*/  STL [R1+0xb00], R7 ;  /* 0x000b000701007387 */ /* 0x0001e20000100800 */
[----:B------:R-:W-:-:S03]  /*58f50*/  LEA.HI R21, R23, 0xd0, RZ, 0x1e ;  /* 0x000000d017157811 */ /* 0x000fc600078ff0ff */
[----:B0-----:R-:W2:Y:S04]  /*58f60*/  LDL.LU R7, [R1+0x9c] ;  /* 0x00009c0001077983 */ /* 0x001ea80000300800 */
[----:B------:R-:W-:Y:S04]  /*58f70*/  STL [R1+0x14], R26 ;  /* 0x0000141a01007387 */ /* 0x000fe80000100800 */
[----:B------:R0:W-:Y:S04]  /*58f80*/  STL [R1+0x108], R3 ;  /* 0x0001080301007387 */ /* 0x0001e80000100800 */
[----:B------:R1:W-:Y:S04]  /*58f90*/  STL [R1+0x10c], R2 ;  /* 0x00010c0201007387 */ /* 0x0003e80000100800 */
[----:B------:R4:W-:Y:S01]  /*58fa0*/  STL [R1+0xf8], R0 ;  /* 0x0000f80001007387 */ /* 0x0009e20000100800 */
[----:B0-----:R-:W-:-:S02]  /*58fb0*/  FMUL R3, R29, R10 ;  /* 0x0000000a1d037220 */ /* 0x001fc40000400000 */
[----:B-1----:R-:W-:-:S03]  /*58fc0*/  FMUL R2, R29, R9 ;  /* 0x000000091d027220 */ /* 0x002fc60000400000 */
[----:B------:R-:W-:Y:S01]  /*58fd0*/  STL [R1+0xfc], R3 ;  /* 0x0000fc0301007387 */ /* 0x000fe20000100800 */
[----:B----4-:R-:W-:-:S03]  /*58fe0*/  FMUL R0, R29, R8 ;  /* 0x000000081d007220 */ /* 0x010fc60000400000 */
[----:B------:R-:W-:Y:S01]  /*58ff0*/  STL [R1+0xe8], R2 ;  /* 0x0000e80201007387 */ /* 0x000fe20000100800 */
[----:B------:R-:W-:-:S03]  /*59000*/  IMAD.SHL.U32 R21, R21, 0x40, RZ ;  /* 0x0000004015157824 */ /* 0x000fc600078e00ff */
[----:B------:R0:W-:Y:S02]  /*59010*/  STL [R1+0xec], R0 ;  /* 0x0000ec0001007387 */ /* 0x0001e40000100800 */
[----:B0-----:R-:W-:-:S05]  /*59020*/  FMUL R0, R29, R6 ;  /* 0x000000061d007220 */ /* 0x001fca0000400000 */
[----:B------:R-:W-:Y:S04]  /*59030*/  STL [R1+0xd8], R0 ;  /* 0x0000d80001007387 */ /* 0x000fe80000100800 */
[----:B------:R0:W1:Y:S04]  /*59040*/  LDS R0, [R21+0x40000] ;  /* 0x0400000015007984 */ /* 0x0000680000000800 */
[----:B------:R-:W4:Y:S01]  /*59050*/  S2R R23, SR_TID.X ;  /* 0x0000000000177919 */ /* 0x000f220000002100 */
[----:B------:R-:W-:-:S03]  /*59060*/  FMUL R2, R29, R5 ;  /* 0x000000051d027220 */ /* 0x000fc60000400000 */
[----:B------:R-:W5:Y:S04]  /*59070*/  LDL.LU R24, [R1+0x7e0] ;  /* 0x0007e00001187983 */ /* 0x000f680000300800 */
[----:B------:R-:W-:Y:S04]  /*59080*/  STL [R1+0xdc], R2 ;  /* 0x0000dc0201007387 */ /* 0x000fe80000100800 */
[----:B------:R-:W2:Y:S04]  /*59090*/  LDL.LU R18, [R1+0x800] ;  /* 0x0008000001127983 */ /* 0x000ea80000300800 */
[----:B------:R-:W2:Y:S01]  /*590a0*/  LDL.LU R16, [R1+0x7f0] ;  /* 0x0007f00001107983 */ /* 0x000ea20000300800 */
[----:B----4-:R-:W-:-:S04]  /*590b0*/  LOP3.LUT R23, R23, 0x1c, RZ, 0xc0, !PT ;  /* 0x0000001c17177812 */ /* 0x010fc800078ec0ff */
[----:B0-----:R-:W-:Y:S02]  /*590c0*/  LEA.HI R21, R23, 0xd8, RZ, 0x1e ;  /* 0x000000d817157811 */ /* 0x001fe400078ff0ff */
[----:B------:R-:W4:Y:S01]  /*590d0*/  LDL.LU R23, [R1+0x7e4] ;  /* 0x0007e40001177983 */ /* 0x000f220000300800 */
[----:B-1----:R-:W-:-:S03]  /*590e0*/  FFMA R4, R22, R4, R0 ;  /* 0x0000000416047223 */ /* 0x002fc60000000000 */
[----:B---3--:R-:W-:Y:S04]  /*590f0*/  STL [R1+0x10], R14 ;  /* 0x0000100e01007387 */ /* 0x008fe80000100800 */
[----:B------:R0:W-:Y:S04]  /*59100*/  STL [R1+0xb04], R4 ;  /* 0x000b040401007387 */ /* 0x0001e80000100800 */
        /* <DEDUP_REMOVED lines=8> */
[----:B------:R-:W3:Y:S01]  /*59190*/  LDL.LU R5, [R1+0x80c] ;  /* 0x00080c0001057983 */ /* 0x000ee20000300800 */
[----:B------:R-:W-:-:S03]  /*591a0*/  SHF.L.U32 R21, R21, 0x6, RZ ;  /* 0x0000000615157819 */ /* 0x000fc600000006ff */
[----:B------:R-:W3:Y:S04]  /*591b0*/  LDL.LU R3, [R1+0x7fc] ;  /* 0x0007fc0001037983 */ /* 0x000ee80000300800 */
[----:B------:R0:W1:Y:S04]  /*591c0*/  LDS R0, [R21+0x40000] ;  /* 0x0400000015007984 */ /* 0x0000680000000800 */
        /* <DEDUP_REMOVED lines=9> */
[----:B0-----:R-:W3:Y:S01]  /*59260*/  LDL.LU R21, [R1+0x680] ;  /* 0x0006800001157983 */ /* 0x001ee20000300800 */
[----:B-----5:R-:W-:-:S05]  /*59270*/  FMUL R25, R22, R24 ;  /* 0x0000001816197220 */ /* 0x020fca0000400000 */
[----:B------:R-:W-:Y:S01]  /*59280*/  STL [R1+0xc0], R25 ;  /* 0x0000c01901007387 */ /* 0x000fe20000100800 */
[C---:B----4-:R-:W-:Y:S02]  /*59290*/  FMUL R24, R22.reuse, R23 ;  /* 0x0000001716187220 */ /* 0x050fe40000400000 */
[----:B--2---:R-:W-:-:S03]  /*592a0*/  FMUL R23, R22, R18 ;  /* 0x0000001216177220 */ /* 0x004fc60000400000 */
[----:B------:R-:W-:Y:S04]  /*592b0*/  STL [R1+0xc4], R24 ;  /* 0x0000c41801007387 */ /* 0x000fe80000100800 */
[----:B------:R0:W-:Y:S04]  /*592c0*/  STL [R1+0xb0], R23 ;  /* 0x0000b01701007387 */ /* 0x0001e80000100800 */
[----:B0-----:R-:W0:Y:S02]  /*592d0*/  S2R R23, SR_TID.X ;  /* 0x0000000000177919 */ /* 0x001e240000002100 */
[----:B0-----:R-:W-:-:S04]  /*592e0*/  LOP3.LUT R23, R23, 0x1c, RZ, 0xc0, !PT ;  /* 0x0000001c17177812 */ /* 0x001fc800078ec0ff */
[----:B------:R-:W-:-:S05]  /*592f0*/  LEA.HI R23, R23, 0xe0, RZ, 0x1e ;  /* 0x000000e017177811 */ /* 0x000fca00078ff0ff */
[----:B------:R-:W-:Y:S02]  /*59300*/  IMAD.SHL.U32 R23, R23, 0x40, RZ ;  /* 0x0000004017177824 */ /* 0x000fe400078e00ff */
[C---:B---3--:R-:W-:Y:S02]  /*59310*/  FMUL R18, R22.reuse, R17 ;  /* 0x0000001116127220 */ /* 0x048fe40000400000 */
[----:B------:R-:W-:-:S03]  /*59320*/  FMUL R17, R22, R16 ;  /* 0x0000001016117220 */ /* 0x000fc60000400000 */
[----:B------:R-:W-:Y:S01]  /*59330*/  STL [R1+0xb4], R18 ;  /* 0x0000b41201007387 */ /* 0x000fe20000100800 */
[----:B------:R-:W-:-:S03]  /*59340*/  FMUL R16, R22, R4 ;  /* 0x0000000416107220 */ /* 0x000fc60000400000 */
[----:B------:R-:W2:Y:S01]  /*59350*/  LDL.LU R4, [R1+0x7f8] ;  /* 0x0007f80001047983 */ /* 0x000ea20000300800 */
[C---:B------:R-:W-:Y:S02]  /*59360*/  FMUL R15, R22.reuse, R15 ;  /* 0x0000000f160f7220 */ /* 0x040fe40000400000 */
[----:B------:R-:W-:Y:S01]  /*59370*/  FMUL R14, R22, R14 ;  /* 0x0000000e160e7220 */ /* 0x000fe20000400000 */
[----:B------:R-:W-:Y:S01]  /*59380*/  STL [R1+0xa0], R17 ;  /* 0x0000a01101007387 */ /* 0x000fe20000100800 */
[----:B-1----:R-:W-:-:S03]  /*59390*/  FFMA R13, R7, R13, R0 ;  /* 0x0000000d070d7223 */ /* 0x002fc60000000000 */
[----:B------:R-:W-:Y:S01]  /*593a0*/  STL [R1+0xa4], R16 ;  /* 0x0000a41001007387 */ /* 0x000fe20000100800 */
[----:B------:R-:W-:-:S03]  /*593b0*/  FMUL R12, R7, R12 ;  /* 0x0000000c070c7220 */ /* 0x000fc60000400000 */
[----:B------:R-:W-:Y:S01]  /*593c0*/  STL [R1+0x90], R15 ;  /* 0x0000900f01007387 */ /* 0x000fe20000100800 */
[----:B------:R-:W-:-:S03]  /*593d0*/  FMUL R0, R7, R2 ;  /* 0x0000000207007220 */ /* 0x000fc60000400000 */
[----:B------:R-:W-:Y:S04]  /*593e0*/  STL [R1+0x94], R14 ;  /* 0x0000940e01007387 */ /* 0x000fe80000100800 */
[----:B------:R-:W-:Y:S04]  /*593f0*/  STL [R1+0xb08], R13 ;  /* 0x000b080d01007387 */ /* 0x000fe80000100800 */
[----:B------:R-:W3:Y:S04]  /*59400*/  LDL.LU R2, [R1+0x798] ;  /* 0x0007980001027983 */ /* 0x000ee80000300800 */
[----:B------:R-:W-:Y:S04]  /*59410*/  STL [R1+0xc8], R12 ;  /* 0x0000c80c01007387 */ /* 0x000fe80000100800 */
[----:B------:R0:W-:Y:S04]  /*59420*/  STL [R1+0xcc], R0 ;  /* 0x0000cc0001007387 */ /* 0x0001e80000100800 */
[----:B------:R-:W1:Y:S04]  /*59430*/  LDS R12, [R23+0x40000] ;  /* 0x04000000170c7984 */ /* 0x000e680000000800 */
[----:B0-----:R-:W4:Y:S01]  /*59440*/  LDL.LU R0, [R1+0x79c] ;  /* 0x00079c0001007983 */ /* 0x001f220000300800 */
[----:B------:R-:W-:-:S03]  /*59450*/  FMUL R6, R7, R6 ;  /* 0x0000000607067220 */ /* 0x000fc60000400000 */
[----:B------:R-:W5:Y:S04]  /*59460*/  LDL.LU R17, [R1+0x674] ;  /* 0x0006740001117983 */ /* 0x000f680000300800 */
[----:B------:R-:W5:Y:S01]  /*59470*/  LDL.LU R18, [R1+0x678] ;  /* 0x0006780001127983 */ /* 0x000f620000300800 */
[----:B------:R-:W-:-:S03]  /*59480*/  FMUL R5, R7, R5 ;  /* 0x0000000507057220 */ /* 0x000fc60000400000 */
[----:B-1----:R0:W-:Y:S04]  /*59490*/  STL [R1+0xc], R12 ;  /* 0x00000c0c01007387 */ /* 0x0021e80000100800 */
[----:B------:R-:W5:Y:S04]  /*594a0*/  LDL.LU R26, [R1+0x66c] ;  /* 0x00066c00011a7983 */ /* 0x000f680000300800 */
[----:B------:R-:W-:Y:S04]  /*594b0*/  STL [R1+0xb8], R6 ;  /* 0x0000b80601007387 */ /* 0x000fe80000100800 */
[----:B------:R-:W5:Y:S04]  /*594c0*/  LDL.LU R25, [R1+0x670] ;  /* 0x0006700001197983 */ /* 0x000f680000300800 */
[----:B------:R-:W-:Y:S04]  /*594d0*/  STL [R1+0xbc], R5 ;  /* 0x0000bc0501007387 */ /* 0x000fe80000100800 */
[----:B0-----:R-:W5:Y:S04]  /*594e0*/  LDL.LU R12, [R1+0x664] ;  /* 0x00066400010c7983 */ /* 0x001f680000300800 */
[----:B------:R-:W5:Y:S01]  /*594f0*/  LDL.LU R16, [R1+0x668] ;  /* 0x0006680001107983 */ /* 0x000f620000300800 */
[----:B------:R-:W-:-:S03]  /*59500*/  FMUL R3, R7, R3 ;  /* 0x0000000307037220 */ /* 0x000fc60000400000 */
[----:B------:R-:W5:Y:S01]  /*59510*/  LDL.LU R24, [R1+0x65c] ;  /* 0x00065c0001187983 */ /* 0x000f620000300800 */
[----:B------:R-:W-:Y:S02]  /*59520*/  F2FP.PACK_AB R29, R19, R29 ;  /* 0x0000001d131d723e */ /* 0x000fe400000000ff */
[----:B------:R-:W-:Y:S01]  /*59530*/  F2FP.PACK_AB R28, R28, R21 ;  /* 0x000000151c1c723e */ /* 0x000fe200000000ff */
[----:B--2---:R-:W-:-:S05]  /*59540*/  FMUL R4, R7, R4 ;  /* 0x0000000407047220 */ /* 0x004fca0000400000 */
[----:B------:R-:W-:Y:S04]  /*59550*/  STL [R1+0xa8], R4 ;  /* 0x0000a80401007387 */ /* 0x000fe80000100800 */
[----:B------:R-:W2:Y:S04]  /*59560*/  LDL.LU R15, [R1+0x660] ;  /* 0x00066000010f7983 */ /* 0x000ea80000300800 */
[----:B------:R0:W-:Y:S04]  /*59570*/  STL [R1+0xac], R3 ;  /* 0x0000ac0301007387 */ /* 0x0001e80000100800 */
[----:B------:R-:W2:Y:S04]  /*59580*/  LDL.LU R14, [R1+0x654] ;  /* 0x00065400010e7983 */ /* 0x000ea80000300800 */
[----:B------:R-:W2:Y:S04]  /*59590*/  LDL.LU R23, [R1+0x658] ;  /* 0x0006580001177983 */ /* 0x000ea80000300800 */
[----:B------:R-:W2:Y:S04]  /*595a0*/  LDL.LU R13, [R1+0x64c] ;  /* 0x00064c00010d7983 */ /* 0x000ea80000300800 */
[----:B------:R-:W2:Y:S01]  /*595b0*/  LDL.LU R22, [R1+0x650] ;  /* 0x0006500001167983 */ /* 0x000ea20000300800 */
[----:B---3--:R-:W-:Y:S01]  /*595c0*/  FMUL R2, R7, R2 ;  /* 0x0000000207027220 */ /* 0x008fe20000400000 */
[----:B0-----:R-:W-:-:S04]  /*595d0*/  F2FP.PACK_AB R3, R10, R8 ;  /* 0x000000080a03723e */ /* 0x001fc800000000ff */
[----:B------:R0:W-:Y:S01]  /*595e0*/  STL [R1+0x98], R2 ;  /* 0x0000980201007387 */ /* 0x0001e20000100800 */
[----:B----4-:R-:W-:Y:S01]  /*595f0*/  FMUL R0, R7, R0 ;  /* 0x0000000007007220 */ /* 0x010fe20000400000 */
[----:B0-----:R-:W-:-:S04]  /*59600*/  F2FP.PACK_AB R2, R9, R27 ;  /* 0x0000001b0902723e */ /* 0x001fc800000000ff */
[----:B------:R0:W-:Y:S04]  /*59610*/  STL [R1+0x9c], R0 ;  /* 0x00009c0001007387 */ /* 0x0001e80000100800 */
[----:B------:R-:W-:Y:S01]  /*59620*/  STL [R1+0x8], R3 ;  /* 0x0000080301007387 */ /* 0x000fe20000100800 */
[----:B0-----:R-:W-:-:S03]  /*59630*/  F2FP.PACK_AB R0, R11, R20 ;  /* 0x000000140b00723e */ /* 0x001fc600000000ff */
[----:B------:R-:W-:Y:S04]  /*59640*/  STL [R1+0x4], R2 ;  /* 0x0000040201007387 */ /* 0x000fe80000100800 */
[----:B------:R-:W-:Y:S04]  /*59650*/  STL [R1+0x34d0], R29 ;  /* 0x0034d01d01007387 */ /* 0x000fe80000100800 */
[----:B------:R0:W-:Y:S04]  /*59660*/  STL [R1], R0 ;  /* 0x0000000001007387 */ /* 0x0001e80000100800 */
[----:B------:R-:W3:Y:S04]  /*59670*/  LDL.LU R6, [R1+0x644] ;  /* 0x0006440001067983 */ /* 0x000ee80000300800 */
[----:B------:R-:W3:Y:S04]  /*59680*/  LDL.LU R21, [R1+0x648] ;  /* 0x0006480001157983 */ /* 0x000ee80000300800 */
[----:B------:R-:W4:Y:S04]  /*59690*/  LDL.LU R7, [R1+0x630] ;  /* 0x0006300001077983 */ /* 0x000f280000300800 */
[----:B------:R-:W4:Y:S04]  /*596a0*/  LDL.LU R20, [R1+0x638] ;  /* 0x0006380001147983 */ /* 0x000f280000300800 */
[----:B------:R-:W4:Y:S04]  /*596b0*/  LDL.LU R11, [R1+0x624] ;  /* 0x00062400010b7983 */ /* 0x000f280000300800 */
[----:B------:R-:W4:Y:S01]  /*596c0*/  LDL.LU R19, [R1+0x628] ;  /* 0x0006280001137983 */ /* 0x000f220000300800 */
[----:B-----5:R-:W-:-:S03]  /*596d0*/  F2FP.PACK_AB R27, R17, R18 ;  /* 0x00000012111b723e */ /* 0x020fc600000000ff */
[----:B------:R-:W-:Y:S04]  /*596e0*/  STL [R1+0x34d4], R28 ;  /* 0x0034d41c01007387 */ /* 0x000fe80000100800 */
[----:B------:R-:W5:Y:S04]  /*596f0*/  LDL.LU R10, [R1+0x610] ;  /* 0x00061000010a7983 */ /* 0x000f680000300800 */
[----:B------:R-:W5:Y:S01]  /*59700*/  LDL.LU R18, [R1+0x618] ;  /* 0x0006180001127983 */ /* 0x000f620000300800 */
[----:B------:R-:W-:-:S03]  /*59710*/  F2FP.PACK_AB R26, R26, R25 ;  /* 0x000000191a1a723e */ /* 0x000fc600000000ff */
[----:B------:R-:W5:Y:S04]  /*59720*/  LDL.LU R9, [R1+0x5fc] ;  /* 0x0005fc0001097983 */ /* 0x000f680000300800 */
[----:B------:R-:W5:Y:S01]  /*59730*/  LDL.LU R17, [R1+0x604] ;  /* 0x0006040001117983 */ /* 0x000f620000300800 */
[----:B------:R-:W-:-:S03]  /*59740*/  F2FP.PACK_AB R25, R12, R16 ;  /* 0x000000100c19723e */ /* 0x000fc600000000ff */
[----:B------:R-:W-:Y:S04]  /*59750*/  STL [R1+0x34d8], R27 ;  /* 0x0034d81b01007387 */ /* 0x000fe80000100800 */
[----:B------:R-:W-:Y:S04]  /*59760*/  STL [R1+0x34c8], R26 ;  /* 0x0034c81a01007387 */ /* 0x000fe80000100800 */
[----:B------:R-:W5:Y:S04]  /*59770*/  LDL.LU R8, [R1+0x5f0] ;  /* 0x0005f00001087983 */ /* 0x000f680000300800 */
[----:B------:R-:W5:Y:S04]  /*59780*/  LDL.LU R16, [R1+0x5f4] ;  /* 0x0005f40001107983 */ /* 0x000f680000300800 */
[----:B------:R-:W-:Y:S01]  /*59790*/  STL [R1+0x34cc], R25 ;  /* 0x0034cc1901007387 */ /* 0x000fe20000100800 */
[----:B--2---:R-:W-:-:S05]  /*597a0*/  F2FP.PACK_AB R24, R24, R15 ;  /* 0x0000000f1818723e */ /* 0x004fca00000000ff */
[----:B------:R-:W-:Y:S01]  /*597b0*/  STL [R1+0x34dc], R24 ;  /* 0x0034dc1801007387 */ /* 0x000fe20000100800 */
[----:B------:R-:W-:-:S05]  /*597c0*/  F2FP.PACK_AB R23, R14, R23 ;  /* 0x000000170e17723e */ /* 0x000fca00000000ff */
[----:B------:R-:W-:Y:S04]  /*597d0*/  STL [R1+0x34e0], R23 ;  /* 0x0034e01701007387 */ /* 0x000fe80000100800 */
[----:B0-----:R-:W2:Y:S01]  /*597e0*/  LDL.LU R0, [R1+0x5e0] ;  /* 0x0005e00001007983 */ /* 0x001ea20000300800 */
[----:B------:R-:W-:-:S03]  /*597f0*/  F2FP.PACK_AB R22, R13, R22 ;  /* 0x000000160d16723e */ /* 0x000fc600000000ff */
[----:B------:R-:W2:Y:S04]  /*59800*/  LDL.LU R15, [R1+0x5e8] ;  /* 0x0005e800010f7983 */ /* 0x000ea80000300800 */
[----:B------:R-:W2:Y:S04]  /*59810*/  LDL.LU R3, [R1+0x5c8] ;  /* 0x0005c80001037983 */ /* 0x000ea80000300800 */
[----:B------:R-:W2:Y:S04]  /*59820*/  LDL.LU R14, [R1+0x5d0] ;  /* 0x0005d000010e7983 */ /* 0x000ea80000300800 */
[----:B------:R-:W2:Y:S04]  /*59830*/  LDL.LU R4, [R1+0x5b8] ;  /* 0x0005b80001047983 */ /* 0x000ea80000300800 */
[----:B------:R-:W2:Y:S04]  /*59840*/  LDL.LU R13, [R1+0x5c0] ;  /* 0x0005c000010d7983 */ /* 0x000ea80000300800 */
[----:B------:R-:W2:Y:S04]  /*59850*/  LDL.LU R5, [R1+0x5ac] ;  /* 0x0005ac0001057983 */ /* 0x000ea80000300800 */
[----:B------:R-:W2:Y:S04]  /*59860*/  LDL.LU R12, [R1+0x5b4] ;  /* 0x0005b400010c7983 */ /* 0x000ea80000300800 */
[----:B------:R-:W-:Y:S01]  /*59870*/  STL [R1+0x34e4], R22 ;  /* 0x0034e41601007387 */ /* 0x000fe20000100800 */
[----:B---3--:R-:W-:-:S02]  /*59880*/  F2FP.PACK_AB R21, R6, R21 ;  /* 0x000000150615723e */ /* 0x008fc400000000ff */
[----:B----4-:R-:W-:-:S03]  /*59890*/  F2FP.PACK_AB R20, R7, R20 ;  /* 0x000000140714723e */ /* 0x010fc600000000ff */
[----:B------:R0:W-:Y:S04]  /*598a0*/  STL [R1+0x34e8], R21 ;  /* 0x0034e81501007387 */ /* 0x0001e80000100800 */
[----:B------:R1:W-:Y:S01]  /*598b0*/  STL [R1+0x34ec], R20 ;  /* 0x0034ec1401007387 */ /* 0x0003e20000100800 */
[----:B------:R-:W-:-:S03]  /*598c0*/  F2FP.PACK_AB R19, R11, R19 ;  /* 0x000000130b13723e */ /* 0x000fc600000000ff */
[----:B------:R-:W3:Y:S04]  /*598d0*/  LDL.LU R2, [R1+0x598] ;  /* 0x0005980001027983 */ /* 0x000ee80000300800 */
[----:B------:R-:W3:Y:S01]  /*598e0*/  LDL.LU R11, [R1+0x5a0] ;  /* 0x0005a000010b7983 */ /* 0x000ee20000300800 */
[----:B-----5:R-:W-:-:S03]  /*598f0*/  F2FP.PACK_AB R18, R10, R18 ;  /* 0x000000120a12723e */ /* 0x020fc600000000ff */
[----:B------:R-:W-:Y:S04]  /*59900*/  STL [R1+0x34f0], R19 ;  /* 0x0034f01301007387 */ /* 0x000fe80000100800 */
[----:B------:R-:W-:Y:S01]  /*59910*/  STL [R1+0x34f4], R18 ;  /* 0x0034f41201007387 */ /* 0x000fe20000100800 */
[----:B------:R-:W-:-:S03]  /*59920*/  F2FP.PACK_AB R17, R9, R17 ;  /* 0x000000110911723e */ /* 0x000fc600000000ff */
[----:B0-----:R-:W4:Y:S04]  /*59930*/  LDL.LU R21, [R1+0x584] ;  /* 0x0005840001157983 */ /* 0x001f280000300800 */
[----:B------:R-:W4:Y:S04]  /*59940*/  LDL.LU R10, [R1+0x58c] ;  /* 0x00058c00010a7983 */ /* 0x000f280000300800 */
[----:B------:R-:W5:Y:S04]  /*59950*/  LDL.LU R26, [R1+0x57c] ;  /* 0x00057c00011a7983 */ /* 0x000f680000300800 */
[----:B------:R-:W5:Y:S01]  /*59960*/  LDL.LU R9, [R1+0x580] ;  /* 0x0005800001097983 */ /* 0x000f620000300800 */
[----:B------:R-:W-:-:S03]  /*59970*/  F2FP.PACK_AB R16, R8, R16 ;  /* 0x000000100810723e */ /* 0x000fc600000000ff */
[----:B------:R-:W-:Y:S04]  /*59980*/  STL [R1+0x34f8], R17 ;  /* 0x0034f81101007387 */ /* 0x000fe80000100800 */
[----:B------:R-:W5:Y:S04]  /*59990*/  LDL.LU R22, [R1+0x56c] ;  /* 0x00056c0001167983 */ /* 0x000f680000300800 */
[----:B------:R-:W5:Y:S04]  /*599a0*/  LDL.LU R8, [R1+0x578] ;  /* 0x0005780001087983 */ /* 0x000f680000300800 */
[----:B------:R-:W5:Y:S04]  /*599b0*/  LDL.LU R23, [R1+0x560] ;  /* 0x0005600001177983 */ /* 0x000f680000300800 */
[----:B------:R-:W5:Y:S04]  /*599c0*/  LDL.LU R7, [R1+0x564] ;  /* 0x0005640001077983 */ /* 0x000f680000300800 */
[----:B------:R-:W5:Y:S04]  /*599d0*/  LDL.LU R25, [R1+0x550] ;  /* 0x0005500001197983 */ /* 0x000f680000300800 */
[----:B------:R-:W5:Y:S04]  /*599e0*/  LDL.LU R6, [R1+0x554] ;  /* 0x0005540001067983 */ /* 0x000f680000300800 */
[----:B------:R-:W-:Y:S01]  /*599f0*/  STL [R1+0x34fc], R16 ;  /* 0x0034fc1001007387 */ /* 0x000fe20000100800 */
[----:B--2---:R-:W-:-:S02]  /*59a00*/  F2FP.PACK_AB R15, R0, R15 ;  /* 0x0000000f000f723e */ /* 0x004fc400000000ff */
[----:B------:R-:W-:-:S03]  /*59a10*/  F2FP.PACK_AB R14, R3, R14 ;  /* 0x0000000e030e723e */ /* 0x000fc600000000ff */
[----:B------:R-:W-:Y:S01]  /*59a20*/  STL [R1+0x3500], R15 ;  /* 0x0035000f01007387 */ /* 0x000fe20000100800 */
[----:B------:R-:W-:-:S03]  /*59a30*/  F2FP.PACK_AB R13, R4, R13 ;  /* 0x0000000d040d723e */ /* 0x000fc600000000ff */
[----:B------:R-:W-:Y:S04]  /*59a40*/  STL [R1+0x3504], R14 ;  /* 0x0035040e01007387 */ /* 0x000fe80000100800 */
[----:B------:R-:W-:Y:S01]  /*59a50*/  STL [R1+0x3508], R13 ;  /* 0x0035080d01007387 */ /* 0x000fe20000100800 */
[----:B------:R-:W-:-:S03]  /*59a60*/  F2FP.PACK_AB R12, R5, R12 ;  /* 0x0000000c050c723e */ /* 0x000fc600000000ff */
[----:B-1----:R-:W2:Y:S04]  /*59a70*/  LDL.LU R20, [R1+0x548] ;  /* 0x0005480001147983 */ /* 0x002ea80000300800 */
[----:B------:R-:W2:Y:S04]  /*59a80*/  LDL.LU R5, [R1+0x54c] ;  /* 0x00054c0001057983 */ /* 0x000ea80000300800 */
[----:B------:R-:W2:Y:S04]  /*59a90*/  LDL.LU R24, [R1+0x534] ;  /* 0x0005340001187983 */ /* 0x000ea80000300800 */
[----:B------:R-:W2:Y:S04]  /*59aa0*/  LDL.LU R4, [R1+0x540] ;  /* 0x0005400001047983 */ /* 0x000ea80000300800 */
[----:B------:R-:W2:Y:S04]  /*59ab0*/  LDL.LU R28, [R1+0x52c] ;  /* 0x00052c00011c7983 */ /* 0x000ea80000300800 */
[----:B------:R-:W2:Y:S04]  /*59ac0*/  LDL.LU R3, [R1+0x530] ;  /* 0x0005300001037983 */ /* 0x000ea80000300800 */
[----:B------:R-:W-:Y:S04]  /*59ad0*/  STL [R1+0x350c], R12 ;  /* 0x00350c0c01007387 */ /* 0x000fe80000100800 */
[----:B------:R-:W2:Y:S01]  /*59ae0*/  LDL.LU R29, [R1+0x520] ;  /* 0x00052000011d7983 */ /* 0x000ea20000300800 */
[----:B---3--:R-:W-:-:S03]  /*59af0*/  F2FP.PACK_AB R11, R2, R11 ;  /* 0x0000000b020b723e */ /* 0x008fc600000000ff */
[----:B------:R-:W3:Y:S04]  /*59b00*/  LDL.LU R2, [R1+0x524] ;  /* 0x0005240001027983 */ /* 0x000ee80000300800 */
[----:B------:R-:W3:Y:S04]  /*59b10*/  LDL.LU R27, [R1+0x510] ;  /* 0x00051000011b7983 */ /* 0x000ee80000300800 */
[----:B------:R-:W3:Y:S04]  /*59b20*/  LDL.LU R0, [R1+0x514] ;  /* 0x0005140001007983 */ /* 0x000ee80000300800 */
[----:B------:R-:W-:Y:S01]  /*59b30*/  STL [R1+0x3510], R11 ;  /* 0x0035100b01007387 */ /* 0x000fe20000100800 */
[----:B----4-:R-:W-:-:S05]  /*59b40*/  F2FP.PACK_AB R10, R21, R10 ;  /* 0x0000000a150a723e */ /* 0x010fca00000000ff */
[----:B------:R-:W-:Y:S01]  /*59b50*/  STL [R1+0x3514], R10 ;  /* 0x0035140a01007387 */ /* 0x000fe20000100800 */
[----:B-----5:R-:W-:-:S03]  /*59b60*/  F2FP.PACK_AB R9, R26, R9 ;  /* 0x000000091a09723e */ /* 0x020fc600000000ff */
[----:B------:R-:W4:Y:S04]  /*59b70*/  LDL.LU R21, [R1+0xc] ;  /* 0x00000c0001157983 */ /* 0x000f280000300800 */
[----:B------:R-:W4:Y:S01]  /*59b80*/  LDL R26, [R1+0x4e0] ;  /* 0x0004e000011a7983 */ /* 0x000f220000100800 */
[----:B------:R-:W-:-:S03]  /*59b90*/  F2FP.PACK_AB R8, R22, R8 ;  /* 0x000000081608723e */ /* 0x000fc600000000ff */
[----:B------:R-:W-:Y:S01]  /*59ba0*/  STL [R1+0x3518], R9 ;  /* 0x0035180901007387 */ /* 0x000fe20000100800 */
[----:B------:R-:W-:-:S03]  /*59bb0*/  F2FP.PACK_AB R7, R23, R7 ;  /* 0x000000071707723e */ /* 0x000fc600000000ff */
[----:B------:R-:W-:Y:S04]  /*59bc0*/  STL [R1+0x351c], R8 ;  /* 0x00351c0801007387 */ /* 0x000fe80000100800 */
[----:B------:R0:W-:Y:S04]  /*59bd0*/  STL [R1+0x3520], R7 ;  /* 0x0035200701007387 */ /* 0x0001e80000100800 */
[----:B0-----:R-:W4:Y:S01]  /*59be0*/  LDL.LU R7, [R1+0xb0c] ;  /* 0x000b0c0001077983 */ /* 0x001f220000300800 */
[----:B------:R-:W-:-:S03]  /*59bf0*/  F2FP.PACK_AB R6, R25, R6 ;  /* 0x000000061906723e */ /* 0x000fc600000000ff */
[----:B------:R-:W5:Y:S04]  /*59c00*/  LDL.LU R16, [R1+0x640] ;  /* 0x0006400001107983 */ /* 0x000f680000300800 */
[----:B------:R-:W5:Y:S04]  /*59c10*/  LDL.LU R17, [R1+0x634] ;  /* 0x0006340001117983 */ /* 0x000f680000300800 */
[----:B------:R-:W5:Y:S04]  /*59c20*/  LDL.LU R18, [R1+0x620] ;  /* 0x0006200001127983 */ /* 0x000f680000300800 */
[----:B------:R-:W5:Y:S04]  /*59c30*/  LDL.LU R19, [R1+0x614] ;  /* 0x0006140001137983 */ /* 0x000f680000300800 */
[----:B------:R-:W5:Y:S04]  /*59c40*/  LDL.LU R22, [R1+0x608] ;  /* 0x0006080001167983 */ /* 0x000f680000300800 */
[----:B------:R-:W5:Y:S04]  /*59c50*/  LDL.LU R23, [R1+0x5f8] ;  /* 0x0005f80001177983 */ /* 0x000f680000300800 */
[----:B------:R-:W5:Y:S04]  /*59c60*/  LDL.LU R25, [R1+0x5e4] ;  /* 0x0005e40001197983 */ /* 0x000f680000300800 */
[----:B------:R-:W-:Y:S01]  /*59c70*/  STL [R1+0x3524], R6 ;  /* 0x0035240601007387 */ /* 0x000fe20000100800 */
[----:B--2---:R-:W-:-:S03]  /*59c80*/  F2FP.PACK_AB R3, R28, R3 ;  /* 0x000000031c03723e */ /* 0x004fc600000000ff */
[----:B------:R-:W0:Y:S01]  /*59c90*/  S2R R28, SR_TID.X ;  /* 0x00000000001c7919 */ /* 0x000e220000002100 */
[----:B------:R-:W-:Y:S02]  /*59ca0*/  F2FP.PACK_AB R5, R20, R5 ;  /* 0x000000051405723e */ /* 0x000fe400000000ff */
[----:B------:R-:W-:-:S03]  /*59cb0*/  F2FP.PACK_AB R4, R24, R4 ;  /* 0x000000041804723e */ /* 0x000fc600000000ff */
[----:B------:R-:W-:Y:S04]  /*59cc0*/  STL [R1+0x3528], R5 ;  /* 0x0035280501007387 */ /* 0x000fe80000100800 */
[----:B------:R-:W-:Y:S04]  /*59cd0*/  STL [R1+0x352c], R4 ;  /* 0x00352c0401007387 */ /* 0x000fe80000100800 */
[----:B------:R-:W-:Y:S01]  /*59ce0*/  STL [R1+0x3530], R3 ;  /* 0x0035300301007387 */ /* 0x000fe20000100800 */
[----:B---3--:R-:W-:Y:S02]  /*59cf0*/  F2FP.PACK_AB R2, R29, R2 ;  /* 0x000000021d02723e */ /* 0x008fe400000000ff */
[----:B------:R-:W-:-:S02]  /*59d00*/  F2FP.PACK_AB R0, R27, R0 ;  /* 0x000000001b00723e */ /* 0x000fc400000000ff */
[----:B0-----:R-:W-:-:S04]  /*59d10*/  LOP3.LUT R27, R28, 0x1c, RZ, 0xc0, !PT ;  /* 0x0000001c1c1b7812 */ /* 0x001fc800078ec0ff */
[----:B------:R-:W-:Y:S01]  /*59d20*/  LEA.HI R27, R27, 0xe8, RZ, 0x1e ;  /* 0x000000e81b1b7811 */ /* 0x000fe200078ff0ff */
[----:B------:R-:W-:Y:S04]  /*59d30*/  STL [R1+0x3534], R2 ;  /* 0x0035340201007387 */ /* 0x000fe80000100800 */
[----:B------:R-:W-:Y:S01]  /*59d40*/  IMAD.SHL.U32 R27, R27, 0x40, RZ ;  /* 0x000000401b1b7824 */ /* 0x000fe200078e00ff */
[----:B------:R-:W-:Y:S04]  /*59d50*/  STL [R1+0x3538], R0 ;  /* 0x0035380001007387 */ /* 0x000fe80000100800 */
[----:B------:R0:W1:Y:S01]  /*59d60*/  LDS R0, [R27+0x40000] ;  /* 0x040000001b007984 */ /* 0x0000620000000800 */
[----:B------:R-:W-:-:S02]  /*59d70*/  LOP3.LUT R29, R28, 0x1ff, RZ, 0xc0, !PT ;  /* 0x000001ff1c1d7812 */ /* 0x000fc400078ec0ff */
[C---:B------:R-:W-:Y:S02]  /*59d80*/  LOP3.LUT R24, R28.reuse, 0x180, RZ, 0xc0, !PT ;  /* 0x000001801c187812 */ /* 0x040fe400078ec0ff */
[----:B------:R-:W-:-:S04]  /*59d90*/  LOP3.LUT R28, R28, 0x1c, RZ, 0xc0, !PT ;  /* 0x0000001c1c1c7812 */ /* 0x000fc800078ec0ff */
[C---:B0-----:R-:W-:Y:S02]  /*59da0*/  LEA.HI R27, R28.reuse, 0xf0, RZ, 0x1e ;  /* 0x000000f01c1b7811 */ /* 0x041fe400078ff0ff */
[----:B------:R-:W-:Y:S02]  /*59db0*/  LEA.HI R28, R28, 0xf8, RZ, 0x1e ;  /* 0x000000f81c1c7811 */ /* 0x000fe400078ff0ff */
[----:B------:R-:W-:-:S03]  /*59dc0*/  SHF.L.U32 R27, R27, 0x6, RZ ;  /* 0x000000061b1b7819 */ /* 0x000fc600000006ff */
[----:B------:R-:W-:Y:S02]  /*59dd0*/  IMAD.SHL.U32 R28, R28, 0x40, RZ ;  /* 0x000000401c1c7824 */ /* 0x000fe400078e00ff */
[----:B------:R-:W0:Y:S01]  /*59de0*/  LDS R2, [R27+0x40000] ;  /* 0x040000001b027984 */ /* 0x000e220000000800 */
[----:B----4-:R-:W-:-:S05]  /*59df0*/  FFMA R7, R26, R7, R21 ;  /* 0x000000071a077223 */ /* 0x010fca0000000015 */
[----:B------:R-:W-:Y:S04]  /*59e00*/  STL [R1+0xb0c], R7 ;  /* 0x000b0c0701007387 */ /* 0x000fe80000100800 */
[----:B-1----:R-:W-:Y:S04]  /*59e10*/  STL [R1+0x910], R0 ;  /* 0x0009100001007387 */ /* 0x002fe80000100800 */
[----:B------:R-:W1:Y:S04]  /*59e20*/  LDS R0, [R28+0x40000] ;  /* 0x040000001c007984 */ /* 0x000e680000000800 */
[----:B------:R-:W2:Y:S04]  /*59e30*/  LDL.LU R26, [R1+0x5d8] ;  /* 0x0005d800011a7983 */ /* 0x000ea80000300800 */
[----:B0-----:R-:W-:Y:S04]  /*59e40*/  STL [R1+0x90c], R2 ;  /* 0x00090c0201007387 */ /* 0x001fe80000100800 */
[----:B------:R-:W3:Y:S04]  /*59e50*/  LDL.LU R20, [R1+0x5cc] ;  /* 0x0005cc0001147983 */ /* 0x000ee80000300800 */
[----:B------:R-:W4:Y:S04]  /*59e60*/  LDL.LU R21, [R1+0x5bc] ;  /* 0x0005bc0001157983 */ /* 0x000f280000300800 */
[----:B-1----:R0:W-:Y:S04]  /*59e70*/  STL [R1+0x6bc], R0 ;  /* 0x0006bc0001007387 */ /* 0x0021e80000100800 */
[----:B------:R-:W4:Y:S04]  /*59e80*/  LDL.LU R27, [R1+0x5a8] ;  /* 0x0005a800011b7983 */ /* 0x000f280000300800 */
[----:B------:R-:W4:Y:S01]  /*59e90*/  LDL.LU R28, [R1+0x59c] ;  /* 0x00059c00011c7983 */ /* 0x000f220000300800 */
[----:B------:R-:W-:-:S02]  /*59ea0*/  SHF.L.U32 R29, R29, 0x1, RZ ;  /* 0x000000011d1d7819 */ /* 0x000fc400000006ff */
[----:B------:R-:W-:Y:S01]  /*59eb0*/  SHF.R.U32.HI R24, RZ, 0x3, R24 ;  /* 0x00000003ff187819 */ /* 0x000fe20000011618 */
[----:B0-----:R-:W4:Y:S04]  /*59ec0*/  LDL.LU R0, [R1+0x590] ;  /* 0x0005900001007983 */ /* 0x001f280000300800 */
[----:B------:R-:W4:Y:S01]  /*59ed0*/  LDL.LU R2, [R1+0x574] ;  /* 0x0005740001027983 */ /* 0x000f220000300800 */
[----:B------:R-:W-:-:S03]  /*59ee0*/  LOP3.LUT R7, R29, R24, RZ, 0x3c, !PT ;  /* 0x000000181d077212 */ /* 0x000fc600078e3cff */
[----:B------:R-:W-:Y:S06]  /*59ef0*/  BAR.SYNC.DEFER_BLOCKING 0x0 ;  /* 0x0000000000007b1d */ /* 0x000fec0000010000 */
[----:B------:R-:W4:Y:S04]  /*59f00*/  LDL.LU R3, [R1+0x568] ;  /* 0x0005680001037983 */ /* 0x000f280000300800 */
[----:B------:R-:W4:Y:S04]  /*59f10*/  LDL.LU R4, [R1+0x558] ;  /* 0x0005580001047983 */ /* 0x000f280000300800 */
[----:B------:R-:W4:Y:S04]  /*59f20*/  LDL.LU R5, [R1+0x53c] ;  /* 0x00053c0001057983 */ /* 0x000f280000300800 */
[----:B------:R-:W4:Y:S04]  /*59f30*/  LDL.LU R6, [R1+0x528] ;  /* 0x0005280001067983 */ /* 0x000f280000300800 */
[----:B------:R-:W4:Y:S04]  /*59f40*/  LDL.LU R8, [R1+0x518] ;  /* 0x0005180001087983 */ /* 0x000f280000300800 */
[----:B------:R-:W4:Y:S04]  /*59f50*/  LDL.LU R9, [R1+0x508] ;  /* 0x0005080001097983 */ /* 0x000f280000300800 */
[----:B------:R-:W4:Y:S04]  /*59f60*/  LDL.LU R10, [R1+0x500] ;  /* 0x00050000010a7983 */ /* 0x000f280000300800 */
[----:B-----5:R-:W-:Y:S04]  /*59f70*/  STS.U16 [R7+0x40000], R16 ;  /* 0x0400001007007388 */ /* 0x020fe80000000400 */
[----:B------:R-:W5:Y:S04]  /*59f80*/  LDL.LU R11, [R1+0x4f8] ;  /* 0x0004f800010b7983 */ /* 0x000f680000300800 */
[----:B------:R-:W-:Y:S04]  /*59f90*/  STS.U16 [R7+0x40800], R17 ;  /* 0x0408001107007388 */ /* 0x000fe80000000400 */
[----:B------:R-:W5:Y:S04]  /*59fa0*/  LDL.LU R12, [R1+0x4f0] ;  /* 0x0004f000010c7983 */ /* 0x000f680000300800 */
[----:B------:R-:W-:Y:S04]  /*59fb0*/  STS.U16 [R7+0x41000], R18 ;  /* 0x0410001207007388 */ /* 0x000fe80000000400 */
[----:B------:R-:W5:Y:S04]  /*59fc0*/  LDL.LU R13, [R1+0x4e8] ;  /* 0x0004e800010d7983 */ /* 0x000f680000300800 */
[----:B------:R-:W-:Y:S04]  /*59fd0*/  STS.U16 [R7+0x41800], R19 ;  /* 0x0418001307007388 */ /* 0x000fe80000000400 */
[----:B------:R-:W5:Y:S04]  /*59fe0*/  LDL.LU R14, [R1+0x40c] ;  /* 0x00040c00010e7983 */ /* 0x000f680000300800 */
[----:B------:R0:W-:Y:S04]  /*59ff0*/  STS.U16 [R7+0x42000], R22 ;  /* 0x0420001607007388 */ /* 0x0001e80000000400 */
[----:B------:R-:W5:Y:S04]  /*5a000*/  LDL.LU R15, [R1+0x404] ;  /* 0x00040400010f7983 */ /* 0x000f680000300800 */
[----:B------:R1:W-:Y:S04]  /*5a010*/  STS.U16 [R7+0x42800], R23 ;  /* 0x0428001707007388 */ /* 0x0003e80000000400 */
[----:B0-----:R-:W5:Y:S04]  /*5a020*/  LDL.LU R22, [R1+0x3fc] ;  /* 0x0003fc0001167983 */ /* 0x001f680000300800 */
[----:B------:R0:W-:Y:S04]  /*5a030*/  STS.U16 [R7+0x43000], R25 ;  /* 0x0430001907007388 */ /* 0x0001e80000000400 */
[----:B-1----:R-:W5:Y:S04]  /*5a040*/  LDL.LU R23, [R1+0x3f4] ;  /* 0x0003f40001177983 */ /* 0x002f680000300800 */
[----:B0-----:R-:W5:Y:S04]  /*5a050*/  LDL.LU R25, [R1+0x3ec] ;  /* 0x0003ec0001197983 */ /* 0x001f680000300800 */
[----:B--2---:R0:W-:Y:S04]  /*5a060*/  STS.U16 [R7+0x43800], R26 ;  /* 0x0438001a07007388 */ /* 0x0041e80000000400 */
[----:B---3--:R-:W-:Y:S04]  /*5a070*/  STS.U16 [R7+0x44000], R20 ;  /* 0x0440001407007388 */ /* 0x008fe80000000400 */
[----:B0-----:R-:W2:Y:S04]  /*5a080*/  LDL.LU R26, [R1+0x3e4] ;  /* 0x0003e400011a7983 */ /* 0x001ea80000300800 */
[----:B----4-:R-:W-:Y:S04]  /*5a090*/  STS.U16 [R7+0x44800], R21 ;  /* 0x0448001507007388 */ /* 0x010fe80000000400 */
[----:B------:R0:W-:Y:S04]  /*5a0a0*/  STS.U16 [R7+0x45000], R27 ;  /* 0x0450001b07007388 */ /* 0x0001e80000000400 */
[----:B0-----:R-:W3:Y:S04]  /*5a0b0*/  LDL.LU R27, [R1+0x3dc] ;  /* 0x0003dc00011b7983 */ /* 0x001ee80000300800 */
[----:B------:R-:W4:Y:S04]  /*5a0c0*/  LDL.LU R16, [R1+0x3d4] ;  /* 0x0003d40001107983 */ /* 0x000f280000300800 */
[----:B------:R-:W4:Y:S04]  /*5a0d0*/  LDL.LU R17, [R1+0x3bc] ;  /* 0x0003bc0001117983 */ /* 0x000f280000300800 */
[----:B------:R-:W4:Y:S04]  /*5a0e0*/  LDL.LU R18, [R1+0x3b4] ;  /* 0x0003b40001127983 */ /* 0x000f280000300800 */
[----:B------:R-:W4:Y:S04]  /*5a0f0*/  LDL.LU R19, [R1+0x3ac] ;  /* 0x0003ac0001137983 */ /* 0x000f280000300800 */
[----:B------:R-:W4:Y:S04]  /*5a100*/  LDL.LU R20, [R1+0x3a4] ;  /* 0x0003a40001147983 */ /* 0x000f280000300800 */
[----:B------:R0:W-:Y:S04]  /*5a110*/  STS.U16 [R7+0x45800], R28 ;  /* 0x0458001c07007388 */ /* 0x0001e80000000400 */
[----:B------:R-:W4:Y:S04]  /*5a120*/  LDL.LU R21, [R1+0x39c] ;  /* 0x00039c0001157983 */ /* 0x000f280000300800 */
[----:B0-----:R-:W4:Y:S04]  /*5a130*/  LDL.LU R28, [R1+0x394] ;  /* 0x00039400011c7983 */ /* 0x001f280000300800 */
        /* <DEDUP_REMOVED lines=9> */
[----:B-----5:R-:W-:Y:S04]  /*5a1d0*/  STS.U16 [R7+0x4a800], R11 ;  /* 0x04a8000b07007388 */ /* 0x020fe80000000400 */
        /* <DEDUP_REMOVED lines=9> */
[----:B-----5:R-:W5:Y:S04]  /*5a270*/  LDL.LU R25, [R1+0x37c] ;  /* 0x00037c0001197983 */ /* 0x020f680000300800 */
        /* <DEDUP_REMOVED lines=15> */
[----:B------:R1:W-:Y:S04]  /*5a370*/  STS.U16 [R7+0x50000], R17 ;  /* 0x0500001107007388 */ /* 0x0003e80000000400 */
[----:B------:R-:W4:Y:S04]  /*5a380*/  LDL.LU R12, [R1+0x314] ;  /* 0x00031400010c7983 */ /* 0x000f280000300800 */
[----:B------:R-:W-:Y:S04]  /*5a390*/  STS.U16 [R7+0x50800], R18 ;  /* 0x0508001207007388 */ /* 0x000fe80000000400 */
[----:B------:R-:W4:Y:S04]  /*5a3a0*/  LDL.LU R13, [R1+0x2ec] ;  /* 0x0002ec00010d7983 */ /* 0x000f280000300800 */
[----:B------:R-:W-:Y:S04]  /*5a3b0*/  STS.U16 [R7+0x51000], R19 ;  /* 0x0510001307007388 */ /* 0x000fe80000000400 */
[----:B------:R-:W4:Y:S04]  /*5a3c0*/  LDL.LU R14, [R1+0x2e4] ;  /* 0x0002e400010e7983 */ /* 0x000f280000300800 */
[----:B------:R-:W-:Y:S04]  /*5a3d0*/  STS.U16 [R7+0x51800], R20 ;  /* 0x0518001407007388 */ /* 0x000fe80000000400 */
[----:B------:R-:W4:Y:S04]  /*5a3e0*/  LDL.LU R15, [R1+0x2dc] ;  /* 0x0002dc00010f7983 */ /* 0x000f280000300800 */
[----:B------:R-:W-:Y:S04]  /*5a3f0*/  STS.U16 [R7+0x52000], R21 ;  /* 0x0520001507007388 */ /* 0x000fe80000000400 */
[----:B0-----:R-:W4:Y:S04]  /*5a400*/  LDL.LU R16, [R1+0x2d4] ;  /* 0x0002d40001107983 */ /* 0x001f280000300800 */
[----:B------:R0:W-:Y:S04]  /*5a410*/  STS.U16 [R7+0x52800], R28 ;  /* 0x0528001c07007388 */ /* 0x0001e80000000400 */
[----:B-1----:R-:W4:Y:S04]  /*5a420*/  LDL.LU R17, [R1+0x2cc] ;  /* 0x0002cc0001117983 */ /* 0x002f280000300800 */
[----:B0-----:R-:W4:Y:S04]  /*5a430*/  LDL.LU R28, [R1+0x2c4] ;  /* 0x0002c400011c7983 */ /* 0x001f280000300800 */
[----:B------:R-:W-:Y:S04]  /*5a440*/  STS.U16 [R7+0x53000], R22 ;  /* 0x0530001607007388 */ /* 0x000fe80000000400 */
[----:B------:R-:W-:Y:S04]  /*5a450*/  STS.U16 [R7+0x53800], R23 ;  /* 0x0538001707007388 */ /* 0x000fe80000000400 */
[----:B-----5:R-:W-:Y:S04]  /*5a460*/  STS.U16 [R7+0x54000], R25 ;  /* 0x0540001907007388 */ /* 0x020fe80000000400 */
[----:B------:R-:W5:Y:S01]  /*5a470*/  LDL.LU R18, [R1+0x2c] ;  /* 0x00002c0001127983 */ /* 0x000f620000300800 */
[----:B------:R-:W-:-:S03]  /*5a480*/  LOP3.LUT R24, R29, R24, RZ, 0x3c, !PT ;  /* 0x000000181d187212 */ /* 0x000fc600078e3cff */
        /* <DEDUP_REMOVED lines=8> */
[----:B---3--:R0:W-:Y:S04]  /*5a510*/  STS.U16 [R7+0x55000], R27 ;  /* 0x0550001b07007388 */ /* 0x0081e80000000400 */
        /* <DEDUP_REMOVED lines=9> */
[----:B0-----:R-:W3:Y:S04]  /*5a5b0*/  LDL.LU R27, [R1+0x600] ;  /* 0x00060000011b7983 */ /* 0x001ee80000300800 */
[----:B----4-:R-:W-:Y:S04]  /*5a5c0*/  STS.U16 [R7+0x5a000], R11 ;  /* 0x05a0000b07007388 */ /* 0x010fe80000000400 */
        /* <DEDUP_REMOVED lines=9> */
[----:B-----5:R-:W-:Y:S01]  /*5a660*/  STS.U16 [R7+0x5e000], R18 ;  /* 0x05e0001207007388 */ /* 0x020fe20000000400 */
[----:B------:R-:W-:-:S03]  /*5a670*/  LOP3.LUT R24, R24, 0x40, RZ, 0x3c, !PT ;  /* 0x0000004018187812 */ /* 0x000fc600078e3cff */
[----:B--2---:R0:W-:Y:S04]  /*5a680*/  STS.U16 [R7+0x5e800], R26 ;  /* 0x05e8001a07007388 */ /* 0x0041e80000000400 */
[----:B------:R-:W-:Y:S04]  /*5a690*/  STS.U16 [R7+0x5f000], R19 ;  /* 0x05f0001307007388 */ /* 0x000fe80000000400 */
[----:B0-----:R-:W2:Y:S04]  /*5a6a0*/  LDL.LU R26, [R1+0x5d4] ;  /* 0x0005d400011a7983 */ /* 0x001ea80000300800 */
[----:B------:R-:W5:Y:S04]  /*5a6b0*/  LDL.LU R0, [R1+0x5c4] ;  /* 0x0005c40001007983 */ /* 0x000f680000300800 */
[----:B------:R-:W5:Y:S04]  /*5a6c0*/  LDL.LU R2, [R1+0x5b0] ;  /* 0x0005b00001027983 */ /* 0x000f680000300800 */
[----:B------:R-:W5:Y:S04]  /*5a6d0*/  LDL.LU R3, [R1+0x5a4] ;  /* 0x0005a40001037983 */ /* 0x000f680000300800 */
[----:B------:R-:W5:Y:S04]  /*5a6e0*/  LDL.LU R4, [R1+0x594] ;  /* 0x0005940001047983 */ /* 0x000f680000300800 */
[----:B------:R-:W5:Y:S04]  /*5a6f0*/  LDL.LU R5, [R1+0x588] ;  /* 0x0005880001057983 */ /* 0x000f680000300800 */
[----:B------:R0:W-:Y:S04]  /*5a700*/  STS.U16 [R7+0x5f800], R20 ;  /* 0x05f8001407007388 */ /* 0x0001e80000000400 */
[----:B------:R-:W5:Y:S04]  /*5a710*/  LDL.LU R6, [R1+0x570] ;  /* 0x0005700001067983 */ /* 0x000f680000300800 */
[----:B0-----:R-:W5:Y:S04]  /*5a720*/  LDL.LU R7, [R1+0x55c] ;  /* 0x00055c0001077983 */ /* 0x001f680000300800 */
[----:B------:R-:W5:Y:S04]  /*5a730*/  LDL.LU R8, [R1+0x544] ;  /* 0x0005440001087983 */ /* 0x000f680000300800 */
[----:B------:R-:W5:Y:S04]  /*5a740*/  LDL.LU R9, [R1+0x538] ;  /* 0x0005380001097983 */ /* 0x000f680000300800 */
[----:B------:R-:W5:Y:S04]  /*5a750*/  LDL.LU R10, [R1+0x51c] ;  /* 0x00051c00010a7983 */ /* 0x000f680000300800 */
[----:B------:R-:W5:Y:S04]  /*5a760*/  LDL.LU R11, [R1+0x50c] ;  /* 0x00050c00010b7983 */ /* 0x000f680000300800 */
[----:B------:R-:W-:Y:S04]  /*5a770*/  STS.U16 [R24+0x40400], R21 ;  /* 0x0404001518007388 */ /* 0x000fe80000000400 */
[----:B------:R-:W5:Y:S04]  /*5a780*/  LDL.LU R12, [R1+0x504] ;  /* 0x00050400010c7983 */ /* 0x000f680000300800 */
[----:B------:R-:W-:Y:S04]  /*5a790*/  STS.U16 [R24+0x40c00], R22 ;  /* 0x040c001618007388 */ /* 0x000fe80000000400 */
[----:B------:R-:W5:Y:S04]  /*5a7a0*/  LDL.LU R13, [R1+0x4fc] ;  /* 0x0004fc00010d7983 */ /* 0x000f680000300800 */
[----:B------:R-:W-:Y:S04]  /*5a7b0*/  STS.U16 [R24+0x41400], R23 ;  /* 0x0414001718007388 */ /* 0x000fe80000000400 */
[----:B------:R-:W5:Y:S04]  /*5a7c0*/  LDL.LU R14, [R1+0x4f4] ;  /* 0x0004f400010e7983 */ /* 0x000f680000300800 */
[----:B------:R-:W-:Y:S04]  /*5a7d0*/  STS.U16 [R24+0x41c00], R25 ;  /* 0x041c001918007388 */ /* 0x000fe80000000400 */
[----:B------:R-:W5:Y:S04]  /*5a7e0*/  LDL.LU R15, [R1+0x4ec] ;  /* 0x0004ec00010f7983 */ /* 0x000f680000300800 */
[----:B---3--:R0:W-:Y:S04]  /*5a7f0*/  STS.U16 [R24+0x42400], R27 ;  /* 0x0424001b18007388 */ /* 0x0081e80000000400 */
[----:B------:R-:W3:Y:S04]  /*5a800*/  LDL.LU R16, [R1+0x4e4] ;  /* 0x0004e40001107983 */ /* 0x000ee80000300800 */
[----:B0-----:R-:W3:Y:S04]  /*5a810*/  LDL.LU R27, [R1+0x408] ;  /* 0x00040800011b7983 */ /* 0x001ee80000300800 */
[----:B------:R-:W3:Y:S04]  /*5a820*/  LDL.LU R17, [R1+0x400] ;  /* 0x0004000001117983 */ /* 0x000ee80000300800 */
[----:B------:R-:W3:Y:S04]  /*5a830*/  LDL.LU R18, [R1+0x3f8] ;  /* 0x0003f80001127983 */ /* 0x000ee80000300800 */
[----:B----4-:R0:W-:Y:S04]  /*5a840*/  STS.U16 [R24+0x42c00], R28 ;  /* 0x042c001c18007388 */ /* 0x0101e80000000400 */
[----:B------:R1:W-:Y:S04]  /*5a850*/  STS.U16 [R24+0x43400], R29 ;  /* 0x0434001d18007388 */ /* 0x0003e80000000400 */
        /* <DEDUP_REMOVED lines=8> */
[----:B--2---:R0:W-:Y:S04]  /*5a8e0*/  STS.U16 [R24+0x43c00], R26 ;  /* 0x043c001a18007388 */ /* 0x0041e80000000400 */
[----:B-----5:R-:W-:Y:S04]  /*5a8f0*/  STS.U16 [R24+0x44400], R0 ;  /* 0x0444000018007388 */ /* 0x020fe80000000400 */
[----:B------:R-:W-:Y:S04]  /*5a900*/  STS.U16 [R24+0x44c00], R2 ;  /* 0x044c000218007388 */ /* 0x000fe80000000400 */
[----:B------:R-:W-:Y:S04]  /*5a910*/  STS.U16 [R24+0x45400], R3 ;  /* 0x0454000318007388 */ /* 0x000fe80000000400 */
[----:B------:R-:W-:Y:S04]  /*5a920*/  STS.U16 [R24+0x45c00], R4 ;  /* 0x045c000418007388 */ /* 0x000fe80000000400 */
[----:B------:R-:W-:Y:S04]  /*5a930*/  STS.U16 [R24+0x46400], R5 ;  /* 0x0464000518007388 */ /* 0x000fe80000000400 */
[----:B0-----:R-:W2:Y:S04]  /*5a940*/  LDL.LU R26, [R1+0x3a0] ;  /* 0x0003a000011a7983 */ /* 0x001ea80000300800 */
        /* <DEDUP_REMOVED lines=10> */
[----:B---3--:R-:W-:Y:S04]  /*5a9f0*/  STS.U16 [R24+0x4bc00], R16 ;  /* 0x04bc001018007388 */ /* 0x008fe80000000400 */
[----:B------:R0:W-:Y:S04]  /*5aa00*/  STS.U16 [R24+0x4c400], R27 ;  /* 0x04c4001b18007388 */ /* 0x0001e80000000400 */
[----:B------:R-:W-:Y:S04]  /*5aa10*/  STS.U16 [R24+0x4cc00], R17 ;  /* 0x04cc001118007388 */ /* 0x000fe80000000400 */
[----:B------:R-:W-:Y:S04]  /*5aa20*/  STS.U16 [R24+0x4d400], R18 ;  /* 0x04d4001218007388 */ /* 0x000fe80000000400 */
[----:B0-----:R-:W3:Y:S04]  /*5aa30*/  LDL.LU R27, [R1+0x398] ;  /* 0x00039800011b7983 */ /* 0x001ee80000300800 */
[----:B----4-:R0:W-:Y:S04]  /*5aa40*/  STS.U16 [R24+0x4dc00], R28 ;  /* 0x04dc001c18007388 */ /* 0x0101e80000000400 */
[----:B------:R1:W-:Y:S04]  /*5aa50*/  STS.U16 [R24+0x4e400], R29 ;  /* 0x04e4001d18007388 */ /* 0x0003e80000000400 */
[----:B0-----:R-:W4:Y:S04]  /*5aa60*/  LDL.LU R28, [R1+0x390] ;  /* 0x00039000011c7983 */ /* 0x001f280000300800 */
        /* <DEDUP_REMOVED lines=16> */
[----:B------:R-:W5:Y:S04]  /*5ab70*/  LDL.LU R15, [R1+0x310] ;  /* 0x00031000010f7983 */ /* 0x000f680000300800 */
[----:B------:R0:W-:Y:S04]  /*5ab80*/  STS.U16 [R24+0x4f400], R20 ;  /* 0x04f4001418007388 */ /* 0x0001e80000000400 */
[----:B------:R-:W5:Y:S04]  /*5ab90*/  LDL.LU R16, [R1+0x2e8] ;  /* 0x0002e80001107983 */ /* 0x000f680000300800 */
[----:B0-----:R-:W5:Y:S04]  /*5aba0*/  LDL.LU R20, [R1+0x2e0] ;  /* 0x0002e00001147983 */ /* 0x001f680000300800 */
[----:B------:R0:W-:Y:S04]  /*5abb0*/  STS.U16 [R24+0x4fc00], R21 ;  /* 0x04fc001518007388 */ /* 0x0001e80000000400 */
[----:B------:R-:W-:Y:S04]  /*5abc0*/  STS.U16 [R24+0x50400], R22 ;  /* 0x0504001618007388 */ /* 0x000fe80000000400 */
[----:B------:R-:W5:Y:S04]  /*5abd0*/  LDL.LU R17, [R1+0x2d8] ;  /* 0x0002d80001117983 */ /* 0x000f680000300800 */
[----:B------:R-:W-:Y:S04]  /*5abe0*/  STS.U16 [R24+0x50c00], R23 ;  /* 0x050c001718007388 */ /* 0x000fe80000000400 */
[----:B------:R-:W5:Y:S04]  /*5abf0*/  LDL.LU R18, [R1+0x2d0] ;  /* 0x0002d00001127983 */ /* 0x000f680000300800 */
[----:B------:R1:W-:Y:S04]  /*5ac00*/  STS.U16 [R24+0x51400], R25 ;  /* 0x0514001918007388 */ /* 0x0003e80000000400 */
[----:B0-----:R-:W5:Y:S04]  /*5ac10*/  LDL.LU R21, [R1+0x2c8] ;  /* 0x0002c80001157983 */ /* 0x001f680000300800 */
[----:B-1----:R-:W5:Y:S04]  /*5ac20*/  LDL.LU R25, [R1+0x2c0] ;  /* 0x0002c00001197983 */ /* 0x002f680000300800 */
[----:B------:R-:W5:Y:S04]  /*5ac30*/  LDL.LU R19, [R1+0x28] ;  /* 0x0000280001137983 */ /* 0x000f680000300800 */
[----:B------:R-:W5:Y:S04]  /*5ac40*/  LDL.LU R22, [R1+0x20] ;  /* 0x0000200001167983 */ /* 0x000f680000300800 */
[----:B------:R-:W5:Y:S04]  /*5ac50*/  LDL.LU R23, [R1+0x18] ;  /* 0x0000180001177983 */ /* 0x000f680000300800 */
[----:B--2---:R-:W-:Y:S04]  /*5ac60*/  STS.U16 [R24+0x51c00], R26 ;  /* 0x051c001a18007388 */ /* 0x004fe80000000400 */
[----:B---3--:R0:W-:Y:S04]  /*5ac70*/  STS.U16 [R24+0x52400], R27 ;  /* 0x0524001b18007388 */ /* 0x0081e80000000400 */
[----:B0-----:R-:W2:Y:S04]  /*5ac80*/  LDL.LU R27, [R1+0x10] ;  /* 0x00001000011b7983 */ /* 0x001ea80000300800 */
[----:B----4-:R0:W-:Y:S04]  /*5ac90*/  STS.U16 [R24+0x52c00], R28 ;  /* 0x052c001c18007388 */ /* 0x0101e80000000400 */
[----:B-----5:R1:W-:Y:S04]  /*5aca0*/  STS.U16 [R24+0x53400], R29 ;  /* 0x0534001d18007388 */ /* 0x0203e80000000400 */
[----:B0-----:R-:W3:Y:S04]  /*5acb0*/  LDL.LU R28, [R1+0x8] ;  /* 0x00000800011c7983 */ /* 0x001ee80000300800 */
[----:B-1----:R-:W4:Y:S04]  /*5acc0*/  LDL.LU R29, [R1+0x4] ;  /* 0x00000400011d7983 */ /* 0x002f280000300800 */
[----:B------:R0:W-:Y:S04]  /*5acd0*/  STS.U16 [R24+0x53c00], R0 ;  /* 0x053c000018007388 */ /* 0x0001e80000000400 */
        /* <DEDUP_REMOVED lines=16> */
[----:B------:R-:W5:Y:S04]  /*5ade0*/  LDL.LU R26, [R1] ;  /* 0x00000000011a7983 */ /* 0x000f680000300800 */
[----:B0-----:R-:W5:Y:S04]  /*5adf0*/  LDL.LU R0, [R1+0x3538] ;  /* 0x0035380001007983 */ /* 0x001f680000300800 */
[----:B-1----:R-:W0:Y:S04]  /*5ae00*/  S2R R20, SR_TID.X ;  /* 0x0000000000147919 */ /* 0x002e280000002100 */
        /* <DEDUP_REMOVED lines=8> */
[----:B------:R-:W5:Y:S01]  /*5ae90*/  LDL.LU R6, [R1+0x3524] ;  /* 0x0035240001067983 */ /* 0x000f620000300800 */
[----:B0-----:R-:W-:-:S03]  /*5aea0*/  LOP3.LUT R21, R20, 0x1e0, RZ, 0xc0, !PT ;  /* 0x000001e014157812 */ /* 0x001fc600078ec0ff */
[----:B------:R-:W5:Y:S01]  /*5aeb0*/  LDL.LU R7, [R1+0x3520] ;  /* 0x0035200001077983 */ /* 0x000f620000300800 */
[----:B-1----:R-:W-:-:S03]  /*5aec0*/  SHF.L.U32 R25, R20, 0x2, RZ ;  /* 0x0000000214197819 */ /* 0x002fc600000006ff */
[----:B------:R-:W5:Y:S01]  /*5aed0*/  LDL.LU R8, [R1+0x351c] ;  /* 0x00351c0001087983 */ /* 0x000f620000300800 */
[----:B------:R-:W-:Y:S02]  /*5aee0*/  LOP3.LUT R20, R20, 0x1c, RZ, 0xc0, !PT ;  /* 0x0000001c14147812 */ /* 0x000fe400078ec0ff */
[----:B------:R-:W-:Y:S01]  /*5aef0*/  LOP3.LUT R25, R25, 0x7c, RZ, 0xc0, !PT ;  /* 0x0000007c19197812 */ /* 0x000fe200078ec0ff */
[----:B------:R-:W5:Y:S04]  /*5af00*/  LDL.LU R9, [R1+0x3518] ;  /* 0x0035180001097983 */ /* 0x000f680000300800 */
[----:B------:R-:W5:Y:S04]  /*5af10*/  LDL.LU R10, [R1+0x3514] ;  /* 0x00351400010a7983 */ /* 0x000f680000300800 */
[----:B------:R-:W5:Y:S01]  /*5af20*/  LDL.LU R11, [R1+0x3510] ;  /* 0x00351000010b7983 */ /* 0x000f620000300800 */
[----:B------:R-:W-:-:S03]  /*5af30*/  SHF.R.U32.HI R21, RZ, 0x1, R21 ;  /* 0x00000001ff157819 */ /* 0x000fc60000011615 */
[----:B------:R-:W5:Y:S01]  /*5af40*/  LDL.LU R12, [R1+0x350c] ;  /* 0x00350c00010c7983 */ /* 0x000f620000300800 */
[----:B------:R-:W-:-:S03]  /*5af50*/  IMAD R25, R20, 0x40, R25 ;  /* 0x0000004014197824 */ /* 0x000fc600078e0219 */
[----:B------:R-:W5:Y:S04]  /*5af60*/  LDL.LU R13, [R1+0x3508] ;  /* 0x00350800010d7983 */ /* 0x000f680000300800 */
[----:B------:R-:W5:Y:S04]  /*5af70*/  LDL.LU R14, [R1+0x3504] ;  /* 0x00350400010e7983 */ /* 0x000f680000300800 */
[----:B------:R-:W5:Y:S04]  /*5af80*/  LDL.LU R15, [R1+0x3500] ;  /* 0x00350000010f7983 */ /* 0x000f680000300800 */
[----:B------:R-:W5:Y:S01]  /*5af90*/  LDL.LU R16, [R1+0x34fc] ;  /* 0x0034fc0001107983 */ /* 0x000f620000300800 */
[----:B------:R-:W-:-:S03]  /*5afa0*/  LOP3.LUT R25, R25, R21, RZ, 0x3c, !PT ;  /* 0x0000001519197212 */ /* 0x000fc600078e3cff */
[----:B------:R-:W5:Y:S04]  /*5afb0*/  LDL.LU R17, [R1+0x34f8] ;  /* 0x0034f80001117983 */ /* 0x000f680000300800 */
[----:B------:R-:W5:Y:S04]  /*5afc0*/  LDL.LU R18, [R1+0x34f4] ;  /* 0x0034f40001127983 */ /* 0x000f680000300800 */
[----:B------:R0:W-:Y:S04]  /*5afd0*/  STS.U16 [R24+0x5e400], R19 ;  /* 0x05e4001318007388 */ /* 0x0001e80000000400 */
[----:B------:R1:W-:Y:S04]  /*5afe0*/  STS.U16 [R24+0x5ec00], R22 ;  /* 0x05ec001618007388 */ /* 0x0003e80000000400 */
[----:B0-----:R-:W5:Y:S04]  /*5aff0*/  LDL.LU R19, [R1+0x34f0] ;  /* 0x0034f00001137983 */ /* 0x001f680000300800 */
[----:B------:R-:W5:Y:S04]  /*5b000*/  LDL.LU R20, [R1+0x34ec] ;  /* 0x0034ec0001147983 */ /* 0x000f680000300800 */
[----:B------:R-:W5:Y:S04]  /*5b010*/  LDL.LU R21, [R1+0x34e8] ;  /* 0x0034e80001157983 */ /* 0x000f680000300800 */
[----:B-1----:R-:W5:Y:S04]  /*5b020*/  LDL.LU R22, [R1+0x34e4] ;  /* 0x0034e40001167983 */ /* 0x002f680000300800 */
[----:B------:R0:W-:Y:S04]  /*5b030*/  STS.U16 [R24+0x5f400], R23 ;  /* 0x05f4001718007388 */ /* 0x0001e80000000400 */
[----:B0-----:R-:W5:Y:S04]  /*5b040*/  LDL.LU R23, [R1+0x34e0] ;  /* 0x0034e00001177983 */ /* 0x001f680000300800 */
[----:B--2---:R0:W-:Y:S04]  /*5b050*/  STS.U16 [R24+0x5fc00], R27 ;  /* 0x05fc001b18007388 */ /* 0x0041e80000000400 */
[----:B0-----:R-:W2:Y:S04]  /*5b060*/  LDL.LU R24, [R1+0x34dc] ;  /* 0x0034dc0001187983 */ /* 0x001ea80000300800 */
[----:B------:R-:W2:Y:S04]  /*5b070*/  LDL.LU R27, [R1+0x34d8] ;  /* 0x0034d800011b7983 */ /* 0x000ea80000300800 */
[----:B---3--:R0:W-:Y:S04]  /*5b080*/  STS [R25+0x60000], R28 ;  /* 0x0600001c19007388 */ /* 0x0081e80000000800 */
[----:B----4-:R1:W-:Y:S04]  /*5b090*/  STS [R25+0x60800], R29 ;  /* 0x0608001d19007388 */ /* 0x0103e80000000800 */
[----:B0-----:R-:W3:Y:S04]  /*5b0a0*/  LDL.LU R28, [R1+0x34d4] ;  /* 0x0034d400011c7983 */ /* 0x001ee80000300800 */
[----:B-1----:R-:W4:Y:S04]  /*5b0b0*/  LDL.LU R29, [R1+0x34d0] ;  /* 0x0034d000011d7983 */ /* 0x002f280000300800 */
[----:B-----5:R0:W-:Y:S04]  /*5b0c0*/  STS [R25+0x61000], R26 ;  /* 0x0610001a19007388 */ /* 0x0201e80000000800 */
[----:B0-----:R-:W0:Y:S04]  /*5b0d0*/  S2R R26, SR_TID.X ;  /* 0x00000000001a7919 */ /* 0x001e280000002100 */
[----:B----4-:R1:W-:Y:S04]  /*5b0e0*/  STS [R25+0x61800], R29 ;  /* 0x0618001d19007388 */ /* 0x0103e80000000800 */
[----:B---3--:R-:W-:Y:S04]  /*5b0f0*/  STS [R25+0x62000], R28 ;  /* 0x0620001c19007388 */ /* 0x008fe80000000800 */
[----:B--2---:R2:W-:Y:S04]  /*5b100*/  STS [R25+0x62800], R27 ;  /* 0x0628001b19007388 */ /* 0x0045e80000000800 */
[----:B-1----:R-:W3:Y:S04]  /*5b110*/  LDL R29, [R1+0x6c8] ;  /* 0x0006c800011d7983 */ /* 0x002ee80000100800 */
[----:B--2---:R-:W1:Y:S01]  /*5b120*/  S2R R27, SR_TID.X ;  /* 0x00000000001b7919 */ /* 0x004e620000002100 */
[----:B0-----:R-:W-:-:S02]  /*5b130*/  LOP3.LUT R28, R26, 0x1e0, RZ, 0xc0, !PT ;  /* 0x000001e01a1c7812 */ /* 0x001fc400078ec0ff */
[----:B------:R-:W-:Y:S01]  /*5b140*/  LOP3.LUT R26, R26, 0x1c, RZ, 0xc0, !PT ;  /* 0x0000001c1a1a7812 */ /* 0x000fe200078ec0ff */
[----:B------:R-:W2:Y:S01]  /*5b150*/  LDL.LU R25, [R1+0x34cc] ;  /* 0x0034cc0001197983 */ /* 0x000ea20000300800 */
[----:B-1----:R-:W-:-:S04]  /*5b160*/  SHF.L.U32 R27, R27, 0x2, RZ ;  /* 0x000000021b1b7819 */ /* 0x002fc800000006ff */
[----:B------:R-:W-:-:S05]  /*5b170*/  LOP3.LUT R27, R27, 0x7c, RZ, 0xc0, !PT ;  /* 0x0000007c1b1b7812 */ /* 0x000fca00078ec0ff */
[----:B------:R-:W-:Y:S02]  /*5b180*/  IMAD R27, R26, 0x40, R27 ;  /* 0x000000401a1b7824 */ /* 0x000fe400078e021b */
[----:B------:R-:W4:Y:S01]  /*5b190*/  LDL.LU R26, [R1+0x34c8] ;  /* 0x0034c800011a7983 */ /* 0x000f220000300800 */
[----:B------:R-:W-:-:S04]  /*5b1a0*/  SHF.R.U32.HI R28, RZ, 0x1, R28 ;  /* 0x00000001ff1c7819 */ /* 0x000fc8000001161c */
[----:B------:R-:W-:Y:S02]  /*5b1b0*/  LOP3.LUT R27, R27, R28, RZ, 0x3c, !PT ;  /* 0x0000001c1b1b7212 */ /* 0x000fe400078e3cff */
[----:B------:R-:W0:Y:S02]  /*5b1c0*/  S2R R28, SR_TID.X ;  /* 0x00000000001c7919 */ /* 0x000e240000002100 */
[----:B0-----:R-:W-:-:S04]  /*5b1d0*/  LOP3.LUT R28, R28, 0x7, RZ, 0xc0, !PT ;  /* 0x000000071c1c7812 */ /* 0x001fc800078ec0ff */
[----:B------:R-:W-:Y:S01]  /*5b1e0*/  SHF.L.U32 R28, R28, 0x4, RZ ;  /* 0x000000041c1c7819 */ /* 0x000fe200000006ff */
[----:B----4-:R0:W-:Y:S04]  /*5b1f0*/  STS [R27+0x63000], R26 ;  /* 0x0630001a1b007388 */ /* 0x0101e80000000800 */
[----:B--2---:R1:W-:Y:S04]  /*5b200*/  STS [R27+0x63800], R25 ;  /* 0x063800191b007388 */ /* 0x0043e80000000800 */
[----:B------:R-:W-:Y:S04]  /*5b210*/  STS [R27+0x64000], R24 ;  /* 0x064000181b007388 */ /* 0x000fe80000000800 */
        /* <DEDUP_REMOVED lines=23> */
[----:B------:R-:W-:Y:S06]  /*5b390*/  BAR.SYNC.DEFER_BLOCKING 0x0 ;  /* 0x0000000000007b1d */ /* 0x000fec0000010000 */
[----:B0-----:R-:W1:Y:S04]  /*5b3a0*/  S2R R26, SR_TID.X ;  /* 0x00000000001a7919 */ /* 0x001e680000002100 */
[----:B---3--:R-:W0:Y:S04]  /*5b3b0*/  LDSM.16.M88.4 R16, [R29+0x40000] ;  /* 0x040000001d10783b */ /* 0x008e280000000200 */
[----:B------:R-:W2:Y:S04]  /*5b3c0*/  LDSM.16.M88.4 R4, [R29+0x48000] ;  /* 0x048000001d04783b */ /* 0x000ea80000000200 */
[----:B------:R-:W3:Y:S01]  /*5b3d0*/  LDSM.16.M88.4 R8, [R29+0x50000] ;  /* 0x050000001d08783b */ /* 0x000ee20000000200 */
[----:B-1----:R-:W-:-:S03]  /*5b3e0*/  IMAD.SHL.U32 R25, R26, 0x100, RZ ;  /* 0x000001001a197824 */ /* 0x002fc600078e00ff */
[----:B------:R-:W1:Y:S02]  /*5b3f0*/  LDSM.16.M88.4 R12, [R29+0x58000] ;  /* 0x058000001d0c783b */ /* 0x000e640000000200 */
[----:B------:R-:W-:-:S04]  /*5b400*/  LOP3.LUT R28, R28, 0xf00, R25, 0xf8, !PT ;  /* 0x00000f001c1c7812 */ /* 0x000fc800078ef819 */
[----:B------:R-:W-:-:S05]  /*5b410*/  LOP3.LUT R28, R28, 0x10, R26, 0x78, !PT ;  /* 0x000000101c1c7812 */ /* 0x000fca00078e781a */
[----:B------:R-:W4:Y:S04]  /*5b420*/  LDSM.16.M88.4 R20, [R28+0x62000] ;  /* 0x062000001c14783b */ /* 0x000f280000000200 */
[----:B------:R-:W-:Y:S04]  /*5b430*/  LDSM.16.M88.4 R24, [R28+0x60000] ;  /* 0x060000001c18783b */ /* 0x000fe80000000200 */
[----:B0-----:R-:W-:Y:S04]  /*5b440*/  STL [R1+0x30fc], R18 ;  /* 0x0030fc1201007387 */ /* 0x001fe80000100800 */
[----:B------:R-:W-:Y:S04]  /*5b450*/  STL [R1+0x30f8], R19 ;  /* 0x0030f81301007387 */ /* 0x000fe80000100800 */
[----:B--2---:R-:W-:Y:S04]  /*5b460*/  STL [R1+0x312c], R6 ;  /* 0x00312c0601007387 */ /* 0x004fe80000100800 */
[----:B------:R-:W-:Y:S04]  /*5b470*/  STL [R1+0x3128], R7 ;  /* 0x0031280701007387 */ /* 0x000fe80000100800 */
[----:B---3--:R-:W-:Y:S04]  /*5b480*/  STL [R1+0x30cc], R10 ;  /* 0x0030cc0a01007387 */ /* 0x008fe80000100800 */
[----:B------:R-:W-:Y:S04]  /*5b490*/  STL [R1+0x30c8], R11 ;  /* 0x0030c80b01007387 */ /* 0x000fe80000100800 */
[----:B------:R-:W-:Y:S04]  /*5b4a0*/  STL.64 [R1+0x34c0], R8 ;  /* 0x0034c00801007387 */ /* 0x000fe80000100a00 */
[----:B------:R-:W0:Y:S04]  /*5b4b0*/  LDSM.16.M88.4 R8, [R28+0x61000] ;  /* 0x061000001c08783b */ /* 0x000e280000000200 */
[----:B-1----:R4:W-:Y:S04]  /*5b4c0*/  STL [R1+0x307c], R14 ;  /* 0x00307c0e01007387 */ /* 0x0029e80000100800 */
[----:B------:R1:W-:Y:S01]  /*5b4d0*/  STL [R1+0x3078], R15 ;  /* 0x0030780f01007387 */ /* 0x0003e20000100800 */
[----:B----4-:R-:W-:Y:S01]  /*5b4e0*/  MOV R14, R22 ;  /* 0x00000016000e7202 */ /* 0x010fe20000000f00 */
[----:B-1----:R-:W-:Y:S01]  /*5b4f0*/  IMAD.MOV.U32 R15, RZ, RZ, R21 ;  /* 0x000000ffff0f7224 */ /* 0x002fe200078e0015 */
[----:B0-----:R-:W-:Y:S01]  /*5b500*/  MOV R6, R8 ;  /* 0x0000000800067202 */ /* 0x001fe20000000f00 */
[----:B------:R-:W-:Y:S01]  /*5b510*/  IMAD.MOV.U32 R3, RZ, RZ, R9 ;  /* 0x000000ffff037224 */ /* 0x000fe200078e0009 */
[----:B------:R-:W2:Y:S01]  /*5b520*/  LDL.LU R8, [R1+0x240] ;  /* 0x0002400001087983 */ /* 0x000ea20000300800 */
[----:B------:R-:W-:Y:S01]  /*5b530*/  MOV R2, R10 ;  /* 0x0000000a00027202 */ /* 0x000fe20000000f00 */
[----:B------:R-:W-:-:S02]  /*5b540*/  IMAD.MOV.U32 R0, RZ, RZ, R11 ;  /* 0x000000ffff007224 */ /* 0x000fc400078e000b */
[----:B------:R-:W2:Y:S04]  /*5b550*/  LDL.LU R9, [R1+0x244] ;  /* 0x0002440001097983 */ /* 0x000ea80000300800 */
[----:B------:R-:W2:Y:S04]  /*5b560*/  LDL.LU R10, [R1+0x248] ;  /* 0x00024800010a7983 */ /* 0x000ea80000300800 */
[----:B------:R-:W2:Y:S04]  /*5b570*/  LDL.LU R11, [R1+0x24c] ;  /* 0x00024c00010b7983 */ /* 0x000ea80000300800 */
[----:B------:R-:W-:Y:S04]  /*5b580*/  STL [R1+0x349c], R3 ;  /* 0x00349c0301007387 */ /* 0x000fe80000100800 */
[----:B------:R-:W-:Y:S04]  /*5b590*/  STL [R1+0x3498], R6 ;  /* 0x0034980601007387 */ /* 0x000fe80000100800 */
[----:B------:R-:W-:Y:S04]  /*5b5a0*/  STL.64 [R1+0x34a8], R14 ;  /* 0x0034a80e01007387 */ /* 0x000fe80000100a00 */
[----:B------:R0:W-:Y:S04]  /*5b5b0*/  STL.64 [R1+0x34a0], R12 ;  /* 0x0034a00c01007387 */ /* 0x0001e80000100a00 */
[----:B0-----:R-:W3:Y:S04]  /*5b5c0*/  LDL.LU R12, [R1+0x2a0] ;  /* 0x0002a000010c7983 */ /* 0x001ee80000300800 */
[----:B------:R-:W3:Y:S04]  /*5b5d0*/  LDL.LU R13, [R1+0x2a4] ;  /* 0x0002a400010d7983 */ /* 0x000ee80000300800 */
[----:B------:R-:W4:Y:S04]  /*5b5e0*/  LDL.LU R14, [R1+0x2a8] ;  /* 0x0002a800010e7983 */ /* 0x000f280000300800 */
[----:B------:R-:W4:Y:S01]  /*5b5f0*/  LDL.LU R15, [R1+0x2ac] ;  /* 0x0002ac00010f7983 */ /* 0x000f220000300800 */
[----:B------:R-:W-:Y:S01]  /*5b600*/  MOV R18, R20 ;  /* 0x0000001400127202 */ /* 0x000fe20000000f00 */
[----:B------:R-:W-:-:S02]  /*5b610*/  IMAD.MOV.U32 R7, RZ, RZ, R23 ;  /* 0x000000ffff077224 */ /* 0x000fc400078e0017 */
[----:B------:R-:W0:Y:S04]  /*5b620*/  LDSM.16.M88.4 R20, [R28+0x63000] ;  /* 0x063000001c14783b */ /* 0x000e280000000200 */
[----:B----4-:R-:W-:Y:S04]  /*5b630*/  STL.64 [R1+0x34b8], R14 ;  /* 0x0034b80e01007387 */ /* 0x010fe80000100a00 */
[----:B---3--:R1:W-:Y:S04]  /*5b640*/  STL.64 [R1+0x34b0], R12 ;  /* 0x0034b00c01007387 */ /* 0x0083e80000100a00 */
[----:B-1----:R-:W3:Y:S04]  /*5b650*/  LDL.LU R12, [R1+0x280] ;  /* 0x00028000010c7983 */ /* 0x002ee80000300800 */
[----:B------:R-:W3:Y:S04]  /*5b660*/  LDL.LU R13, [R1+0x284] ;  /* 0x00028400010d7983 */ /* 0x000ee80000300800 */
[----:B------:R-:W3:Y:S04]  /*5b670*/  LDL.LU R14, [R1+0x288] ;  /* 0x00028800010e7983 */ /* 0x000ee80000300800 */
[----:B------:R-:W3:Y:S01]  /*5b680*/  LDL.LU R15, [R1+0x28c] ;  /* 0x00028c00010f7983 */ /* 0x000ee20000300800 */
[----:B0-----:R-:W-:Y:S01]  /*5b690*/  MOV R3, R20 ;  /* 0x0000001400037202 */ /* 0x001fe20000000f00 */
[----:B------:R-:W-:Y:S01]  /*5b6a0*/  IMAD.MOV.U32 R6, RZ, RZ, R21 ;  /* 0x000000ffff067224 */ /* 0x000fe200078e0015 */
[----:B------:R-:W-:Y:S01]  /*5b6b0*/  MOV R29, R22 ;  /* 0x00000016001d7202 */ /* 0x000fe20000000f00 */
[----:B------:R-:W-:-:S02]  /*5b6c0*/  IMAD.MOV.U32 R19, RZ, RZ, R23 ;  /* 0x000000ffff137224 */ /* 0x000fc400078e0017 */
[----:B------:R-:W0:Y:S01]  /*5b6d0*/  LDSM.16.M88.4 R20, [R28+0x64000] ;  /* 0x064000001c14783b */ /* 0x000e220000000200 */
[C---:B--2---:R-:W-:Y:S03]  /*5b6e0*/  HMMA.16816.F32 R8, R24.reuse, R16, R8 ;  /* 0x000000101808723c */ /* 0x044fe60000001808 */
[----:B0-----:R-:W-:Y:S04]  /*5b6f0*/  STL.64 [R1+0x33c0], R22 ;  /* 0x0033c01601007387 */ /* 0x001fe80000100a00 */
[----:B------:R0:W-:Y:S04]  /*5b700*/  STL.64 [R1+0x33b8], R20 ;  /* 0x0033b81401007387 */ /* 0x0001e80000100a00 */
[----:B0-----:R-:W2:Y:S04]  /*5b710*/  LDL.LU R20, [R1+0x2b0] ;  /* 0x0002b00001147983 */ /* 0x001ea80000300800 */
[----:B------:R-:W2:Y:S04]  /*5b720*/  LDL.LU R21, [R1+0x2b4] ;  /* 0x0002b40001157983 */ /* 0x000ea80000300800 */
[----:B------:R-:W2:Y:S04]  /*5b730*/  LDL.LU R22, [R1+0x2b8] ;  /* 0x0002b80001167983 */ /* 0x000ea80000300800 */
[----:B------:R-:W2:Y:S04]  /*5b740*/  LDL.LU R23, [R1+0x2bc] ;  /* 0x0002bc0001177983 */ /* 0x000ea80000300800 */
[----:B------:R0:W-:Y:S04]  /*5b750*/  STL.64 [R1+0x400], R8 ;  /* 0x0004000801007387 */ /* 0x0001e80000100a00 */
[----:B------:R1:W-:Y:S04]  /*5b760*/  STL.64 [R1+0x408], R10 ;  /* 0x0004080a01007387 */ /* 0x0003e80000100a00 */
[----:B0-----:R-:W4:Y:S01]  /*5b770*/  LDL.LU.64 R8, [R1+0x34c0] ;  /* 0x0034c00001087983 */ /* 0x001f220000300a00 */
[C---:B---3--:R-:W-:Y:S11]  /*5b780*/  HMMA.16816.F32 R12, R24.reuse, R4, R12 ;  /* 0x00000004180c723c */ /* 0x048ff6000000180c */
[----:B------:R-:W-:Y:S11]  /*5b790*/  @!UPT UIADD3 URZ, URZ, URZ, URZ ;  /* 0x0000003f3f3ff290 */ /* 0x000ff6000fffe03f */
[----:B------:R-:W-:Y:S01]  /*5b7a0*/  @!UPT UIADD3 URZ, URZ, URZ, URZ ;  /* 0x0000003f3f3ff290 */ /* 0x000fe2000fffe03f */
[----:B------:R0:W-:Y:S01]  /*5b7b0*/  STL.64 [R1+0x3f0], R12 ;  /* 0x0003f00c01007387 */ /* 0x0001e20000100a00 */
[----:B-1----:R-:W-:Y:S01]  /*5b7c0*/  MOV R10, R14 ;  /* 0x0000000e000a7202 */ /* 0x002fe20000000f00 */
[----:B------:R-:W-:Y:S02]  /*5b7d0*/  IMAD.MOV.U32 R11, RZ, RZ, R15 ;  /* 0x000000ffff0b7224 */ /* 0x000fe400078e000f */
[----:B------:R-:W4:Y:S04]  /*5b7e0*/  LDL.LU.64 R14, [R1+0x34b8] ;  /* 0x0034b800010e7983 */ /* 0x000f280000300a00 */
[----:B0-----:R-:W4:Y:S04]  /*5b7f0*/  LDL.LU.64 R12, [R1+0x34b0] ;  /* 0x0034b000010c7983 */ /* 0x001f280000300a00 */
[----:B------:R-:W-:Y:S04]  /*5b800*/  STL.64 [R1+0x3490], R4 ;  /* 0x0034900401007387 */ /* 0x000fe80000100a00 */
[----:B------:R-:W-:Y:S04]  /*5b810*/  STL [R1+0x30d4], R11 ;  /* 0x0030d40b01007387 */ /* 0x000fe80000100800 */
[----:B------:R-:W-:Y:S01]  /*5b820*/  STL [R1+0x30d0], R10 ;  /* 0x0030d00a01007387 */ /* 0x000fe20000100800 */
[C---:B----4-:R-:W-:Y:S11]  /*5b830*/  HMMA.16816.F32 R12, R24.reuse, R8, R12 ;  /* 0x00000008180c723c */ /* 0x050ff6000000180c */
[----:B------:R-:W-:Y:S11]  /*5b840*/  @!UPT UIADD3 URZ, URZ, URZ, URZ ;  /* 0x0000003f3f3ff290 */ /* 0x000ff6000fffe03f */
[----:B------:R-:W-:Y:S01]  /*5b850*/  @!UPT UIADD3 URZ, URZ, URZ, URZ ;  /* 0x0000003f3f3ff290 */ /* 0x000fe2000fffe03f */
[----:B------:R-:W-:Y:S04]  /*5b860*/  STL.64 [R1+0x3e0], R12 ;  /* 0x0003e00c01007387 */ /* 0x000fe80000100a00 */
[----:B------:R0:W-:Y:S04]  /*5b870*/  STL.64 [R1+0x3e8], R14 ;  /* 0x0003e80e01007387 */ /* 0x0001e80000100a00 */
[----:B0-----:R-:W3:Y:S04]  /*5b880*/  LDL.LU.64 R14, [R1+0x34a8] ;  /* 0x0034a800010e7983 */ /* 0x001ee80000300a00 */
[----:B------:R-:W2:Y:S02]  /*5b890*/  LDL.LU.64 R12, [R1+0x34a0] ;  /* 0x0034a000010c7983 */ /* 0x000ea40000300a00 */
[----:B--2---:R-:W-:Y:S02]  /*5b8a0*/  HMMA.16816.F32 R20, R24, R12, R20 ;  /* 0x0000000c1814723c */ /* 0x004fe40000001814 */
[----:B------:R-:W0:Y:S11]  /*5b8b0*/  LDSM.16.M88.4 R24, [R28+0x65000] ;  /* 0x065000001c18783b */ /* 0x000e360000000200 */
[----:B------:R-:W-:Y:S10]  /*5b8c0*/  @!UPT UIADD3 URZ, URZ, URZ, URZ ;  /* 0x0000003f3f3ff290 */ /* 0x000ff4000fffe03f */
[----:B------:R1:W-:Y:S01]  /*5b8d0*/  STL.64 [R1+0x3d0], R20 ;  /* 0x0003d01401007387 */ /* 0x0003e20000100a00 */
[----:B------:R-:W-:Y:S01]  /*5b8e0*/  MOV R11, R22 ;  /* 0x00000016000b7202 */ /* 0x000fe20000000f00 */
[----:B------:R-:W-:Y:S01]  /*5b8f0*/  IMAD.MOV.U32 R10, RZ, RZ, R23 ;  /* 0x000000ffff0a7224 */ /* 0x000fe200078e0017 */
[----:B------:R-:W-:Y:S01]  /*5b900*/  MOV R22, R29 ;  /* 0x0000001d00167202 */ /* 0x000fe20000000f00 */
[----:B------:R-:W-:Y:S01]  /*5b910*/  IMAD.MOV.U32 R23, RZ, RZ, R19 ;  /* 0x000000ffff177224 */ /* 0x000fe200078e0013 */
[----:B-1----:R-:W-:Y:S01]  /*5b920*/  MOV R20, R3 ;  /* 0x0000000300147202 */ /* 0x002fe20000000f00 */
[----:B------:R-:W-:Y:S01]  /*5b930*/  IMAD.MOV.U32 R21, RZ, RZ, R6 ;  /* 0x000000ffff157224 */ /* 0x000fe200078e0006 */
[----:B------:R-:W2:Y:S04]  /*5b940*/  LDL.LU R3, [R1+0x349c] ;  /* 0x00349c0001037983 */ /* 0x000ea80000300800 */
[----:B------:R-:W4:Y:S04]  /*5b950*/  LDL.LU R6, [R1+0x3498] ;  /* 0x0034980001067983 */ /* 0x000f280000300800 */
[----:B------:R-:W-:Y:S04]  /*5b960*/  STL.64 [R1+0x3410], R22 ;  /* 0x0034101601007387 */ /* 0x000fe80000100a00 */
[----:B------:R-:W-:Y:S04]  /*5b970*/  STL.64 [R1+0x3408], R20 ;  /* 0x0034081401007387 */ /* 0x000fe80000100a00 */
[----:B------:R-:W-:Y:S04]  /*5b980*/  STL [R1+0x3130], R10 ;  /* 0x0031300a01007387 */ /* 0x000fe80000100800 */
[----:B------:R-:W-:Y:S04]  /*5b990*/  STL [R1+0x3110], R11 ;  /* 0x0031100b01007387 */ /* 0x000fe80000100800 */
[----:B------:R-:W-:Y:S04]  /*5b9a0*/  STL.64 [R1+0x3488], R8 ;  /* 0x0034880801007387 */ /* 0x000fe80000100a00 */
[----:B0-----:R-:W-:Y:S04]  /*5b9b0*/  STL.64 [R1+0x3380], R26 ;  /* 0x0033801a01007387 */ /* 0x001fe80000100a00 */
[----:B------:R0:W-:Y:S04]  /*5b9c0*/  STL.64 [R1+0x3378], R24 ;  /* 0x0033781801007387 */ /* 0x0001e80000100a00 */
[----:B0-----:R-:W5:Y:S04]  /*5b9d0*/  LDL.LU R24, [R1+0x180] ;  /* 0x0001800001187983 */ /* 0x001f680000300800 */
[----:B------:R-:W5:Y:S04]  /*5b9e0*/  LDL.LU R25, [R1+0x184] ;  /* 0x0001840001197983 */ /* 0x000f680000300800 */
[----:B------:R-:W2:Y:S04]  /*5b9f0*/  LDL.LU R26, [R1+0x188] ;  /* 0x00018800011a7983 */ /* 0x000ea80000300800 */
[----:B------:R-:W2:Y:S04]  /*5ba00*/  LDL.LU R27, [R1+0x18c] ;  /* 0x00018c00011b7983 */ /* 0x000ea80000300800 */
[----:B--2---:R-:W-:Y:S04]  /*5ba10*/  STL.64 [R1+0x3390], R26 ;  /* 0x0033901a01007387 */ /* 0x004fe80000100a00 */
[----:B-----5:R0:W-:Y:S04]  /*5ba20*/  STL.64 [R1+0x3388], R24 ;  /* 0x0033881801007387 */ /* 0x0201e80000100a00 */
[----:B0-----:R-:W2:Y:S04]  /*5ba30*/  LDL.LU R24, [R1+0x120] ;  /* 0x0001200001187983 */ /* 0x001ea80000300800 */
[----:B------:R-:W2:Y:S04]  /*5ba40*/  LDL.LU R25, [R1+0x124] ;  /* 0x0001240001197983 */ /* 0x000ea80000300800 */
[----:B------:R-:W5:Y:S04]  /*5ba50*/  LDL.LU R26, [R1+0x128] ;  /* 0x00012800011a7983 */ /* 0x000f680000300800 */
[----:B------:R-:W5:Y:S04]  /*5ba60*/  LDL.LU R27, [R1+0x12c] ;  /* 0x00012c00011b7983 */ /* 0x000f680000300800 */
[----:B-----5:R-:W-:Y:S04]  /*5ba70*/  STL.64 [R1+0x33a0], R26 ;  /* 0x0033a01a01007387 */ /* 0x020fe80000100a00 */
[----:B--2---:R0:W-:Y:S04]  /*5ba80*/  STL.64 [R1+0x3398], R24 ;  /* 0x0033981801007387 */ /* 0x0041e80000100a00 */
[----:B0-----:R-:W2:Y:S04]  /*5ba90*/  LDL.LU R24, [R1+0x30] ;  /* 0x0000300001187983 */ /* 0x001ea80000300800 */
[----:B------:R-:W2:Y:S04]  /*5baa0*/  LDL.LU R25, [R1+0x34] ;  /* 0x0000340001197983 */ /* 0x000ea80000300800 */
[----:B------:R-:W5:Y:S04]  /*5bab0*/  LDL.LU R26, [R1+0x38] ;  /* 0x00003800011a7983 */ /* 0x000f680000300800 */
[----:B------:R-:W5:Y:S01]  /*5bac0*/  LDL.LU R27, [R1+0x3c] ;  /* 0x00003c00011b7983 */ /* 0x000f620000300800 */
[----:B---3--:R-:W-:Y:S01]  /*5bad0*/  MOV R22, R14 ;  /* 0x0000000e00167202 */ /* 0x008fe20000000f00 */
[----:B------:R-:W-:-:S02]  /*5bae0*/  IMAD.MOV.U32 R23, RZ, RZ, R7 ;  /* 0x000000ffff177224 */ /* 0x000fc400078e0007 */
[----:B-----5:R-:W-:Y:S04]  /*5baf0*/  STL.64 [R1+0x33b0], R26 ;  /* 0x0033b01a01007387 */ /* 0x020fe80000100a00 */
[----:B--2---:R0:W-:Y:S04]  /*5bb00*/  STL.64 [R1+0x33a8], R24 ;  /* 0x0033a81801007387 */ /* 0x0041e80000100a00 */
[----:B0-----:R-:W2:Y:S04]  /*5bb10*/  LDL.LU R24, [R1+0x40] ;  /* 0x0000400001187983 */ /* 0x001ea80000300800 */
[----:B------:R-:W2:Y:S04]  /*5bb20*/  LDL.LU R25, [R1+0x44] ;  /* 0x0000440001197983 */ /* 0x000ea80000300800 */
[----:B------:R-:W3:Y:S04]  /*5bb30*/  LDL.LU R26, [R1+0x48] ;  /* 0x00004800011a7983 */ /* 0x000ee80000300800 */
[----:B------:R-:W3:Y:S01]  /*5bb40*/  LDL.LU R27, [R1+0x4c] ;  /* 0x00004c00011b7983 */ /* 0x000ee20000300800 */
[----:B------:R-:W-:Y:S01]  /*5bb50*/  MOV R20, R18 ;  /* 0x0000001200147202 */ /* 0x000fe20000000f00 */
[----:B------:R-:W-:-:S02]  /*5bb60*/  IMAD.MOV.U32 R21, RZ, RZ, R15 ;  /* 0x000000ffff157224 */ /* 0x000fc400078e000f */
[----:B------:R-:W-:Y:S04]  /*5bb70*/  STL.64 [R1+0x3460], R22 ;  /* 0x0034601601007387 */ /* 0x000fe80000100a00 */
[----:B------:R-:W-:Y:S04]  /*5bb80*/  STL.64 [R1+0x3458], R20 ;  /* 0x0034581401007387 */ /* 0x000fe80000100a00 */
[----:B---3--:R-:W-:Y:S04]  /*5bb90*/  STL.64 [R1+0x33d0], R26 ;  /* 0x0033d01a01007387 */ /* 0x008fe80000100a00 */
[----:B--2---:R0:W-:Y:S04]  /*5bba0*/  STL.64 [R1+0x33c8], R24 ;  /* 0x0033c81801007387 */ /* 0x0041e80000100a00 */
        /* <DEDUP_REMOVED lines=28> */
[----:B------:R-:W5:Y:S04]  /*5bd70*/  LDL.LU R8, [R1+0x1b0] ;  /* 0x0001b00001087983 */ /* 0x000f680000300800 */
[----:B------:R-:W5:Y:S01]  /*5bd80*/  LDL.LU R9, [R1+0x1b4] ;  /* 0x0001b40001097983 */ /* 0x000f620000300800 */
[----:B----4-:R-:W-:-:S03]  /*5bd90*/  MOV R20, R6 ;  /* 0x0000000600147202 */ /* 0x010fc60000000f00 */
[----:B------:R-:W5:Y:S04]  /*5bda0*/  LDL.LU R10, [R1+0x1b8] ;  /* 0x0001b800010a7983 */ /* 0x000f680000300800 */
[----:B------:R-:W5:Y:S04]  /*5bdb0*/  LDL.LU R11, [R1+0x1bc] ;  /* 0x0001bc00010b7983 */ /* 0x000f680000300800 */
[----:B------:R-:W4:Y:S04]  /*5bdc0*/  LDL.LU R4, [R1+0x50] ;  /* 0x0000500001047983 */ /* 0x000f280000300800 */
[----:B------:R-:W4:Y:S04]  /*5bdd0*/  LDL.LU R5, [R1+0x54] ;  /* 0x0000540001057983 */ /* 0x000f280000300800 */
[----:B------:R-:W4:Y:S04]  /*5bde0*/  LDL.LU R6, [R1+0x58] ;  /* 0x0000580001067983 */ /* 0x000f280000300800 */
[----:B------:R-:W4:Y:S04]  /*5bdf0*/  LDL.LU R7, [R1+0x5c] ;  /* 0x00005c0001077983 */ /* 0x000f280000300800 */
        /* <DEDUP_REMOVED lines=17> */
[----:B------:R-:W3:Y:S01]  /*5bf10*/  LDL.LU R27, [R1+0x17c] ;  /* 0x00017c00011b7983 */ /* 0x000ee20000300800 */
[----:B------:R-:W-:Y:S01]  /*5bf20*/  IMAD.MOV.U32 R21, RZ, RZ, R3 ;  /* 0x000000ffff157224 */ /* 0x000fe200078e0003 */
[----:B------:R-:W-:Y:S01]  /*5bf30*/  MOV R22, R2 ;  /* 0x0000000200167202 */ /* 0x000fe20000000f00 */
[----:B------:R-:W-:-:S07]  /*5bf40*/  IMAD.MOV.U32 R23, RZ, RZ, R0 ;  /* 0x000000ffff177224 */ /* 0x000fce00078e0000 */
[C---:B----4-:R-:W-:Y:S01]  /*5bf50*/  HMMA.16816.F32 R4, R20.reuse, R16, R4 ;  /* 0x000000101404723c */ /* 0x050fe20000001804 */
        /* <DEDUP_REMOVED lines=12> */
[----:B------:R0:W-:Y:S04]  /*5c020*/  STL.64 [R1+0x3b0], R4 ;  /* 0x0003b00401007387 */ /* 0x0001e80000100a00 */
[----:B0-----:R-:W5:Y:S02]  /*5c030*/  LDL.LU.64 R4, [R1+0x3490] ;  /* 0x0034900001047983 */ /* 0x001f640000300a00 */
[C---:B-----5:R-:W-:Y:S11]  /*5c040*/  HMMA.16816.F32 R8, R20.reuse, R4, R8 ;  /* 0x000000041408723c */ /* 0x060ff60000001808 */
[----:B------:R-:W-:Y:S11]  /*5c050*/  @!UPT UIADD3 URZ, URZ, URZ, URZ ;  /* 0x0000003f3f3ff290 */ /* 0x000ff6000fffe03f */
[----:B------:R-:W-:Y:S01]  /*5c060*/  @!UPT UIADD3 URZ, URZ, URZ, URZ ;  /* 0x0000003f3f3ff290 */ /* 0x000fe2000fffe03f */
[----:B------:R0:W-:Y:S04]  /*5c070*/  STL.64 [R1+0x3a0], R8 ;  /* 0x0003a00801007387 */ /* 0x0001e80000100a00 */
[----:B------:R-:W-:Y:S04]  /*5c080*/  STL.64 [R1+0x3a8], R10 ;  /* 0x0003a80a01007387 */ /* 0x000fe80000100a00 */
[----:B0-----:R-:W2:Y:S02]  /*5c090*/  LDL.LU.64 R8, [R1+0x3488] ;  /* 0x0034880001087983 */ /* 0x001ea40000300a00 */
[C---:B--2---:R-:W-:Y:S11]  /*5c0a0*/  HMMA.16816.F32 R24, R20.reuse, R8, R24 ;  /* 0x000000081418723c */ /* 0x044ff60000001818 */
[----:B------:R-:W-:Y:S11]  /*5c0b0*/  @!UPT UIADD3 URZ, URZ, URZ, URZ ;  /* 0x0000003f3f3ff290 */ /* 0x000ff6000fffe03f */
[----:B------:R-:W-:Y:S01]  /*5c0c0*/  @!UPT UIADD3 URZ, URZ, URZ, URZ ;  /* 0x0000003f3f3ff290 */ /* 0x000fe2000fffe03f */
[----:B------:R-:W-:Y:S04]  /*5c0d0*/  STL.64 [R1+0x390], R24 ;  /* 0x0003901801007387 */ /* 0x000fe80000100a00 */
[----:B------:R0:W-:Y:S04]  /*5c0e0*/  STL.64 [R1+0x398], R26 ;  /* 0x0003981a01007387 */ /* 0x0001e80000100a00 */
[----:B0-----:R-:W2:Y:S04]  /*5c0f0*/  LDL.LU.64 R26, [R1+0x3480] ;  /* 0x00348000011a7983 */ /* 0x001ea80000300a00 */
[----:B------:R-:W2:Y:S02]  /*5c100*/  LDL.LU.64 R24, [R1+0x3478] ;  /* 0x0034780001187983 */ /* 0x000ea40000300a00 */
[----:B--2---:R-:W-:Y:S02]  /*5c110*/  HMMA.16816.F32 R20, R20, R12, R24 ;  /* 0x0000000c1414723c */ /* 0x004fe40000001818 */
[----:B------:R-:W2:Y:S04]  /*5c120*/  LDL.LU.64 R26, [R1+0x3470] ;  /* 0x00347000011a7983 */ /* 0x000ea80000300a00 */
[----:B------:R-:W2:Y:S11]  /*5c130*/  LDL.LU.64 R24, [R1+0x3468] ;  /* 0x0034680001187983 */ /* 0x000eb60000300a00 */
[----:B------:R-:W-:Y:S06]  /*5c140*/  @!UPT UIADD3 URZ, URZ, URZ, URZ ;  /* 0x0000003f3f3ff290 */ /* 0x000fec000fffe03f */
[----:B------:R-:W-:Y:S04]  /*5c150*/  STL.64 [R1+0x360], R20 ;  /* 0x0003601401007387 */ /* 0x000fe80000100a00 */
[----:B------:R-:W-:Y:S04]  /*5c160*/  STL.64 [R1+0x368], R22 ;  /* 0x0003681601007387 */ /* 0x000fe80000100a00 */
[----:B------:R-:W0:Y:S04]  /*5c170*/  LDSM.16.M88.4 R20, [R28+0x66000] ;  /* 0x066000001c14783b */ /* 0x000e280000000200 */
[----:B0-----:R-:W-:Y:S04]  /*5c180*/  STL.64 [R1+0x50], R20 ;  /* 0x0000501401007387 */ /* 0x001fe80000100a00 */
[----:B------:R0:W-:Y:S04]  /*5c190*/  STL.64 [R1+0x58], R22 ;  /* 0x0000581601007387 */ /* 0x0001e80000100a00 */
[----:B0-----:R-:W2:Y:S04]  /*5c1a0*/  LDL.LU.64 R22, [R1+0x3460] ;  /* 0x0034600001167983 */ /* 0x001ea80000300a00 */
[----:B------:R-:W2:Y:S02]  /*5c1b0*/  LDL.LU.64 R20, [R1+0x3458] ;  /* 0x0034580001147983 */ /* 0x000ea40000300a00 */
[C---:B--2---:R-:W-:Y:S11]  /*5c1c0*/  HMMA.16816.F32 R24, R20.reuse, R16, R24 ;  /* 0x000000101418723c */ /* 0x044ff60000001818 */
[----:B------:R-:W-:Y:S11]  /*5c1d0*/  @!UPT UIADD3 URZ, URZ, URZ, URZ ;  /* 0x0000003f3f3ff290 */ /* 0x000ff6000fffe03f */
[----:B------:R-:W-:Y:S01]  /*5c1e0*/  @!UPT UIADD3 URZ, URZ, URZ, URZ ;  /* 0x0000003f3f3ff290 */ /* 0x000fe2000fffe03f */
[----:B------:R-:W-:Y:S04]  /*5c1f0*/  STL.64 [R1+0x350], R24 ;  /* 0x0003501801007387 */ /* 0x000fe80000100a00 */
        /* <DEDUP_REMOVED lines=61> */
[----:B--2---:R-:W-:Y:S11]  /*5c5d0*/  HMMA.16816.F32 R24, R20, R4, R24 ;  /* 0x000000041418723c */ /* 0x004ff60000001818 */
[----:B------:R-:W-:Y:S11]  /*5c5e0*/  @!UPT UIADD3 URZ, URZ, URZ, URZ ;  /* 0x0000003f3f3ff290 */ /* 0x000ff6000fffe03f */
[----:B------:R-:W-:Y:S01]  /*5c5f0*/  @!UPT UIADD3 URZ, URZ, URZ, URZ ;  /* 0x0000003f3f3ff290 */ /* 0x000fe2000fffe03f */
[----:B------:R-:W-:Y:S04]  /*5c600*/  STL.64 [R1+0x1d0], R24 ;  /* 0x0001d01801007387 */ /* 0x000fe80000100a00 */
[----:B------:R0:W-:Y:S04]  /*5c610*/  STL.64 [R1+0x1d8], R26 ;  /* 0x0001d81a01007387 */ /* 0x0001e80000100a00 */
[----:B0-----:R-:W2:Y:S04]  /*5c620*/  LDL.LU.64 R26, [R1+0x33a0] ;  /* 0x0033a000011a7983 */ /* 0x001ea80000300a00 */
[----:B------:R-:W2:Y:S01]  /*5c630*/  LDL.LU.64 R24, [R1+0x3398] ;  /* 0x0033980001187983 */ /* 0x000ea20000300a00 */
[----:B------:R-:W-:-:S03]  /*5c640*/  MOV R14, R6 ;  /* 0x00000006000e7202 */ /* 0x000fc60000000f00 */
[----:B------:R0:W-:Y:S01]  /*5c650*/  STL.64 [R1+0x3370], R4 ;  /* 0x0033700401007387 */ /* 0x0001e20000100a00 */
[----:B------:R-:W-:-:S03]  /*5c660*/  IMAD.MOV.U32 R15, RZ, RZ, R7 ;  /* 0x000000ffff0f7224 */ /* 0x000fc600078e0007 */
[----:B0-----:R-:W3:Y:S04]  /*5c670*/  LDL.LU R4, [R1+0x80] ;  /* 0x0000800001047983 */ /* 0x001ee80000300800 */
[----:B------:R-:W3:Y:S04]  /*5c680*/  LDL.LU R5, [R1+0x84] ;  /* 0x0000840001057983 */ /* 0x000ee80000300800 */
[----:B------:R-:W3:Y:S04]  /*5c690*/  LDL.LU R6, [R1+0x88] ;  /* 0x0000880001067983 */ /* 0x000ee80000300800 */
[----:B------:R-:W3:Y:S01]  /*5c6a0*/  LDL.LU R7, [R1+0x8c] ;  /* 0x00008c0001077983 */ /* 0x000ee20000300800 */
[----:B--2---:R-:W-:Y:S11]  /*5c6b0*/  HMMA.16816.F32 R24, R20, R8, R24 ;  /* 0x000000081418723c */ /* 0x004ff60000001818 */
[----:B------:R-:W-:Y:S11]  /*5c6c0*/  @!UPT UIADD3 URZ, URZ, URZ, URZ ;  /* 0x0000003f3f3ff290 */ /* 0x000ff6000fffe03f */
[----:B------:R-:W-:Y:S01]  /*5c6d0*/  @!UPT UIADD3 URZ, URZ, URZ, URZ ;  /* 0x0000003f3f3ff290 */ /* 0x000fe2000fffe03f */
[----:B------:R-:W-:Y:S04]  /*5c6e0*/  STL.64 [R1+0x1c0], R24 ;  /* 0x0001c01801007387 */ /* 0x000fe80000100a00 */
[----:B------:R-:W-:Y:S04]  /*5c6f0*/  STL.64 [R1+0x1c8], R26 ;  /* 0x0001c81a01007387 */ /* 0x000fe80000100a00 */
[----:B------:R-:W0:Y:S02]  /*5c700*/  LDSM.16.M88.4 R24, [R28+0x67000] ;  /* 0x067000001c18783b */ /* 0x000e240000000200 */
[----:B0-----:R-:W-:-:S02]  /*5c710*/  MOV R11, R26 ;  /* 0x0000001a000b7202 */ /* 0x001fc40000000f00 */
[----:B------:R0:W-:Y:S01]  /*5c720*/  STL.64 [R1+0x30], R24 ;  /* 0x0000301801007387 */ /* 0x0001e20000100a00 */
[----:B------:R-:W-:-:S03]  /*5c730*/  IMAD.MOV.U32 R2, RZ, RZ, R27 ;  /* 0x000000ffff027224 */ /* 0x000fc600078e001b */
[----:B------:R-:W2:Y:S04]  /*5c740*/  LDL.LU.64 R26, [R1+0x3390] ;  /* 0x00339000011a7983 */ /* 0x000ea80000300a00 */
[----:B0-----:R-:W2:Y:S04]  /*5c750*/  LDL.LU.64 R24, [R1+0x3388] ;  /* 0x0033880001187983 */ /* 0x001ea80000300a00 */
[----:B------:R-:W-:Y:S04]  /*5c760*/  STL [R1+0x333c], R2 ;  /* 0x00333c0201007387 */ /* 0x000fe80000100800 */
[----:B------:R-:W-:Y:S04]  /*5c770*/  STL [R1+0x3338], R11 ;  /* 0x0033380b01007387 */ /* 0x000fe80000100800 */
[----:B------:R-:W-:Y:S04]  /*5c780*/  STL.64 [R1+0x3358], R14 ;  /* 0x0033580e01007387 */ /* 0x000fe80000100a00 */
[----:B------:R0:W-:Y:S01]  /*5c790*/  STL.64 [R1+0x3350], R12 ;  /* 0x0033500c01007387 */ /* 0x0001e20000100a00 */
[----:B--2---:R-:W-:Y:S03]  /*5c7a0*/  HMMA.16816.F32 R20, R20, R12, R24 ;  /* 0x0000000c1414723c */ /* 0x004fe60000001818 */
[----:B------:R-:W1:Y:S11]  /*5c7b0*/  LDSM.16.M88.4 R24, [R28+0x68000] ;  /* 0x068000001c18783b */ /* 0x000e760000000200 */
[----:B------:R-:W-:Y:S09]  /*5c7c0*/  @!UPT UIADD3 URZ, URZ, URZ, URZ ;  /* 0x0000003f3f3ff290 */ /* 0x000ff2000fffe03f */
[----:B------:R-:W-:Y:S04]  /*5c7d0*/  STL.64 [R1+0x1b0], R20 ;  /* 0x0001b01401007387 */ /* 0x000fe80000100a00 */
[----:B------:R-:W-:Y:S04]  /*5c7e0*/  STL.64 [R1+0x1b8], R22 ;  /* 0x0001b81601007387 */ /* 0x000fe80000100a00 */
[----:B0-----:R-:W2:Y:S04]  /*5c7f0*/  LDL.LU R12, [R1+0x150] ;  /* 0x00015000010c7983 */ /* 0x001ea80000300800 */
[----:B------:R-:W2:Y:S04]  /*5c800*/  LDL.LU R13, [R1+0x154] ;  /* 0x00015400010d7983 */ /* 0x000ea80000300800 */
[----:B------:R-:W4:Y:S04]  /*5c810*/  LDL.LU R14, [R1+0x158] ;  /* 0x00015800010e7983 */ /* 0x000f280000300800 */
[----:B------:R-:W4:Y:S04]  /*5c820*/  LDL.LU R15, [R1+0x15c] ;  /* 0x00015c00010f7983 */ /* 0x000f280000300800 */
[----:B----4-:R-:W-:Y:S04]  /*5c830*/  STL.64 [R1+0x3368], R14 ;  /* 0x0033680e01007387 */ /* 0x010fe80000100a00 */
[----:B--2---:R0:W-:Y:S04]  /*5c840*/  STL.64 [R1+0x3360], R12 ;  /* 0x0033600c01007387 */ /* 0x0041e80000100a00 */
[----:B0-----:R-:W2:Y:S04]  /*5c850*/  LDL.LU R12, [R1+0x110] ;  /* 0x00011000010c7983 */ /* 0x001ea80000300800 */
[----:B------:R-:W2:Y:S04]  /*5c860*/  LDL.LU R13, [R1+0x114] ;  /* 0x00011400010d7983 */ /* 0x000ea80000300800 */
[----:B------:R-:W2:Y:S04]  /*5c870*/  LDL.LU R14, [R1+0x118] ;  /* 0x00011800010e7983 */ /* 0x000ea80000300800 */
[----:B------:R-:W2:Y:S04]  /*5c880*/  LDL.LU R15, [R1+0x11c] ;  /* 0x00011c00010f7983 */ /* 0x000ea80000300800 */
[----:B------:R-:W4:Y:S04]  /*5c890*/  LDL.LU.64 R20, [R1+0x50] ;  /* 0x0000500001147983 */ /* 0x000f280000300a00 */
[----:B------:R-:W5:Y:S01]  /*5c8a0*/  LDL.LU.64 R22, [R1+0x58] ;  /* 0x0000580001167983 */ /* 0x000f620000300a00 */
[----:B-1----:R-:W-:Y:S01]  /*5c8b0*/  MOV R2, R26 ;  /* 0x0000001a00027202 */ /* 0x002fe20000000f00 */
[----:B------:R-:W-:-:S02]  /*5c8c0*/  IMAD.MOV.U32 R11, RZ, RZ, R27 ;  /* 0x000000ffff0b7224 */ /* 0x000fc400078e001b */
[----:B-----5:R-:W-:Y:S04]  /*5c8d0*/  STL.64 [R1+0x3348], R22 ;  /* 0x0033481601007387 */ /* 0x020fe80000100a00 */
[----:B----4-:R0:W-:Y:S04]  /*5c8e0*/  STL.64 [R1+0x3340], R20 ;  /* 0x0033401401007387 */ /* 0x0101e80000100a00 */
[----:B0-----:R-:W4:Y:S04]  /*5c8f0*/  LDL.LU R20, [R1+0x1e0] ;  /* 0x0001e00001147983 */ /* 0x001f280000300800 */
[----:B------:R-:W4:Y:S04]  /*5c900*/  LDL.LU R21, [R1+0x1e4] ;  /* 0x0001e40001157983 */ /* 0x000f280000300800 */
[----:B------:R-:W4:Y:S04]  /*5c910*/  LDL.LU R22, [R1+0x1e8] ;  /* 0x0001e80001167983 */ /* 0x000f280000300800 */
[----:B------:R-:W4:Y:S04]  /*5c920*/  LDL.LU R23, [R1+0x1ec] ;  /* 0x0001ec0001177983 */ /* 0x000f280000300800 */
[----:B------:R0:W-:Y:S04]  /*5c930*/  STL.64 [R1+0x40], R24 ;  /* 0x0000401801007387 */ /* 0x0001e80000100a00 */
[----:B------:R-:W3:Y:S04]  /*5c940*/  LDL.LU.64 R26, [R1+0x3380] ;  /* 0x00338000011a7983 */ /* 0x000ee80000300a00 */
[----:B0-----:R-:W3:Y:S02]  /*5c950*/  LDL.LU.64 R24, [R1+0x3378] ;  /* 0x0033780001187983 */ /* 0x001ee40000300a00 */
[C---:B---3--:R-:W-:Y:S11]  /*5c960*/  HMMA.16816.F32 R4, R24.reuse, R16, R4 ;  /* 0x000000101804723c */ /* 0x048ff60000001804 */
        /* <DEDUP_REMOVED lines=18> */
[----:B------:R-:W4:Y:S02]  /*5ca90*/  LDL.LU.64 R12, [R1+0x3350] ;  /* 0x00335000010c7983 */ /* 0x000f240000300a00 */
[----:B----4-:R-:W-:Y:S02]  /*5caa0*/  HMMA.16816.F32 R20, R24, R12, R20 ;  /* 0x0000000c1814723c */ /* 0x010fe40000001814 */
[----:B------:R-:W3:Y:S11]  /*5cab0*/  LDL.LU R24, [R1+0x230] ;  /* 0x0002300001187983 */ /* 0x000ef60000300800 */
[----:B------:R-:W-:Y:S10]  /*5cac0*/  @!UPT UIADD3 URZ, URZ, URZ, URZ ;  /* 0x0000003f3f3ff290 */ /* 0x000ff4000fffe03f */
[----:B------:R-:W-:Y:S04]  /*5cad0*/  STL.64 [R1+0x170], R20 ;  /* 0x0001701401007387 */ /* 0x000fe80000100a00 */
[----:B------:R-:W-:Y:S04]  /*5cae0*/  STL.64 [R1+0x178], R22 ;  /* 0x0001781601007387 */ /* 0x000fe80000100a00 */
[----:B------:R-:W0:Y:S04]  /*5caf0*/  LDSM.16.M88.4 R20, [R28+0x69000] ;  /* 0x069000001c14783b */ /* 0x000e280000000200 */
[----:B------:R-:W3:Y:S04]  /*5cb00*/  LDL.LU R25, [R1+0x234] ;  /* 0x0002340001197983 */ /* 0x000ee80000300800 */
[----:B------:R-:W3:Y:S04]  /*5cb10*/  LDL.LU R26, [R1+0x238] ;  /* 0x00023800011a7983 */ /* 0x000ee80000300800 */
[----:B------:R-:W3:Y:S04]  /*5cb20*/  LDL.LU R27, [R1+0x23c] ;  /* 0x00023c00011b7983 */ /* 0x000ee80000300800 */
[----:B--2---:R-:W-:Y:S04]  /*5cb30*/  STL.64 [R1+0x3330], R14 ;  /* 0x0033300e01007387 */ /* 0x004fe80000100a00 */
[----:B------:R1:W-:Y:S04]  /*5cb40*/  STL.64 [R1+0x3328], R12 ;  /* 0x0033280c01007387 */ /* 0x0003e80000100a00 */
[----:B-1----:R-:W2:Y:S04]  /*5cb50*/  LDL.LU R12, [R1+0x140] ;  /* 0x00014000010c7983 */ /* 0x002ea80000300800 */
[----:B------:R-:W2:Y:S04]  /*5cb60*/  LDL.LU R13, [R1+0x144] ;  /* 0x00014400010d7983 */ /* 0x000ea80000300800 */
[----:B------:R-:W2:Y:S04]  /*5cb70*/  LDL.LU R14, [R1+0x148] ;  /* 0x00014800010e7983 */ /* 0x000ea80000300800 */
[----:B------:R-:W2:Y:S04]  /*5cb80*/  LDL.LU R15, [R1+0x14c] ;  /* 0x00014c00010f7983 */ /* 0x000ea80000300800 */
[----:B0-----:R-:W-:Y:S04]  /*5cb90*/  STL.64 [R1+0x20], R20 ;  /* 0x0000201401007387 */ /* 0x001fe80000100a00 */
[----:B------:R-:W-:Y:S04]  /*5cba0*/  STL.64 [R1+0x28], R22 ;  /* 0x0000281601007387 */ /* 0x000fe80000100a00 */
[----:B------:R-:W0:Y:S02]  /*5cbb0*/  LDSM.16.M88.4 R20, [R28+0x6a000] ;  /* 0x06a000001c14783b */ /* 0x000e240000000200 */
[----:B0-----:R-:W-:Y:S01]  /*5cbc0*/  MOV R18, R22 ;  /* 0x0000001600127202 */ /* 0x001fe20000000f00 */
[----:B------:R-:W-:Y:S01]  /*5cbd0*/  IMAD.MOV.U32 R10, RZ, RZ, R23 ;  /* 0x000000ffff0a7224 */ /* 0x000fe200078e0017 */
[----:B------:R-:W-:Y:S01]  /*5cbe0*/  MOV R29, R20 ;  /* 0x00000014001d7202 */ /* 0x000fe20000000f00 */
[----:B------:R-:W-:Y:S01]  /*5cbf0*/  IMAD.MOV.U32 R19, RZ, RZ, R21 ;  /* 0x000000ffff137224 */ /* 0x000fe200078e0015 */
[----:B------:R-:W4:Y:S04]  /*5cc00*/  LDL.LU.64 R22, [R1+0x3348] ;  /* 0x0033480001167983 */ /* 0x000f280000300a00 */
[----:B------:R-:W2:Y:S01]  /*5cc10*/  LDL.LU.64 R20, [R1+0x3340] ;  /* 0x0033400001147983 */ /* 0x000ea20000300a00 */
[----:B----4-:R-:W-:Y:S01]  /*5cc20*/  MOV R3, R22 ;  /* 0x0000001600037202 */ /* 0x010fe20000000f00 */
[----:B------:R-:W-:Y:S01]  /*5cc30*/  IMAD.MOV.U32 R0, RZ, RZ, R23 ;  /* 0x000000ffff007224 */ /* 0x000fe200078e0017 */
[----:B--2---:R-:W-:Y:S01]  /*5cc40*/  HMMA.16816.F32 R12, R20, R16, R12 ;  /* 0x00000010140c723c */ /* 0x004fe2000000180c */
[----:B------:R-:W-:Y:S01]  /*5cc50*/  MOV R7, R20 ;  /* 0x0000001400077202 */ /* 0x000fe20000000f00 */
[----:B------:R-:W-:-:S02]  /*5cc60*/  IMAD.MOV.U32 R6, RZ, RZ, R21 ;  /* 0x000000ffff067224 */ /* 0x000fc400078e0015 */
[----:B------:R-:W0:Y:S11]  /*5cc70*/  LDSM.16.M88.4 R20, [R28+0x6c000] ;  /* 0x06c000001c14783b */ /* 0x000e360000000200 */
[----:B------:R-:W-:Y:S08]  /*5cc80*/  @!UPT UIADD3 URZ, URZ, URZ, URZ ;  /* 0x0000003f3f3ff290 */ /* 0x000ff0000fffe03f */
[----:B------:R-:W-:Y:S04]  /*5cc90*/  STL.64 [R1+0x2c0], R12 ;  /* 0x0002c00c01007387 */ /* 0x000fe80000100a00 */
[----:B------:R-:W-:Y:S04]  /*5cca0*/  STL.64 [R1+0x2c8], R14 ;  /* 0x0002c80e01007387 */ /* 0x000fe80000100a00 */
[----:B------:R-:W-:Y:S04]  /*5ccb0*/  STL.64 [R1+0x3310], R18 ;  /* 0x0033101201007387 */ /* 0x000fe80000100a00 */
[----:B------:R-:W-:Y:S04]  /*5ccc0*/  STL.64 [R1+0x3308], R16 ;  /* 0x0033081001007387 */ /* 0x000fe80000100a00 */
[----:B------:R-:W1:Y:S04]  /*5ccd0*/  LDSM.16.M88.4 R12, [R28+0x6b000] ;  /* 0x06b000001c0c783b */ /* 0x000e680000000200 */
[----:B0-----:R-:W-:Y:S04]  /*5cce0*/  STL.64 [R1+0x31a8], R22 ;  /* 0x0031a81601007387 */ /* 0x001fe80000100a00 */
[----:B------:R0:W-:Y:S04]  /*5ccf0*/  STL.64 [R1+0x31a0], R20 ;  /* 0x0031a01401007387 */ /* 0x0001e80000100a00 */
[----:B0-----:R-:W2:Y:S04]  /*5cd00*/  LDL.LU R20, [R1+0x40] ;  /* 0x0000400001147983 */ /* 0x001ea80000300800 */
[----:B------:R-:W2:Y:S01]  /*5cd10*/  LDL.LU R21, [R1+0x44] ;  /* 0x0000440001157983 */ /* 0x000ea20000300800 */
[----:B------:R-:W-:Y:S01]  /*5cd20*/  MOV R16, R7 ;  /* 0x0000000700107202 */ /* 0x000fe20000000f00 */
[----:B------:R-:W-:Y:S01]  /*5cd30*/  IMAD.MOV.U32 R17, RZ, RZ, R6 ;  /* 0x000000ffff117224 */ /* 0x000fe200078e0006 */
[----:B------:R-:W-:Y:S01]  /*5cd40*/  MOV R18, R3 ;  /* 0x0000000300127202 */ /* 0x000fe20000000f00 */
[----:B------:R-:W-:Y:S01]  /*5cd50*/  IMAD.MOV.U32 R19, RZ, RZ, R0 ;  /* 0x000000ffff137224 */ /* 0x000fe200078e0000 */
[----:B-1----:R-:W-:Y:S01]  /*5cd60*/  MOV R7, R12 ;  /* 0x0000000c00077202 */ /* 0x002fe20000000f00 */
[----:B------:R-:W-:Y:S01]  /*5cd70*/  IMAD.MOV.U32 R6, RZ, RZ, R13 ;  /* 0x000000ffff067224 */ /* 0x000fe200078e000d */
[----:B------:R-:W-:Y:S01]  /*5cd80*/  MOV R3, R14 ;  /* 0x0000000e00037202 */ /* 0x000fe20000000f00 */
[----:B------:R-:W-:-:S03]  /*5cd90*/  IMAD.MOV.U32 R0, RZ, RZ, R15 ;  /* 0x000000ffff007224 */ /* 0x000fc600078e000f */
[----:B---3--:R-:W-:Y:S01]  /*5cda0*/  HMMA.16816.F32 R12, R16, R4, R24 ;  /* 0x00000004100c723c */ /* 0x008fe20000001818 */
[----:B------:R-:W-:Y:S01]  /*5cdb0*/  MOV R22, R2 ;  /* 0x0000000200167202 */ /* 0x000fe20000000f00 */
[----:B------:R-:W-:Y:S01]  /*5cdc0*/  IMAD.MOV.U32 R23, RZ, RZ, R11 ;  /* 0x000000ffff177224 */ /* 0x000fe200078e000b */
[----:B------:R-:W3:Y:S04]  /*5cdd0*/  LDL.LU R2, [R1+0x333c] ;  /* 0x00333c0001027983 */ /* 0x000ee80000300800 */
[----:B------:R-:W4:Y:S04]  /*5cde0*/  LDL.LU R11, [R1+0x3338] ;  /* 0x00333800010b7983 */ /* 0x000f280000300800 */
[----:B------:R-:W-:Y:S04]  /*5cdf0*/  STL.64 [R1+0x32c0], R22 ;  /* 0x0032c01601007387 */ /* 0x000fe80000100a00 */
[----:B------:R-:W0:Y:S04]  /*5ce00*/  LDSM.16.M88.4 R24, [R28+0x6d000] ;  /* 0x06d000001c18783b */ /* 0x000e280000000200 */
[----:B--2---:R1:W-:Y:S04]  /*5ce10*/  STL.64 [R1+0x32b8], R20 ;  /* 0x0032b81401007387 */ /* 0x0043e80000100a00 */
[----:B------:R-:W-:Y:S04]  /*5ce20*/  STL.64 [R1+0x3300], R6 ;  /* 0x0033000601007387 */ /* 0x000fe80000100a00 */
[----:B------:R-:W-:Y:S04]  /*5ce30*/  STL.64 [R1+0x32f8], R4 ;  /* 0x0032f80401007387 */ /* 0x000fe80000100a00 */
[----:B------:R-:W-:Y:S04]  /*5ce40*/  STL.64 [R1+0x2b0], R12 ;  /* 0x0002b00c01007387 */ /* 0x000fe80000100a00 */
[----:B------:R-:W-:Y:S04]  /*5ce50*/  STL.64 [R1+0x2b8], R14 ;  /* 0x0002b80e01007387 */ /* 0x000fe80000100a00 */
[----:B-1----:R-:W2:Y:S04]  /*5ce60*/  LDL.LU R20, [R1+0x30] ;  /* 0x0000300001147983 */ /* 0x002ea80000300800 */
[----:B------:R-:W2:Y:S01]  /*5ce70*/  LDL.LU R21, [R1+0x34] ;  /* 0x0000340001157983 */ /* 0x000ea20000300800 */
[----:B---3--:R-:W-:Y:S01]  /*5ce80*/  IMAD.MOV.U32 R23, RZ, RZ, R2 ;  /* 0x000000ffff177224 */ /* 0x008fe200078e0002 */
[----:B----4-:R-:W-:-:S05]  /*5ce90*/  MOV R22, R11 ;  /* 0x0000000b00167202 */ /* 0x010fca0000000f00 */
[----:B------:R-:W-:Y:S04]  /*5cea0*/  STL.64 [R1+0x3320], R22 ;  /* 0x0033201601007387 */ /* 0x000fe80000100a00 */
[----:B--2---:R-:W-:Y:S04]  /*5ceb0*/  STL.64 [R1+0x3318], R20 ;  /* 0x0033181401007387 */ /* 0x004fe80000100a00 */
[----:B0-----:R-:W-:Y:S04]  /*5cec0*/  STL.64 [R1+0x3168], R26 ;  /* 0x0031681a01007387 */ /* 0x001fe80000100a00 */
[----:B------:R0:W-:Y:S04]  /*5ced0*/  STL.64 [R1+0x3160], R24 ;  /* 0x0031601801007387 */ /* 0x0001e80000100a00 */
[----:B0-----:R-:W2:Y:S04]  /*5cee0*/  LDL.LU.64 R24, [R1+0x20] ;  /* 0x0000200001187983 */ /* 0x001ea80000300a00 */
[----:B------:R-:W3:Y:S04]  /*5cef0*/  LDL.LU.64 R26, [R1+0x28] ;  /* 0x00002800011a7983 */ /* 0x000ee80000300a00 */
        /* <DEDUP_REMOVED lines=42> */
[C---:B----4-:R-:W-:Y:S03]  /*5d1a0*/  HMMA.16816.F32 R12, R16.reuse, R8, R12 ;  /* 0x00000008100c723c */ /* 0x050fe6000000180c */
        /* <DEDUP_REMOVED lines=12> */
[----:B------:R-:W-:Y:S04]  /*5d270*/  STL.64 [R1+0x2a0], R12 ;  /* 0x0002a00c01007387 */ /* 0x000fe80000100a00 */
[----:B------:R0:W-:Y:S04]  /*5d280*/  STL.64 [R1+0x2a8], R14 ;  /* 0x0002a80e01007387 */ /* 0x0001e80000100a00 */
[----:B0-----:R-:W3:Y:S04]  /*5d290*/  LDL.LU.64 R14, [R1+0x3330] ;  /* 0x00333000010e7983 */ /* 0x001ee80000300a00 */
[----:B------:R-:W5:Y:S02]  /*5d2a0*/  LDL.LU.64 R12, [R1+0x3328] ;  /* 0x00332800010c7983 */ /* 0x000f640000300a00 */
[----:B-----5:R-:W-:Y:S02]  /*5d2b0*/  HMMA.16816.F32 R16, R16, R12, R20 ;  /* 0x0000000c1010723c */ /* 0x020fe40000001814 */
[----:B------:R-:W4:Y:S04]  /*5d2c0*/  LDL.LU.64 R22, [R1+0x3320] ;  /* 0x0033200001167983 */ /* 0x000f280000300a00 */
[----:B------:R-:W4:Y:S11]  /*5d2d0*/  LDL.LU.64 R20, [R1+0x3318] ;  /* 0x0033180001147983 */ /* 0x000f360000300a00 */
[----:B------:R-:W-:Y:S06]  /*5d2e0*/  @!UPT UIADD3 URZ, URZ, URZ, URZ ;  /* 0x0000003f3f3ff290 */ /* 0x000fec000fffe03f */
[----:B------:R-:W-:Y:S04]  /*5d2f0*/  STL.64 [R1+0x160], R16 ;  /* 0x0001601001007387 */ /* 0x000fe80000100a00 */
[----:B------:R0:W-:Y:S04]  /*5d300*/  STL.64 [R1+0x168], R18 ;  /* 0x0001681201007387 */ /* 0x0001e80000100a00 */
[----:B0-----:R-:W5:Y:S04]  /*5d310*/  LDL.LU.64 R18, [R1+0x3310] ;  /* 0x0033100001127983 */ /* 0x001f680000300a00 */
[----:B------:R-:W4:Y:S02]  /*5d320*/  LDL.LU.64 R16, [R1+0x3308] ;  /* 0x0033080001107983 */ /* 0x000f240000300a00 */
[C---:B----4-:R-:W-:Y:S11]  /*5d330*/  HMMA.16816.F32 R4, R20.reuse, R16, R4 ;  /* 0x000000101404723c */ /* 0x050ff60000001804 */
[----:B------:R-:W-:Y:S11]  /*5d340*/  @!UPT UIADD3 URZ, URZ, URZ, URZ ;  /* 0x0000003f3f3ff290 */ /* 0x000ff6000fffe03f */
[----:B------:R-:W-:Y:S01]  /*5d350*/  @!UPT UIADD3 URZ, URZ, URZ, URZ ;  /* 0x0000003f3f3ff290 */ /* 0x000fe2000fffe03f */
[----:B------:R-:W-:Y:S04]  /*5d360*/  STL.64 [R1+0x290], R4 ;  /* 0x0002900401007387 */ /* 0x000fe80000100a00 */
[----:B------:R0:W-:Y:S04]  /*5d370*/  STL.64 [R1+0x298], R6 ;  /* 0x0002980601007387 */ /* 0x0001e80000100a00 */
[----:B0-----:R-:W4:Y:S04]  /*5d380*/  LDL.LU.64 R6, [R1+0x3300] ;  /* 0x0033000001067983 */ /* 0x001f280000300a00 */
[----:B------:R-:W2:Y:S02]  /*5d390*/  LDL.LU.64 R4, [R1+0x32f8] ;  /* 0x0032f80001047983 */ /* 0x000ea40000300a00 */
[C---:B--2---:R-:W-:Y:S11]  /*5d3a0*/  HMMA.16816.F32 R24, R20.reuse, R4, R24 ;  /* 0x000000041418723c */ /* 0x044ff60000001818 */
[----:B------:R-:W-:Y:S11]  /*5d3b0*/  @!UPT UIADD3 URZ, URZ, URZ, URZ ;  /* 0x0000003f3f3ff290 */ /* 0x000ff6000fffe03f */
[----:B------:R-:W-:Y:S01]  /*5d3c0*/  @!UPT UIADD3 URZ, URZ, URZ, URZ ;  /* 0x0000003f3f3ff290 */ /* 0x000fe2000fffe03f */
[----:B------:R-:W-:Y:S04]  /*5d3d0*/  STL.64 [R1+0x280], R24 ;  /* 0x0002801801007387 */ /* 0x000fe80000100a00 */
[----:B------:R0:W-:Y:S04]  /*5d3e0*/  STL.64 [R1+0x288], R26 ;  /* 0x0002881a01007387 */ /* 0x0001e80000100a00 */
[----:B0-----:R-:W2:Y:S04]  /*5d3f0*/  LDL.LU.64 R26, [R1+0x32f0] ;  /* 0x0032f000011a7983 */ /* 0x001ea80000300a00 */
[----:B------:R-:W2:Y:S04]  /*5d400*/  LDL.LU.64 R24, [R1+0x32e8] ;  /* 0x0032e80001187983 */ /* 0x000ea80000300a00 */
[----:B------:R-:W3:Y:S01]  /*5d410*/  LDL R2, [R1+0x6b8] ;  /* 0x0006b80001027983 */ /* 0x000ee20000100800 */
        /* <DEDUP_REMOVED lines=14> */
[----:B------:R-:W2:Y:S04]  /*5d500*/  LDL.LU.64 R20, [R1+0x32b8] ;  /* 0x0032b80001147983 */ /* 0x000ea80000300a00 */
[----:B------:R-:W3:Y:S01]  /*5d510*/  LDL.LU R11, [R1+0x4e0] ;  /* 0x0004e000010b7983 */ /* 0x000ee20000300800 */
[C---:B--2---:R-:W-:Y:S11]  /*5d520*/  HMMA.16816.F32 R24, R20.reuse, R16, R24 ;  /* 0x000000101418723c */ /* 0x044ff60000001818 */
[----:B------:R-:W-:Y:S11]  /*5d530*/  @!UPT UIADD3 URZ, URZ, URZ, URZ ;  /* 0x0000003f3f3ff290 */ /* 0x000ff6000fffe03f */
[----:B------:R-:W-:Y:S01]  /*5d540*/  @!UPT UIADD3 URZ, URZ, URZ, URZ ;  /* 0x0000003f3f3ff290 */ /* 0x000fe2000fffe03f */
        /* <DEDUP_REMOVED lines=21> */
[----:B---3--:R-:W-:Y:S04]  /*5d6a0*/  STL [R1+0x3270], R11 ;  /* 0x0032700b01007387 */ /* 0x008fe80000100800 */
[----:B------:R-:W-:Y:S01]  /*5d6b0*/  STL.64 [R1+0x3268], R8 ;  /* 0x0032680801007387 */ /* 0x000fe20000100a00 */
[----:B--2---:R-:W-:Y:S03]  /*5d6c0*/  HMMA.16816.F32 R20, R20, R12, R24 ;  /* 0x0000000c1414723c */ /* 0x004fe60000001818 */
[----:B------:R-:W2:Y:S04]  /*5d6d0*/  LDL.LU.64 R26, [R1+0x3280] ;  /* 0x00328000011a7983 */ /* 0x000ea80000300a00 */
[----:B------:R-:W3:Y:S04]  /*5d6e0*/  LDL.LU.64 R24, [R1+0x3278] ;  /* 0x0032780001187983 */ /* 0x000ee80000300a00 */
[----:B------:R-:W-:Y:S04]  /*5d6f0*/  STL.64 [R1+0x3260], R14 ;  /* 0x0032600e01007387 */ /* 0x000fe80000100a00 */
[----:B------:R0:W-:Y:S08]  /*5d700*/  STL.64 [R1+0x3258], R12 ;  /* 0x0032580c01007387 */ /* 0x0001f00000100a00 */
[----:B------:R-:W-:Y:S04]  /*5d710*/  STL.64 [R1+0x250], R20 ;  /* 0x0002501401007387 */ /* 0x000fe80000100a00 */
[----:B------:R1:W-:Y:S04]  /*5d720*/  STL.64 [R1+0x258], R22 ;  /* 0x0002581601007387 */ /* 0x0003e80000100a00 */
[----:B0-----:R-:W5:Y:S04]  /*5d730*/  LDL.LU R12, [R1+0x440] ;  /* 0x00044000010c7983 */ /* 0x001f680000300800 */
[----:B------:R-:W5:Y:S04]  /*5d740*/  LDL.LU R13, [R1+0x444] ;  /* 0x00044400010d7983 */ /* 0x000f680000300800 */
[----:B------:R-:W5:Y:S04]  /*5d750*/  LDL.LU R14, [R1+0x448] ;  /* 0x00044800010e7983 */ /* 0x000f680000300800 */
[----:B------:R-:W5:Y:S01]  /*5d760*/  LDL.LU R15, [R1+0x44c] ;  /* 0x00044c00010f7983 */ /* 0x000f620000300800 */
[----:B-1----:R-:W-:Y:S01]  /*5d770*/  MOV R22, R3 ;  /* 0x0000000300167202 */ /* 0x002fe20000000f00 */
[----:B------:R-:W-:Y:S01]  /*5d780*/  IMAD.MOV.U32 R23, RZ, RZ, R0 ;  /* 0x000000ffff177224 */ /* 0x000fe200078e0000 */
[----:B----4-:R-:W-:Y:S01]  /*5d790*/  MOV R20, R7 ;  /* 0x0000000700147202 */ /* 0x010fe20000000f00 */
[----:B------:R-:W-:-:S03]  /*5d7a0*/  IMAD.MOV.U32 R21, RZ, RZ, R6 ;  /* 0x000000ffff157224 */ /* 0x000fc600078e0006 */
[----:B------:R-:W-:Y:S04]  /*5d7b0*/  STL.64 [R1+0x31f8], R22 ;  /* 0x0031f81601007387 */ /* 0x000fe80000100a00 */
[----:B------:R-:W-:Y:S01]  /*5d7c0*/  STL.64 [R1+0x31f0], R20 ;  /* 0x0031f01401007387 */ /* 0x000fe20000100a00 */
[----:B--2---:R-:W-:Y:S01]  /*5d7d0*/  MOV R3, R26 ;  /* 0x0000001a00037202 */ /* 0x004fe20000000f00 */
[----:B------:R-:W-:Y:S01]  /*5d7e0*/  IMAD.MOV.U32 R0, RZ, RZ, R27 ;  /* 0x000000ffff007224 */ /* 0x000fe200078e001b */
[----:B---3--:R-:W-:Y:S01]  /*5d7f0*/  MOV R7, R24 ;  /* 0x0000001800077202 */ /* 0x008fe20000000f00 */
[----:B------:R-:W-:Y:S01]  /*5d800*/  IMAD.MOV.U32 R6, RZ, RZ, R25 ;  /* 0x000000ffff067224 */ /* 0x000fe200078e0019 */
[----:B-----5:R-:W-:Y:S11]  /*5d810*/  HMMA.16816.F32 R12, R24, R16, R12 ;  /* 0x00000010180c723c */ /* 0x020ff6000000180c */
[----:B------:R-:W-:Y:S11]  /*5d820*/  @!UPT UIADD3 URZ, URZ, URZ, URZ ;  /* 0x0000003f3f3ff290 */ /* 0x000ff6000fffe03f */
[----:B------:R-:W-:Y:S01]  /*5d830*/  @!UPT UIADD3 URZ, URZ, URZ, URZ ;  /* 0x0000003f3f3ff290 */ /* 0x000fe2000fffe03f */
[----:B------:R-:W-:Y:S04]  /*5d840*/  STL.64 [R1+0x240], R12 ;  /* 0x0002400c01007387 */ /* 0x000fe80000100a00 */
[----:B------:R-:W-:Y:S04]  /*5d850*/  STL.64 [R1+0x248], R14 ;  /* 0x0002480e01007387 */ /* 0x000fe80000100a00 */
[----:B------:R-:W-:Y:S04]  /*5d860*/  STL.64 [R1+0x3240], R16 ;  /* 0x0032401001007387 */ /* 0x000fe80000100a00 */
[----:B------:R-:W2:Y:S04]  /*5d870*/  LDL.LU R24, [R1+0xd0] ;  /* 0x0000d00001187983 */ /* 0x000ea80000300800 */
        /* <DEDUP_REMOVED lines=9> */
[----:B------:R-:W-:Y:S01]  /*5d910*/  MOV R22, R18 ;  /* 0x0000001200167202 */ /* 0x000fe20000000f00 */
[----:B------:R-:W-:-:S02]  /*5d920*/  IMAD.MOV.U32 R23, RZ, RZ, R10 ;  /* 0x000000ffff177224 */ /* 0x000fc400078e000a */
        /* <DEDUP_REMOVED lines=83> */
[----:B0-----:R-:W3:Y:S04]  /*5de60*/  LDL.LU R11, [R1+0x3270] ;  /* 0x00327000010b7983 */ /* 0x001ee80000300800 */
[----:B------:R-:W5:Y:S02]  /*5de70*/  LDL.LU.64 R8, [R1+0x3268] ;  /* 0x0032680001087983 */ /* 0x000f640000300a00 */
[C---:B-----5:R-:W-:Y:S11]  /*5de80*/  HMMA.16816.F32 R12, R16.reuse, R8, R12 ;  /* 0x00000008100c723c */ /* 0x060ff6000000180c */
[----:B------:R-:W-:Y:S11]  /*5de90*/  @!UPT UIADD3 URZ, URZ, URZ, URZ ;  /* 0x0000003f3f3ff290 */ /* 0x000ff6000fffe03f */
[----:B------:R-:W-:Y:S01]  /*5dea0*/  @!UPT UIADD3 URZ, URZ, URZ, URZ ;  /* 0x0000003f3f3ff290 */ /* 0x000fe2000fffe03f */
[----:B------:R-:W-:Y:S04]  /*5deb0*/  STL.64 [R1+0x220], R12 ;  /* 0x0002200c01007387 */ /* 0x000fe80000100a00 */
[----:B------:R0:W-:Y:S04]  /*5dec0*/  STL.64 [R1+0x228], R14 ;  /* 0x0002280e01007387 */ /* 0x0001e80000100a00 */
[----:B0-----:R-:W4:Y:S04]  /*5ded0*/  LDL.LU.64 R14, [R1+0x3260] ;  /* 0x00326000010e7983 */ /* 0x001f280000300a00 */
[----:B------:R-:W5:Y:S02]  /*5dee0*/  LDL.LU.64 R12, [R1+0x3258] ;  /* 0x00325800010c7983 */ /* 0x000f640000300a00 */
[----:B-----5:R-:W-:Y:S02]  /*5def0*/  HMMA.16816.F32 R16, R16, R12, R20 ;  /* 0x0000000c1010723c */ /* 0x020fe40000001814 */
[----:B------:R-:W2:Y:S04]  /*5df00*/  LDL.LU.64 R22, [R1+0x3250] ;  /* 0x0032500001167983 */ /* 0x000ea80000300a00 */
[----:B------:R-:W2:Y:S11]  /*5df10*/  LDL.LU.64 R20, [R1+0x3248] ;  /* 0x0032480001147983 */ /* 0x000eb60000300a00 */
[----:B------:R-:W-:Y:S06]  /*5df20*/  @!UPT UIADD3 URZ, URZ, URZ, URZ ;  /* 0x0000003f3f3ff290 */ /* 0x000fec000fffe03f */
        /* <DEDUP_REMOVED lines=68> */
[----:B------:R-:W5:Y:S01]  /*5e370*/  LDL.LU R29, [R1+0x6b0] ;  /* 0x0006b000011d7983 */ /* 0x000f620000300800 */
[C---:B--2---:R-:W-:Y:S11]  /*5e380*/  HMMA.16816.F32 R24, R20.reuse, R4, R24 ;  /* 0x000000041418723c */ /* 0x044ff60000001818 */
[----:B------:R-:W-:Y:S11]  /*5e390*/  @!UPT UIADD3 URZ, URZ, URZ, URZ ;  /* 0x0000003f3f3ff290 */ /* 0x000ff6000fffe03f */
[----:B------:R-:W-:Y:S01]  /*5e3a0*/  @!UPT UIADD3 URZ, URZ, URZ, URZ ;  /* 0x0000003f3f3ff290 */ /* 0x000fe2000fffe03f */
[----:B------:R-:W-:Y:S04]  /*5e3b0*/  STL.64 [R1+0xf0], R24 ;  /* 0x0000f01801007387 */ /* 0x000fe80000100a00 */
[----:B------:R0:W-:Y:S04]  /*5e3c0*/  STL.64 [R1+0xf8], R26 ;  /* 0x0000f81a01007387 */ /* 0x0001e80000100a00 */
[----:B0-----:R-:W2:Y:S04]  /*5e3d0*/  LDL.LU.64 R26, [R1+0x3188] ;  /* 0x00318800011a7983 */ /* 0x001ea80000300a00 */
[----:B------:R-:W2:Y:S04]  /*5e3e0*/  LDL.LU.64 R24, [R1+0x3180] ;  /* 0x0031800001187983 */ /* 0x000ea80000300a00 */
[----:B------:R0:W-:Y:S04]  /*5e3f0*/  STL.64 [R1+0x3158], R4 ;  /* 0x0031580401007387 */ /* 0x0001e80000100a00 */
        /* <DEDUP_REMOVED lines=16> */
[----:B------:R0:W-:Y:S04]  /*5e500*/  STL.64 [R1+0x3148], R8 ;  /* 0x0031480801007387 */ /* 0x0001e80000100a00 */
[----:B0-----:R-:W3:Y:S04]  /*5e510*/  LDL.LU R8, [R1+0xb0] ;  /* 0x0000b00001087983 */ /* 0x001ee80000300800 */
[----:B------:R-:W3:Y:S04]  /*5e520*/  LDL.LU R9, [R1+0xb4] ;  /* 0x0000b40001097983 */ /* 0x000ee80000300800 */
[----:B------:R-:W3:Y:S04]  /*5e530*/  LDL.LU R10, [R1+0xb8] ;  /* 0x0000b800010a7983 */ /* 0x000ee80000300800 */
[----:B------:R-:W3:Y:S01]  /*5e540*/  LDL.LU R11, [R1+0xbc] ;  /* 0x0000bc00010b7983 */ /* 0x000ee20000300800 */
[----:B--2---:R-:W-:Y:S03]  /*5e550*/  HMMA.16816.F32 R20, R20, R12, R24 ;  /* 0x0000000c1414723c */ /* 0x004fe60000001818 */
[----:B------:R-:W2:Y:S04]  /*5e560*/  LDL.LU.64 R26, [R1+0x3168] ;  /* 0x00316800011a7983 */ /* 0x000ea80000300a00 */
[----:B------:R-:W2:Y:S04]  /*5e570*/  LDL.LU.64 R24, [R1+0x3160] ;  /* 0x0031600001187983 */ /* 0x000ea80000300a00 */
[----:B----4-:R-:W-:Y:S04]  /*5e580*/  STL.64 [R1+0x3140], R14 ;  /* 0x0031400e01007387 */ /* 0x010fe80000100a00 */
[----:B------:R0:W-:Y:S08]  /*5e590*/  STL.64 [R1+0x3138], R12 ;  /* 0x0031380c01007387 */ /* 0x0001f00000100a00 */
[----:B------:R1:W-:Y:S04]  /*5e5a0*/  STL.64 [R1+0xd0], R20 ;  /* 0x0000d01401007387 */ /* 0x0003e80000100a00 */
[----:B------:R4:W-:Y:S04]  /*5e5b0*/  STL.64 [R1+0xd8], R22 ;  /* 0x0000d81601007387 */ /* 0x0009e80000100a00 */
[----:B0-----:R-:W3:Y:S04]  /*5e5c0*/  LDL.LU R12, [R1+0xa0] ;  /* 0x0000a000010c7983 */ /* 0x001ee80000300800 */
[----:B------:R-:W3:Y:S04]  /*5e5d0*/  LDL.LU R13, [R1+0xa4] ;  /* 0x0000a400010d7983 */ /* 0x000ee80000300800 */
[----:B------:R-:W3:Y:S04]  /*5e5e0*/  LDL.LU R14, [R1+0xa8] ;  /* 0x0000a800010e7983 */ /* 0x000ee80000300800 */
[----:B------:R-:W3:Y:S04]  /*5e5f0*/  LDL.LU R15, [R1+0xac] ;  /* 0x0000ac00010f7983 */ /* 0x000ee80000300800 */
[----:B-1----:R-:W3:Y:S04]  /*5e600*/  LDL.LU R20, [R1+0x90] ;  /* 0x0000900001147983 */ /* 0x002ee80000300800 */
[----:B------:R-:W3:Y:S04]  /*5e610*/  LDL.LU R21, [R1+0x94] ;  /* 0x0000940001157983 */ /* 0x000ee80000300800 */
[----:B----4-:R-:W4:Y:S04]  /*5e620*/  LDL.LU R22, [R1+0x98] ;  /* 0x0000980001167983 */ /* 0x010f280000300800 */
[----:B------:R-:W4:Y:S01]  /*5e630*/  LDL.LU R23, [R1+0x9c] ;  /* 0x00009c0001177983 */ /* 0x000f220000300800 */
[C---:B--2---:R-:W-:Y:S11]  /*5e640*/  HMMA.16816.F32 R4, R24.reuse, R16, R4 ;  /* 0x000000101804723c */ /* 0x044ff60000001804 */
[----:B------:R-:W-:Y:S11]  /*5e650*/  @!UPT UIADD3 URZ, URZ, URZ, URZ ;  /* 0x0000003f3f3ff290 */ /* 0x000ff6000fffe03f */
[----:B------:R-:W-:Y:S01]  /*5e660*/  @!UPT UIADD3 URZ, URZ, URZ, URZ ;  /* 0x0000003f3f3ff290 */ /* 0x000fe2000fffe03f */
[----:B------:R0:W-:Y:S04]  /*5e670*/  STL.64 [R1+0xc0], R4 ;  /* 0x0000c00401007387 */ /* 0x0001e80000100a00 */
[----:B------:R-:W-:Y:S04]  /*5e680*/  STL.64 [R1+0xc8], R6 ;  /* 0x0000c80601007387 */ /* 0x000fe80000100a00 */
[----:B0-----:R-:W3:Y:S02]  /*5e690*/  LDL.LU.64 R4, [R1+0x3158] ;  /* 0x0031580001047983 */ /* 0x001ee40000300a00 */
[C---:B---3--:R-:W-:Y:S11]  /*5e6a0*/  HMMA.16816.F32 R8, R24.reuse, R4, R8 ;  /* 0x000000041808723c */ /* 0x048ff60000001808 */
[----:B------:R-:W-:Y:S11]  /*5e6b0*/  @!UPT UIADD3 URZ, URZ, URZ, URZ ;  /* 0x0000003f3f3ff290 */ /* 0x000ff6000fffe03f */
[----:B------:R-:W-:Y:S01]  /*5e6c0*/  @!UPT UIADD3 URZ, URZ, URZ, URZ ;  /* 0x0000003f3f3ff290 */ /* 0x000fe2000fffe03f */
[----:B------:R-:W-:Y:S04]  /*5e6d0*/  STL.64 [R1+0x80], R8 ;  /* 0x0000800801007387 */ /* 0x000fe80000100a00 */
[----:B------:R0:W-:Y:S04]  /*5e6e0*/  STL.64 [R1+0x88], R10 ;  /* 0x0000880a01007387 */ /* 0x0001e80000100a00 */
[----:B0-----:R-:W2:Y:S04]  /*5e6f0*/  LDL.LU R11, [R1+0x3150] ;  /* 0x00315000010b7983 */ /* 0x001ea80000300800 */
[----:B------:R-:W3:Y:S02]  /*5e700*/  LDL.LU.64 R8, [R1+0x3148] ;  /* 0x0031480001087983 */ /* 0x000ee40000300a00 */
[C---:B---3--:R-:W-:Y:S11]  /*5e710*/  HMMA.16816.F32 R12, R24.reuse, R8, R12 ;  /* 0x00000008180c723c */ /* 0x048ff6000000180c */
[----:B------:R-:W-:Y:S11]  /*5e720*/  @!UPT UIADD3 URZ, URZ, URZ, URZ ;  /* 0x0000003f3f3ff290 */ /* 0x000ff6000fffe03f */
[----:B------:R-:W-:Y:S01]  /*5e730*/  @!UPT UIADD3 URZ, URZ, URZ, URZ ;  /* 0x0000003f3f3ff290 */ /* 0x000fe2000fffe03f */
[----:B------:R-:W-:Y:S04]  /*5e740*/  STL.64 [R1+0x70], R12 ;  /* 0x0000700c01007387 */ /* 0x000fe80000100a00 */
[----:B------:R0:W-:Y:S04]  /*5e750*/  STL.64 [R1+0x78], R14 ;  /* 0x0000780e01007387 */ /* 0x0001e80000100a00 */
[----:B0-----:R-:W3:Y:S04]  /*5e760*/  LDL.LU.64 R14, [R1+0x3140] ;  /* 0x00314000010e7983 */ /* 0x001ee80000300a00 */
[----:B------:R-:W4:Y:S04]  /*5e770*/  LDL.LU.64 R12, [R1+0x3138] ;  /* 0x00313800010c7983 */ /* 0x000f280000300a00 */
[----:B------:R-:W2:Y:S04]  /*5e780*/  LDL.LU R10, [R1+0x830] ;  /* 0x00083000010a7983 */ /* 0x000ea80000300800 */
[----:B------:R-:W2:Y:S01]  /*5e790*/  LDL.LU R6, [R1+0x834] ;  /* 0x0008340001067983 */ /* 0x000ea20000300800 */
[----:B----4-:R-:W-:Y:S03]  /*5e7a0*/  HMMA.16816.F32 R20, R24, R12, R20 ;  /* 0x0000000c1814723c */ /* 0x010fe60000001814 */
[----:B------:R-:W0:Y:S11]  /*5e7b0*/  LDSM.16.M88.4 R24, [R28+0x6f000] ;  /* 0x06f000001c18783b */ /* 0x000e360000000200 */
[----:B------:R-:W-:Y:S09]  /*5e7c0*/  @!UPT UIADD3 URZ, URZ, URZ, URZ ;  /* 0x0000003f3f3ff290 */ /* 0x000ff2000fffe03f */
[----:B------:R-:W-:Y:S04]  /*5e7d0*/  STL.64 [R1+0x50], R20 ;  /* 0x0000501401007387 */ /* 0x000fe80000100a00 */
[----:B------:R-:W-:Y:S04]  /*5e7e0*/  STL.64 [R1+0x58], R22 ;  /* 0x0000581601007387 */ /* 0x000fe80000100a00 */
[----:B------:R-:W4:Y:S04]  /*5e7f0*/  LDL.LU R7, [R1+0x838] ;  /* 0x0008380001077983 */ /* 0x000f280000300800 */
[----:B---3--:R-:W-:Y:S04]  /*5e800*/  STL.64 [R1+0x3108], R14 ;  /* 0x0031080e01007387 */ /* 0x008fe80000100a00 */
[----:B------:R1:W-:Y:S04]  /*5e810*/  STL.64 [R1+0x3100], R12 ;  /* 0x0031000c01007387 */ /* 0x0003e80000100a00 */
[----:B-1----:R-:W3:Y:S04]  /*5e820*/  LDL.LU.64 R12, [R1+0x30] ;  /* 0x00003000010c7983 */ /* 0x002ee80000300a00 */
[----:B------:R-:W3:Y:S01]  /*5e830*/  LDL.LU.64 R14, [R1+0x38] ;  /* 0x00003800010e7983 */ /* 0x000ee20000300a00 */
[----:B--2---:R-:W-:-:S02]  /*5e840*/  FMUL R20, R11, R19 ;  /* 0x000000130b147220 */ /* 0x004fc40000400000 */
[C---:B------:R-:W-:Y:S01]  /*5e850*/  FMUL R21, R11.reuse, R18 ;  /* 0x000000120b157220 */ /* 0x040fe20000400000 */
[----:B0-----:R0:W-:Y:S01]  /*5e860*/  STL.64 [R1], R24 ;  /* 0x0000001801007387 */ /* 0x0011e20000100a00 */
[C---:B------:R-:W-:Y:S02]  /*5e870*/  FMUL R22, R2.reuse, R3 ;  /* 0x0000000302167220 */ /* 0x040fe40000400000 */
[----:B------:R-:W-:Y:S01]  /*5e880*/  FMUL R23, R2, R0 ;  /* 0x0000000002177220 */ /* 0x000fe20000400000 */
[----:B------:R-:W2:Y:S01]  /*5e890*/  LDL.LU R28, [R1+0x83c] ;  /* 0x00083c00011c7983 */ /* 0x000ea20000300800 */
[----:B------:R-:W-:Y:S01]  /*5e8a0*/  MOV R18, R26 ;  /* 0x0000001a00127202 */ /* 0x000fe20000000f00 */
[----:B------:R-:W-:Y:S02]  /*5e8b0*/  IMAD.MOV.U32 R19, RZ, RZ, R27 ;  /* 0x000000ffff137224 */ /* 0x000fe400078e001b */
[C---:B------:R-:W-:Y:S01]  /*5e8c0*/  FMUL R10, R11.reuse, R10 ;  /* 0x0000000a0b0a7220 */ /* 0x040fe20000400000 */
[----:B0-----:R-:W2:Y:S04]  /*5e8d0*/  LDL.LU R24, [R1+0x850] ;  /* 0x0008500001187983 */ /* 0x001ea80000300800 */
[----:B------:R-:W2:Y:S01]  /*5e8e0*/  LDL.LU R25, [R1+0x854] ;  /* 0x0008540001197983 */ /* 0x000ea20000300800 */
[----:B------:R-:W-:-:S03]  /*5e8f0*/  FMUL R6, R11, R6 ;  /* 0x000000060b067220 */ /* 0x000fc60000400000 */
[----:B------:R-:W2:Y:S04]  /*5e900*/  LDL.LU R26, [R1+0x858] ;  /* 0x00085800011a7983 */ /* 0x000ea80000300800 */
[----:B------:R-:W2:Y:S04]  /*5e910*/  LDL.LU R27, [R1+0x85c] ;  /* 0x00085c00011b7983 */ /* 0x000ea80000300800 */
[----:B------:R-:W2:Y:S04]  /*5e920*/  LDL.LU R3, [R1+0x840] ;  /* 0x0008400001037983 */ /* 0x000ea80000300800 */
[----:B------:R-:W2:Y:S04]  /*5e930*/  LDL.LU R0, [R1+0x848] ;  /* 0x0008480001007983 */ /* 0x000ea80000300800 */
[----:B------:R0:W-:Y:S04]  /*5e940*/  STL.64 [R1+0x3120], R18 ;  /* 0x0031201201007387 */ /* 0x0001e80000100a00 */
[----:B------:R1:W-:Y:S01]  /*5e950*/  STL.64 [R1+0x3118], R16 ;  /* 0x0031181001007387 */ /* 0x0003e20000100a00 */
[----:B----4-:R-:W-:Y:S01]  /*5e960*/  FMUL R7, R2, R7 ;  /* 0x0000000702077220 */ /* 0x010fe20000400000 */
[----:B---3--:R-:W-:Y:S04]  /*5e970*/  HMMA.16816.F32 R20, R12, R16, R20 ;  /* 0x000000100c14723c */ /* 0x008fe80000001814 */
[----:B0-----:R-:W-:-:S03]  /*5e980*/  MOV R18, R7 ;  /* 0x0000000700127202 */ /* 0x001fc60000000f00 */
[----:B-1----:R-:W-:Y:S01]  /*5e990*/  MOV R16, R10 ;  /* 0x0000000a00107202 */ /* 0x002fe20000000f00 */
[----:B------:R-:W-:Y:S11]  /*5e9a0*/  IMAD.MOV.U32 R17, RZ, RZ, R6 ;  /* 0x000000ffff117224 */ /* 0x000ff600078e0006 */
[----:B------:R-:W-:Y:S04]  /*5e9b0*/  @!UPT UIADD3 URZ, URZ, URZ, URZ ;  /* 0x0000003f3f3ff290 */ /* 0x000fe8000fffe03f */
[----:B------:R-:W-:Y:S04]  /*5e9c0*/  STL.64 [R1+0x430], R20 ;  /* 0x0004301401007387 */ /* 0x000fe80000100a00 */
[----:B------:R0:W-:Y:S04]  /*5e9d0*/  STL.64 [R1+0x438], R22 ;  /* 0x0004381601007387 */ /* 0x0001e80000100a00 */
[----:B------:R-:W3:Y:S04]  /*5e9e0*/  LDL.LU R10, [R1+0x3130] ;  /* 0x00313000010a7983 */ /* 0x000ee80000300800 */
[----:B------:R-:W4:Y:S04]  /*5e9f0*/  LDL.LU R6, [R1+0x312c] ;  /* 0x00312c0001067983 */ /* 0x000f280000300800 */
[----:B------:R-:W4:Y:S04]  /*5ea00*/  LDL.LU R7, [R1+0x3128] ;  /* 0x0031280001077983 */ /* 0x000f280000300800 */
[----:B0-----:R-:W3:Y:S01]  /*5ea10*/  LDL.LU R23, [R1+0x844] ;  /* 0x0008440001177983 */ /* 0x001ee20000300800 */
[----:B--2---:R-:W-:-:S07]  /*5ea20*/  FMUL R19, R2, R28 ;  /* 0x0000001c02137220 */ /* 0x004fce0000400000 */
[----:B------:R-:W-:Y:S01]  /*5ea30*/  HMMA.16816.F32 R16, R12, R4, R16 ;  /* 0x000000040c10723c */ /* 0x000fe20000001810 */
[C---:B------:R-:W-:Y:S02]  /*5ea40*/  FMUL R24, R11.reuse, R24 ;  /* 0x000000180b187220 */ /* 0x040fe40000400000 */
[C---:B------:R-:W-:Y:S02]  /*5ea50*/  FMUL R25, R11.reuse, R25 ;  /* 0x000000190b197220 */ /* 0x040fe40000400000 */
[----:B------:R-:W-:Y:S11]  /*5ea60*/  FMUL R20, R11, R3 ;  /* 0x000000030b147220 */ /* 0x000ff60000400000 */
[----:B------:R-:W-:Y:S07]  /*5ea70*/  @!UPT UIADD3 URZ, URZ, URZ, URZ ;  /* 0x0000003f3f3ff290 */ /* 0x000fee000fffe03f */
[----:B------:R-:W-:Y:S04]  /*5ea80*/  STL.64 [R1+0x550], R16 ;  /* 0x0005501001007387 */ /* 0x000fe80000100a00 */
[----:B------:R0:W-:Y:S04]  /*5ea90*/  STL.64 [R1+0x558], R18 ;  /* 0x0005581201007387 */ /* 0x0001e80000100a00 */
[----:B0-----:R-:W2:Y:S04]  /*5eaa0*/  LDL.LU.64 R18, [R1+0x3120] ;  /* 0x0031200001127983 */ /* 0x001ea80000300a00 */
[----:B------:R-:W2:Y:S01]  /*5eab0*/  LDL.LU.64 R16, [R1+0x3118] ;  /* 0x0031180001107983 */ /* 0x000ea20000300a00 */
[----:B------:R-:W-:-:S02]  /*5eac0*/  FMUL R26, R2, R26 ;  /* 0x0000001a021a7220 */ /* 0x000fc40000400000 */
[----:B------:R-:W-:Y:S01]  /*5ead0*/  FMUL R27, R2, R27 ;  /* 0x0000001b021b7220 */ /* 0x000fe20000400000 */
[----:B----4-:R0:W-:Y:S04]  /*5eae0*/  STL.64 [R1+0x30f0], R6 ;  /* 0x0030f00601007387 */ /* 0x0101e80000100a00 */
[----:B------:R1:W-:Y:S01]  /*5eaf0*/  STL.64 [R1+0x30e8], R4 ;  /* 0x0030e80401007387 */ /* 0x0003e20000100a00 */
[----:B---3--:R-:W-:-:S03]  /*5eb00*/  FMUL R21, R11, R23 ;  /* 0x000000170b157220 */ /* 0x008fc60000400000 */
[----:B0-----:R-:W3:Y:S04]  /*5eb10*/  LDL.LU R6, [R1+0x84c] ;  /* 0x00084c0001067983 */ /* 0x001ee80000300800 */
[----:B------:R-:W4:Y:S01]  /*5eb20*/  LDL.LU R11, [R1+0x3110] ;  /* 0x00311000010b7983 */ /* 0x000f220000300800 */
[----:B------:R-:W-:Y:S01]  /*5eb30*/  HMMA.16816.F32 R24, R12, R8, R24 ;  /* 0x000000080c18723c */ /* 0x000fe20000001818 */
[----:B------:R-:W-:Y:S02]  /*5eb40*/  FMUL R22, R2, R0 ;  /* 0x0000000002167220 */ /* 0x000fe40000400000 */
[----:B-1----:R-:W2:Y:S01]  /*5eb50*/  LDL.LU R4, [R1+0x820] ;  /* 0x0008200001047983 */ /* 0x002ea20000300800 */
[----:B------:R-:W-:Y:S01]  /*5eb60*/  IMAD.MOV.U32 R23, RZ, RZ, R14 ;  /* 0x000000ffff177224 */ /* 0x000fe200078e000e */
[----:B------:R-:W-:-:S02]  /*5eb70*/  MOV R0, R15 ;  /* 0x0000000f00007202 */ /* 0x000fc40000000f00 */
[----:B------:R-:W0:Y:S11]  /*5eb80*/  S2R R28, SR_TID.X ;  /* 0x00000000001c7919 */ /* 0x000e360000002100 */
[----:B------:R-:W-:Y:S05]  /*5eb90*/  @!UPT UIADD3 URZ, URZ, URZ, URZ ;  /* 0x0000003f3f3ff290 */ /* 0x000fea000fffe03f */
[----:B------:R1:W-:Y:S04]  /*5eba0*/  STL.64 [R1+0x540], R24 ;  /* 0x0005401801007387 */ /* 0x0003e80000100a00 */
[----:B------:R0:W-:Y:S04]  /*5ebb0*/  STL.64 [R1+0x548], R26 ;  /* 0x0005481a01007387 */ /* 0x0001e80000100a00 */
[----:B------:R-:W2:Y:S01]  /*5ebc0*/  LDL.LU.64 R14, [R1+0x3108] ;  /* 0x00310800010e7983 */ /* 0x000ea20000300a00 */
[----:B-1----:R-:W-:Y:S01]  /*5ebd0*/  IMAD.MOV.U32 R25, RZ, RZ, R12 ;  /* 0x000000ffff197224 */ /* 0x002fe200078e000c */
[----:B------:R-:W-:-:S02]  /*5ebe0*/  MOV R24, R13 ;  /* 0x0000000d00187202 */ /* 0x000fc40000000f00 */
[----:B------:R-:W2:Y:S01]  /*5ebf0*/  LDL.LU.64 R12, [R1+0x3100] ;  /* 0x00310000010c7983 */ /* 0x000ea20000300a00 */
[----:B0-----:R-:W-:-:S03]  /*5ec00*/  LOP3.LUT R3, R28, 0x7, RZ, 0xc0, !PT ;  /* 0x000000071c037812 */ /* 0x001fc600078ec0ff */
[----:B------:R-:W5:Y:S04]  /*5ec10*/  LDL.LU R27, [R1+0x824] ;  /* 0x00082400011b7983 */ /* 0x000f680000300800 */
[----:B------:R-:W5:Y:S04]  /*5ec20*/  LDL.LU R7, [R1+0x828] ;  /* 0x0008280001077983 */ /* 0x000f680000300800 */
[----:B------:R-:W5:Y:S04]  /*5ec30*/  LDL.LU R5, [R1+0x82c] ;  /* 0x00082c0001057983 */ /* 0x000f680000300800 */
[----:B----4-:R0:W-:Y:S04]  /*5ec40*/  STL.64 [R1+0x30e0], R10 ;  /* 0x0030e00a01007387 */ /* 0x0101e80000100a00 */
[----:B------:R-:W-:Y:S04]  /*5ec50*/  STL.64 [R1+0x30d8], R8 ;  /* 0x0030d80801007387 */ /* 0x000fe80000100a00 */
[----:B------:R1:W-:Y:S01]  /*5ec60*/  STL [R1+0x2d38], R3 ;  /* 0x002d380301007387 */ /* 0x0003e20000100800 */
[----:B0-----:R-:W-:Y:S01]  /*5ec70*/  MOV R11, R0 ;  /* 0x00000000000b7202 */ /* 0x001fe20000000f00 */
[----:B------:R-:W-:-:S02]  /*5ec80*/  IMAD.SHL.U32 R0, R3, 0x10, RZ ;  /* 0x0000001003007824 */ /* 0x000fc400078e00ff */
[----:B-1----:R-:W4:Y:S01]  /*5ec90*/  LDL R3, [R1+0x6b4] ;  /* 0x0006b40001037983 */ /* 0x002f220000100800 */
[----:B------:R-:W-:Y:S02]  /*5eca0*/  IMAD.MOV.U32 R10, RZ, RZ, R23 ;  /* 0x000000ffff0a7224 */ /* 0x000fe400078e0017 */
[----:B---3--:R-:W-:Y:S01]  /*5ecb0*/  FMUL R23, R2, R6 ;  /* 0x0000000602177220 */ /* 0x008fe20000400000 */
[----:B------:R-:W-:-:S04]  /*5ecc0*/  SHF.L.U32 R2, R28, 0x8, RZ ;  /* 0x000000081c027819 */ /* 0x000fc800000006ff */
[----:B------:R-:W-:Y:S01]  /*5ecd0*/  LOP3.LUT R2, R0, 0xf00, R2, 0xf8, !PT ;  /* 0x00000f0000027812 */ /* 0x000fe200078ef802 */
[----:B------:R-:W-:Y:S01]  /*5ece0*/  IMAD.MOV.U32 R8, RZ, RZ, R25 ;  /* 0x000000ffff087224 */ /* 0x000fe200078e0019 */
[----:B------:R-:W-:Y:S02]  /*5ecf0*/  MOV R9, R24 ;  /* 0x0000001800097202 */ /* 0x000fe40000000f00 */
[----:B------:R-:W-:-:S04]  /*5ed00*/  LOP3.LUT R2, R2, 0x10, R28, 0x78, !PT ;  /* 0x0000001002027812 */ /* 0x000fc800078e781c */
[----:B------:R-:W-:Y:S01]  /*5ed10*/  LOP3.LUT R2, R2, 0x20, RZ, 0x3c, !PT ;  /* 0x0000002002027812 */ /* 0x000fe200078e3cff */
[----:B--2---:R-:W-:Y:S04]  /*5ed20*/  HMMA.16816.F32 R8, R8, R12, R20 ;  /* 0x0000000c0808723c */ /* 0x004fe80000001814 */
[----:B------:R-:W0:Y:S04]  /*5ed30*/  LDSM.16.M88.4 R20, [R2+0x60000] ;  /* 0x060000000214783b */ /* 0x000e280000000200 */
[----:B------:R-:W-:Y:S11]  /*5ed40*/  STL.64 [R1+0x30c0], R14 ;  /* 0x0030c00e01007387 */ /* 0x000ff60000100a00 */
[----:B------:R-:W-:Y:S04]  /*5ed50*/  @!UPT UIADD3 URZ, URZ, URZ, URZ ;  /* 0x0000003f3f3ff290 */ /* 0x000fe8000fffe03f */
[----:B------:R-:W-:Y:S04]  /*5ed60*/  STL.64 [R1+0x420], R8 ;  /* 0x0004200801007387 */ /* 0x000fe80000100a00 */
[----:B------:R-:W-:Y:S04]  /*5ed70*/  STL.64 [R1+0x428], R10 ;  /* 0x0004280a01007387 */ /* 0x000fe80000100a00 */
[----:B------:R-:W-:Y:S04]  /*5ed80*/  STL.64 [R1+0x30b8], R12 ;  /* 0x0030b80c01007387 */ /* 0x000fe80000100a00 */
[----:B------:R-:W2:Y:S01]  /*5ed90*/  LDL.LU R6, [R1+0x860] ;  /* 0x0008600001067983 */ /* 0x000ea20000300800 */
[----:B----4-:R-:W-:-:S03]  /*5eda0*/  FMUL R24, R3, R4 ;  /* 0x0000000403187220 */ /* 0x010fc60000400000 */
[----:B------:R-:W3:Y:S01]  /*5edb0*/  LDL.LU R4, [R1+0x86c] ;  /* 0x00086c0001047983 */ /* 0x000ee20000300800 */
[----:B-----5:R-:W-:Y:S02]  /*5edc0*/  FMUL R25, R3, R27 ;  /* 0x0000001b03197220 */ /* 0x020fe40000400000 */
[C---:B------:R-:W-:Y:S01]  /*5edd0*/  FMUL R27, R29.reuse, R5 ;  /* 0x000000051d1b7220 */ /* 0x040fe20000400000 */
[----:B------:R1:W-:Y:S04]  /*5ede0*/  STL [R1+0x2a10], R0 ;  /* 0x002a100001007387 */ /* 0x0003e80000100800 */
[----:B------:R-:W-:Y:S04]  /*5edf0*/  STL [R1+0x2aa0], R28 ;  /* 0x002aa01c01007387 */ /* 0x000fe80000100800 */
[----:B------:R-:W4:Y:S04]  /*5ee00*/  LDL.LU R5, [R1+0x864] ;  /* 0x0008640001057983 */ /* 0x000f280000300800 */
[----:B-1----:R-:W5:Y:S04]  /*5ee10*/  LDL.LU R0, [R1+0x868] ;  /* 0x0008680001007983 */ /* 0x002f680000300800 */
[----:B0-----:R-:W-:Y:S04]  /*5ee20*/  STL.64 [R1+0x30a0], R22 ;  /* 0x0030a01601007387 */ /* 0x001fe80000100a00 */
[----:B------:R0:W-:Y:S04]  /*5ee30*/  STL.64 [R1+0x3098], R20 ;  /* 0x0030981401007387 */ /* 0x0001e80000100a00 */
[----:B0-----:R-:W2:Y:S04]  /*5ee40*/  LDL.LU R20, [R1] ;  /* 0x0000000001147983 */ /* 0x001ea80000300800 */
[----:B------:R-:W2:Y:S01]  /*5ee50*/  LDL.LU R21, [R1+0x4] ;  /* 0x0000040001157983 */ /* 0x000ea20000300800 */
[----:B------:R-:W-:Y:S01]  /*5ee60*/  FMUL R26, R29, R7 ;  /* 0x000000071d1a7220 */ /* 0x000fe20000400000 */
[----:B------:R-:W-:Y:S01]  /*5ee70*/  MOV R23, R19 ;  /* 0x0000001300177202 */ /* 0x000fe20000000f00 */
[----:B------:R-:W-:-:S02]  /*5ee80*/  IMAD.MOV.U32 R22, RZ, RZ, R18 ;  /* 0x000000ffff167224 */ /* 0x000fc400078e0012 */
[----:B------:R-:W3:Y:S04]  /*5ee90*/  LDL.LU R18, [R1+0x30fc] ;  /* 0x0030fc0001127983 */ /* 0x000ee80000300800 */
[----:B------:R-:W3:Y:S04]  /*5eea0*/  LDL.LU R19, [R1+0x30f8] ;  /* 0x0030f80001137983 */ /* 0x000ee80000300800 */
[----:B------:R-:W3:Y:S04]  /*5eeb0*/  LDL.LU R10, [R1+0x880] ;  /* 0x00088000010a7983 */ /* 0x000ee80000300800 */
[----:B------:R-:W3:Y:S01]  /*5eec0*/  LDL.LU R9, [R1+0x884] ;  /* 0x0008840001097983 */ /* 0x000ee20000300800 */
[----:B--2---:R-:W-:Y:S03]  /*5eed0*/  HMMA.16816.F32 R12, R20, R16, R24 ;  /* 0x00000010140c723c */ /* 0x004fe60000001818 */
[----:B------:R-:W0:Y:S11]  /*5eee0*/  LDSM.16.M88.4 R24, [R2+0x61000] ;  /* 0x061000000218783b */ /* 0x000e360000000200 */
[----:B------:R-:W-:Y:S09]  /*5eef0*/  @!UPT UIADD3 URZ, URZ, URZ, URZ ;  /* 0x0000003f3f3ff290 */ /* 0x000ff2000fffe03f */
[----:B------:R1:W-:Y:S04]  /*5ef00*/  STL.64 [R1+0x410], R12 ;  /* 0x0004100c01007387 */ /* 0x0003e80000100a00 */
[----:B------:R3:W-:Y:S04]  /*5ef10*/  STL.64 [R1+0x418], R14 ;  /* 0x0004180e01007387 */ /* 0x0007e80000100a00 */
[----:B------:R-:W2:Y:S01]  /*5ef20*/  LDL.LU R8, [R1+0x888] ;  /* 0x0008880001087983 */ /* 0x000ea20000300800 */
[C---:B-1----:R-:W-:Y:S02]  /*5ef30*/  FMUL R12, R3.reuse, R6 ;  /* 0x00000006030c7220 */ /* 0x042fe40000400000 */
[----:B----4-:R-:W-:-:S02]  /*5ef40*/  FMUL R13, R3, R5 ;  /* 0x00000005030d7220 */ /* 0x010fc40000400000 */
[C---:B---3--:R-:W-:Y:S02]  /*5ef50*/  FMUL R15, R29.reuse, R4 ;  /* 0x000000041d0f7220 */ /* 0x048fe40000400000 */
[----:B------:R-:W1:Y:S04]  /*5ef60*/  LDSM.16.M88.4 R4, [R2+0x62000] ;  /* 0x062000000204783b */ /* 0x000e680000000200 */
[----:B0-----:R-:W-:Y:S04]  /*5ef70*/  STL [R1+0x3044], R24 ;  /* 0x0030441801007387 */ /* 0x001fe80000100800 */
[----:B------:R-:W-:Y:S04]  /*5ef80*/  STL [R1+0x3040], R25 ;  /* 0x0030401901007387 */ /* 0x000fe80000100800 */
[----:B------:R-:W-:Y:S04]  /*5ef90*/  STL [R1+0x303c], R26 ;  /* 0x00303c1a01007387 */ /* 0x000fe80000100800 */
[----:B------:R1:W-:Y:S02]  /*5efa0*/  STL [R1+0x3038], R27 ;  /* 0x0030381b01007387 */ /* 0x0003e40000100800 */
[----:B-1----:R-:W-:Y:S01]  /*5efb0*/  IMAD.MOV.U32 R27, RZ, RZ, R6 ;  /* 0x000000ffff1b7224 */ /* 0x002fe200078e0006 */
[----:B------:R-:W-:Y:S01]  /*5efc0*/  MOV R16, R7 ;  /* 0x0000000700107202 */ /* 0x000fe20000000f00 */
[----:B------:R-:W-:Y:S01]  /*5efd0*/  IMAD.MOV.U32 R25, RZ, RZ, R4 ;  /* 0x000000ffff197224 */ /* 0x000fe200078e0004 */
[----:B------:R-:W-:Y:S01]  /*5efe0*/  MOV R26, R5 ;  /* 0x00000005001a7202 */ /* 0x000fe20000000f00 */
[----:B------:R-:W3:Y:S04]  /*5eff0*/  LDL.LU.64 R6, [R1+0x30f0] ;  /* 0x0030f00001067983 */ /* 0x000ee80000300a00 */
[----:B------:R-:W4:Y:S01]  /*5f000*/  LDL.LU.64 R4, [R1+0x30e8] ;  /* 0x0030e80001047983 */ /* 0x000f220000300a00 */
[----:B-----5:R-:W-:-:S03]  /*5f010*/  FMUL R14, R29, R0 ;  /* 0x000000001d0e7220 */ /* 0x020fc60000400000 */
[----:B------:R-:W-:Y:S04]  /*5f020*/  STL [R1+0x3050], R26 ;  /* 0x0030501a01007387 */ /* 0x000fe80000100800 */
[----:B------:R-:W-:Y:S04]  /*5f030*/  STL [R1+0x304c], R27 ;  /* 0x00304c1b01007387 */ /* 0x000fe80000100800 */
[----:B------:R-:W-:Y:S01]  /*5f040*/  STL [R1+0x3048], R16 ;  /* 0x0030481001007387 */ /* 0x000fe20000100800 */
[----:B----4-:R-:W-:Y:S07]  /*5f050*/  HMMA.16816.F32 R12, R20, R4, R12 ;  /* 0x00000004140c723c */ /* 0x010fee000000180c */
[----:B--2---:R-:W-:Y:S11]  /*5f060*/  FMUL R4, R29, R8 ;  /* 0x000000081d047220 */ /* 0x004ff60000400000 */
[----:B------:R-:W-:Y:S05]  /*5f070*/  @!UPT UIADD3 URZ, URZ, URZ, URZ ;  /* 0x0000003f3f3ff290 */ /* 0x000fea000fffe03f */
[----:B------:R0:W-:Y:S04]  /*5f080*/  STL.64 [R1+0x530], R12 ;  /* 0x0005300c01007387 */ /* 0x0001e80000100a00 */
[----:B------:R1:W-:Y:S04]  /*5f090*/  STL.64 [R1+0x538], R14 ;  /* 0x0005380e01007387 */ /* 0x0003e80000100a00 */
[----:B0-----:R-:W2:Y:S01]  /*5f0a0*/  LDL.LU R12, [R1+0x870] ;  /* 0x00087000010c7983 */ /* 0x001ea20000300800 */
[----:B-1----:R-:W-:-:S03]  /*5f0b0*/  FMUL R15, R3, R10 ;  /* 0x0000000a030f7220 */ /* 0x002fc60000400000 */
[----:B------:R-:W4:Y:S01]  /*5f0c0*/  LDL.LU R0, [R1+0x874] ;  /* 0x0008740001007983 */ /* 0x000f220000300800 */
[----:B------:R-:W-:-:S03]  /*5f0d0*/  FMUL R14, R3, R9 ;  /* 0x00000009030e7220 */ /* 0x000fc60000400000 */
[----:B------:R-:W0:Y:S04]  /*5f0e0*/  LDSM.16.M88.4 R8, [R2+0x63000] ;  /* 0x063000000208783b */ /* 0x000e280000000200 */
[----:B---3--:R-:W-:Y:S04]  /*5f0f0*/  STL.64 [R1+0x3090], R6 ;  /* 0x0030900601007387 */ /* 0x008fe80000100a00 */
[----:B------:R-:W3:Y:S01]  /*5f100*/  LDL.LU R13, [R1+0x88c] ;  /* 0x00088c00010d7983 */ /* 0x000ee20000300800 */
[----:B0-----:R-:W-:Y:S01]  /*5f110*/  IMAD.MOV.U32 R16, RZ, RZ, R10 ;  /* 0x000000ffff107224 */ /* 0x001fe200078e000a */
[----:B------:R-:W-:Y:S01]  /*5f120*/  MOV R24, R11 ;  /* 0x0000000b00187202 */ /* 0x000fe20000000f00 */
[----:B------:R-:W-:Y:S01]  /*5f130*/  IMAD.MOV.U32 R26, RZ, RZ, R8 ;  /* 0x000000ffff1a7224 */ /* 0x000fe200078e0008 */
[----:B------:R-:W-:Y:S01]  /*5f140*/  MOV R27, R9 ;  /* 0x00000009001b7202 */ /* 0x000fe20000000f00 */
[----:B------:R-:W5:Y:S04]  /*5f150*/  LDL.LU.64 R10, [R1+0x30e0] ;  /* 0x0030e000010a7983 */ /* 0x000f680000300a00 */
[----:B------:R-:W2:Y:S01]  /*5f160*/  LDL.LU.64 R8, [R1+0x30d8] ;  /* 0x0030d80001087983 */ /* 0x000ea20000300a00 */
[----:B------:R-:W-:-:S03]  /*5f170*/  MOV R17, R14 ;  /* 0x0000000e00117202 */ /* 0x000fc60000000f00 */
[----:B------:R0:W-:Y:S04]  /*5f180*/  STL.64 [R1+0x30b0], R18 ;  /* 0x0030b01201007387 */ /* 0x0001e80000100a00 */
[----:B------:R1:W-:Y:S01]  /*5f190*/  STL [R1+0x30a8], R16 ;  /* 0x0030a81001007387 */ /* 0x0003e20000100800 */
[----:B0-----:R-:W-:Y:S02]  /*5f1a0*/  IMAD.MOV.U32 R18, RZ, RZ, R4 ;  /* 0x000000ffff127224 */ /* 0x001fe400078e0004 */
[----:B-1----:R-:W-:Y:S01]  /*5f1b0*/  IMAD.MOV.U32 R16, RZ, RZ, R15 ;  /* 0x000000ffff107224 */ /* 0x002fe200078e000f */
[----:B------:R-:W5:Y:S04]  /*5f1c0*/  LDL.LU R4, [R1+0x400] ;  /* 0x0004000001047983 */ /* 0x000f680000300800 */
[----:B------:R-:W5:Y:S04]  /*5f1d0*/  LDL.LU R5, [R1+0x404] ;  /* 0x0004040001057983 */ /* 0x000f680000300800 */
[----:B------:R-:W5:Y:S04]  /*5f1e0*/  LDL.LU R6, [R1+0x408] ;  /* 0x0004080001067983 */ /* 0x000f680000300800 */
[----:B------:R-:W5:Y:S04]  /*5f1f0*/  LDL.LU R7, [R1+0x40c] ;  /* 0x00040c0001077983 */ /* 0x000f680000300800 */
[----:B------:R-:W-:Y:S04]  /*5f200*/  STL.64 [R1+0x3060], R26 ;  /* 0x0030601a01007387 */ /* 0x000fe80000100a00 */
[----:B------:R2:W-:Y:S01]  /*5f210*/  STL.64 [R1+0x3058], R24 ;  /* 0x0030581801007387 */ /* 0x0005e20000100a00 */
[----:B---3--:R-:W-:-:S07]  /*5f220*/  FMUL R19, R29, R13 ;  /* 0x0000000d1d137220 */ /* 0x008fce0000400000 */
[----:B--2---:R-:W-:Y:S07]  /*5f230*/  HMMA.16816.F32 R24, R20, R8, R16 ;  /* 0x000000081418723c */ /* 0x004fee0000001810 */
[----:B----4-:R-:W-:Y:S11]  /*5f240*/  FMUL R17, R3, R0 ;  /* 0x0000000003117220 */ /* 0x010ff60000400000 */
[----:B------:R-:W-:Y:S05]  /*5f250*/  @!UPT UIADD3 URZ, URZ, URZ, URZ ;  /* 0x0000003f3f3ff290 */ /* 0x000fea000fffe03f */
[----:B------:R0:W-:Y:S04]  /*5f260*/  STL.64 [R1+0x520], R24 ;  /* 0x0005201801007387 */ /* 0x0001e80000100a00 */
[----:B------:R5:W-:Y:S04]  /*5f270*/  STL.64 [R1+0x528], R26 ;  /* 0x0005281a01007387 */ /* 0x000be80000100a00 */
[----:B------:R-:W2:Y:S04]  /*5f280*/  LDL.LU R0, [R1+0x878] ;  /* 0x0008780001007983 */ /* 0x000ea80000300800 */
[----:B0-----:R-:W3:Y:S04]  /*5f290*/  LDL.LU R24, [R1+0x3d0] ;  /* 0x0003d00001187983 */ /* 0x001ee80000300800 */
[----:B------:R-:W3:Y:S01]  /*5f2a0*/  LDL.LU R25, [R1+0x3d4] ;  /* 0x0003d40001197983 */ /* 0x000ee20000300800 */
[----:B-----5:R-:W-:Y:S01]  /*5f2b0*/  MOV R26, R11 ;  /* 0x0000000b001a7202 */ /* 0x020fe20000000f00 */
[----:B------:R-:W-:-:S02]  /*5f2c0*/  IMAD.MOV.U32 R27, RZ, RZ, R10 ;  /* 0x000000ffff1b7224 */ /* 0x000fc400078e000a */
[----:B------:R-:W4:Y:S04]  /*5f2d0*/  LDL.LU R11, [R1+0x30d4] ;  /* 0x0030d400010b7983 */ /* 0x000f280000300800 */
[----:B------:R-:W5:Y:S04]  /*5f2e0*/  LDL.LU R10, [R1+0x30d0] ;  /* 0x0030d000010a7983 */ /* 0x000f680000300800 */
[----:B------:R-:W2:Y:S04]  /*5f2f0*/  LDL.LU R8, [R1+0x87c] ;  /* 0x00087c0001087983 */ /* 0x000ea80000300800 */
[----:B------:R-:W-:Y:S01]  /*5f300*/  STL.64 [R1+0x3070], R26 ;  /* 0x0030701a01007387 */ /* 0x000fe20000100a00 */
[----:B------:R-:W-:-:S03]  /*5f310*/  FMUL R16, R3, R12 ;  /* 0x0000000c03107220 */ /* 0x000fc60000400000 */
[----:B------:R-:W0:Y:S04]  /*5f320*/  LDSM.16.M88.4 R12, [R2+0x64000] ;  /* 0x06400000020c783b */ /* 0x000e280000000200 */
[----:B---3--:R1:W-:Y:S04]  /*5f330*/  STL.64 [R1+0x3068], R24 ;  /* 0x0030681801007387 */ /* 0x0083e80000100a00 */
[----:B-1----:R-:W3:Y:S04]  /*5f340*/  LDL.LU R24, [R1+0x3e0] ;  /* 0x0003e00001187983 */ /* 0x002ee80000300800 */
[----:B------:R-:W3:Y:S04]  /*5f350*/  LDL.LU R25, [R1+0x3e4] ;  /* 0x0003e40001197983 */ /* 0x000ee80000300800 */
[----:B------:R-:W3:Y:S04]  /*5f360*/  LDL.LU R26, [R1+0x3e8] ;  /* 0x0003e800011a7983 */ /* 0x000ee80000300800 */
[----:B------:R-:W3:Y:S01]  /*5f370*/  LDL.LU R27, [R1+0x3ec] ;  /* 0x0003ec00011b7983 */ /* 0x000ee20000300800 */
[----:B--2---:R-:W-:Y:S01]  /*5f380*/  FMUL R18, R29, R0 ;  /* 0x000000001d127220 */ /* 0x004fe20000400000 */
[----:B0-----:R-:W-:Y:S01]  /*5f390*/  MOV R0, R15 ;  /* 0x0000000f00007202 */ /* 0x001fe20000000f00 */
[----:B------:R-:W-:Y:S01]  /*5f3a0*/  IMAD.MOV.U32 R3, RZ, RZ, R14 ;  /* 0x000000ffff037224 */ /* 0x000fe200078e000e */
[----:B------:R-:W-:Y:S01]  /*5f3b0*/  MOV R28, R13 ;  /* 0x0000000d001c7202 */ /* 0x000fe20000000f00 */
[----:B---3--:R5:W-:Y:S04]  /*5f3c0*/  STL.64 [R1+0x3088], R26 ;  /* 0x0030881a01007387 */ /* 0x008be80000100a00 */
[----:B------:R0:W-:Y:S01]  /*5f3d0*/  STL.64 [R1+0x3080], R24 ;  /* 0x0030801801007387 */ /* 0x0001e20000100a00 */
[----:B-----5:R-:W-:Y:S01]  /*5f3e0*/  MOV R26, R10 ;  /* 0x0000000a001a7202 */ /* 0x020fe20000000f00 */
[----:B----4-:R-:W-:-:S02]  /*5f3f0*/  IMAD.MOV.U32 R27, RZ, RZ, R11 ;  /* 0x000000ffff1b7224 */ /* 0x010fc400078e000b */
[----:B0-----:R-:W2:Y:S04]  /*5f400*/  LDL.LU R24, [R1+0x3f0] ;  /* 0x0003f00001187983 */ /* 0x001ea80000300800 */
[----:B------:R-:W2:Y:S04]  /*5f410*/  LDL.LU R25, [R1+0x3f4] ;  /* 0x0003f40001197983 */ /* 0x000ea80000300800 */
[----:B------:R-:W3:Y:S04]  /*5f420*/  LDL.LU R10, [R1+0x30cc] ;  /* 0x0030cc00010a7983 */ /* 0x000ee80000300800 */
[----:B------:R-:W3:Y:S04]  /*5f430*/  LDL.LU R11, [R1+0x30c8] ;  /* 0x0030c800010b7983 */ /* 0x000ee80000300800 */
[----:B------:R0:W-:Y:S04]  /*5f440*/  STL [R1+0x30], R12 ;  /* 0x0000300c01007387 */ /* 0x0001e80000100800 */
[----:B------:R-:W4:Y:S04]  /*5f450*/  LDL.LU.64 R14, [R1+0x30c0] ;  /* 0x0030c000010e7983 */ /* 0x000f280000300a00 */
[----:B0-----:R-:W5:Y:S01]  /*5f460*/  LDL.LU.64 R12, [R1+0x30b8] ;  /* 0x0030b800010c7983 */ /* 0x001f620000300a00 */
[----:B------:R-:W-:-:S03]  /*5f470*/  FMUL R19, R29, R8 ;  /* 0x000000081d137220 */ /* 0x000fc60000400000 */
[----:B------:R-:W-:Y:S04]  /*5f480*/  STL [R1+0x1390], R29 ;  /* 0x0013901d01007387 */ /* 0x000fe80000100800 */
[----:B-----5:R-:W-:Y:S01]  /*5f490*/  HMMA.16816.F32 R20, R20, R12, R16 ;  /* 0x0000000c1414723c */ /* 0x020fe20000001810 */
[----:B------:R-:W5:Y:S04]  /*5f4a0*/  LDL.LU.64 R18, [R1+0x30b0] ;  /* 0x0030b00001127983 */ /* 0x000f680000300a00 */
[----:B------:R-:W2:Y:S11]  /*5f4b0*/  LDL.LU R16, [R1+0x30a8] ;  /* 0x0030a80001107983 */ /* 0x000eb60000300800 */
[----:B------:R-:W-:Y:S07]  /*5f4c0*/  @!UPT UIADD3 URZ, URZ, URZ, URZ ;  /* 0x0000003f3f3ff290 */ /* 0x000fee000fffe03f */
[----:B------:R-:W-:Y:S01]  /*5f4d0*/  STL.64 [R1+0xa0], R20 ;  /* 0x0000a01401007387 */ /* 0x000fe20000100a00 */
[----:B------:R-:W-:-:S03]  /*5f4e0*/  IMAD.MOV.U32 R17, RZ, RZ, R23 ;  /* 0x000000ffff117224 */ /* 0x000fc600078e0017 */
[----:B------:R0:W-:Y:S04]  /*5f4f0*/  STL [R1+0xa8], R22 ;  /* 0x0000a81601007387 */ /* 0x0001e80000100800 */
[----:B0-----:R-:W5:Y:S04]  /*5f500*/  LDL.LU.64 R22, [R1+0x30a0] ;  /* 0x0030a00001167983 */ /* 0x001f680000300a00 */
[----:B------:R-:W5:Y:S04]  /*5f510*/  LDL.LU.64 R20, [R1+0x3098] ;  /* 0x0030980001147983 */ /* 0x000f680000300a00 */
[----:B------:R-:W-:Y:S01]  /*5f520*/  STL [R1+0x2d30], R17 ;  /* 0x002d301101007387 */ /* 0x000fe20000100800 */
[C---:B-----5:R-:W-:Y:S11]  /*5f530*/  HMMA.16816.F32 R4, R20.reuse, R18, R4 ;  /* 0x000000121404723c */ /* 0x060ff60000001804 */
[----:B------:R-:W-:Y:S11]  /*5f540*/  @!UPT UIADD3 URZ, URZ, URZ, URZ ;  /* 0x0000003f3f3ff290 */ /* 0x000ff6000fffe03f */
[----:B------:R-:W-:Y:S01]  /*5f550*/  @!UPT UIADD3 URZ, URZ, URZ, URZ ;  /* 0x0000003f3f3ff290 */ /* 0x000fe2000fffe03f */
[----:B------:R-:W-:Y:S01]  /*5f560*/  STL.64 [R1+0x510], R4 ;  /* 0x0005100401007387 */ /* 0x000fe20000100a00 */
[----:B------:R-:W-:Y:S01]  /*5f570*/  MOV R9, R6 ;  /* 0x0000000600097202 */ /* 0x000fe20000000f00 */
[----:B------:R-:W-:Y:S02]  /*5f580*/  IMAD.MOV.U32 R8, RZ, RZ, R7 ;  /* 0x000000ffff087224 */ /* 0x000fe400078e0007 */
[----:B------:R-:W2:Y:S04]  /*5f590*/  LDL.LU.64 R6, [R1+0x3090] ;  /* 0x0030900001067983 */ /* 0x000ea80000300a00 */
[----:B------:R-:W-:Y:S04]  /*5f5a0*/  STL [R1+0x2cd4], R8 ;  /* 0x002cd40801007387 */ /* 0x000fe80000100800 */
[----:B------:R-:W-:Y:S01]  /*5f5b0*/  STL [R1+0x2cd0], R9 ;  /* 0x002cd00901007387 */ /* 0x000fe20000100800 */
[----:B--2---:R-:W-:Y:S11]  /*5f5c0*/  HMMA.16816.F32 R24, R20, R6, R24 ;  /* 0x000000061418723c */ /* 0x004ff60000001818 */
[----:B------:R-:W-:Y:S11]  /*5f5d0*/  @!UPT UIADD3 URZ, URZ, URZ, URZ ;  /* 0x0000003f3f3ff290 */ /* 0x000ff6000fffe03f */
[----:B------:R-:W-:Y:S01]  /*5f5e0*/  @!UPT UIADD3 URZ, URZ, URZ, URZ ;  /* 0x0000003f3f3ff290 */ /* 0x000fe2000fffe03f */
[----:B------:R-:W-:Y:S04]  /*5f5f0*/  STL.64 [R1+0x500], R24 ;  /* 0x0005001801007387 */ /* 0x000fe80000100a00 */
[----:B------:R0:W-:Y:S04]  /*5f600*/  STL.64 [R1+0x508], R26 ;  /* 0x0005081a01007387 */ /* 0x0001e80000100a00 */
[----:B0-----:R-:W3:Y:S04]  /*5f610*/  LDL.LU.64 R26, [R1+0x3088] ;  /* 0x00308800011a7983 */ /* 0x001ee80000300a00 */
[----:B------:R-:W3:Y:S04]  /*5f620*/  LDL.LU.64 R24, [R1+0x3080] ;  /* 0x0030800001187983 */ /* 0x000ee80000300a00 */
[----:B------:R4:W-:Y:S04]  /*5f630*/  STL.64 [R1+0x3030], R6 ;  /* 0x0030300601007387 */ /* 0x0009e80000100a00 */
[----:B------:R-:W2:Y:S04]  /*5f640*/  LDL.LU R4, [R1+0x3b0] ;  /* 0x0003b00001047983 */ /* 0x000ea80000300800 */
[----:B------:R-:W2:Y:S01]  /*5f650*/  LDL.LU R5, [R1+0x3b4] ;  /* 0x0003b40001057983 */ /* 0x000ea20000300800 */
[----:B----4-:R-:W-:Y:S01]  /*5f660*/  MOV R6, R14 ;  /* 0x0000000e00067202 */ /* 0x010fe20000000f00 */
[----:B------:R-:W-:-:S02]  /*5f670*/  IMAD.MOV.U32 R7, RZ, RZ, R15 ;  /* 0x000000ffff077224 */ /* 0x000fc400078e000f */
[----:B------:R-:W4:Y:S04]  /*5f680*/  LDL.LU R14, [R1+0x307c] ;  /* 0x00307c00010e7983 */ /* 0x000f280000300800 */
[----:B------:R-:W4:Y:S01]  /*5f690*/  LDL.LU R15, [R1+0x3078] ;  /* 0x00307800010f7983 */ /* 0x000f220000300800 */
[C---:B---3--:R-:W-:Y:S11]  /*5f6a0*/  HMMA.16816.F32 R24, R20.reuse, R10, R24 ;  /* 0x0000000a1418723c */ /* 0x048ff60000001818 */
[----:B------:R-:W-:Y:S11]  /*5f6b0*/  @!UPT UIADD3 URZ, URZ, URZ, URZ ;  /* 0x0000003f3f3ff290 */ /* 0x000ff6000fffe03f */
[----:B------:R-:W-:Y:S01]  /*5f6c0*/  @!UPT UIADD3 URZ, URZ, URZ, URZ ;  /* 0x0000003f3f3ff290 */ /* 0x000fe2000fffe03f */
[----:B------:R0:W-:Y:S01]  /*5f6d0*/  STL.64 [R1+0x4f0], R24 ;  /* 0x0004f01801007387 */ /* 0x0001e20000100a00 */
[----:B------:R-:W-:Y:S01]  /*5f6e0*/  MOV R8, R26 ;  /* 0x0000001a00087202 */ /* 0x000fe20000000f00 */
[----:B------:R-:W-:Y:S02]  /*5f6f0*/  IMAD.MOV.U32 R9, RZ, RZ, R27 ;  /* 0x000000ffff097224 */ /* 0x000fe400078e001b */
[----:B------:R-:W4:Y:S04]  /*5f700*/  LDL.LU.64 R26, [R1+0x3070] ;  /* 0x00307000011a7983 */ /* 0x000f280000300a00 */
[----:B0-----:R-:W4:Y:S04]  /*5f710*/  LDL.LU.64 R24, [R1+0x3068] ;  /* 0x0030680001187983 */ /* 0x001f280000300a00 */
[----:B------:R-:W-:Y:S04]  /*5f720*/  STL [R1+0x2d34], R9 ;  /* 0x002d340901007387 */ /* 0x000fe80000100800 */
[----:B------:R0:W-:Y:S04]  /*5f730*/  STL [R1+0x2d18], R8 ;  /* 0x002d180801007387 */ /* 0x0001e80000100800 */
[----:B------:R1:W-:Y:S04]  /*5f740*/  STL.64 [R1+0x3028], R10 ;  /* 0x0030280a01007387 */ /* 0x0003e80000100a00 */
[----:B0-----:R-:W3:Y:S04]  /*5f750*/  LDL.LU R8, [R1+0x3a0] ;  /* 0x0003a00001087983 */ /* 0x001ee80000300800 */
[----:B------:R-:W3:Y:S04]  /*5f760*/  LDL.LU R9, [R1+0x3a4] ;  /* 0x0003a40001097983 */ /* 0x000ee80000300800 */
[----:B-1----:R-:W3:Y:S04]  /*5f770*/  LDL.LU R10, [R1+0x3a8] ;  /* 0x0003a800010a7983 */ /* 0x002ee80000300800 */
[----:B------:R-:W3:Y:S01]  /*5f780*/  LDL.LU R11, [R1+0x3ac] ;  /* 0x0003ac00010b7983 */ /* 0x000ee20000300800 */
[----:B----4-:R-:W-:Y:S03]  /*5f790*/  HMMA.16816.F32 R20, R20, R14, R24 ;  /* 0x0000000e1414723c */ /* 0x010fe60000001818 */
[----:B------:R-:W4:Y:S04]  /*5f7a0*/  LDL.LU.64 R26, [R1+0x3060] ;  /* 0x00306000011a7983 */ /* 0x000f280000300a00 */
[----:B------:R-:W5:Y:S04]  /*5f7b0*/  LDL.LU.64 R24, [R1+0x3058] ;  /* 0x0030580001187983 */ /* 0x000f680000300a00 */
[----:B------:R0:W-:Y:S04]  /*5f7c0*/  STL.64 [R1+0x3020], R14 ;  /* 0x0030200e01007387 */ /* 0x0001e80000100a00 */
[----:B------:R-:W2:Y:S08]  /*5f7d0*/  LDL.LU R12, [R1+0x390] ;  /* 0x00039000010c7983 */ /* 0x000eb00000300800 */
[----:B------:R4:W-:Y:S04]  /*5f7e0*/  STL.64 [R1+0x90], R20 ;  /* 0x0000901401007387 */ /* 0x0009e80000100a00 */
[----:B------:R1:W-:Y:S04]  /*5f7f0*/  STL.64 [R1+0x98], R22 ;  /* 0x0000981601007387 */ /* 0x0003e80000100a00 */
[----:B------:R-:W2:Y:S04]  /*5f800*/  LDL.LU R13, [R1+0x394] ;  /* 0x00039400010d7983 */ /* 0x000ea80000300800 */
[----:B0-----:R-:W2:Y:S04]  /*5f810*/  LDL.LU R14, [R1+0x398] ;  /* 0x00039800010e7983 */ /* 0x001ea80000300800 */
[----:B------:R-:W2:Y:S01]  /*5f820*/  LDL.LU R15, [R1+0x39c] ;  /* 0x00039c00010f7983 */ /* 0x000ea20000300800 */
[----:B----4-:R-:W-:Y:S01]  /*5f830*/  MOV R20, R26 ;  /* 0x0000001a00147202 */ /* 0x010fe20000000f00 */
[----:B------:R-:W-:-:S02]  /*5f840*/  IMAD.MOV.U32 R21, RZ, RZ, R27 ;  /* 0x000000ffff157224 */ /* 0x000fc400078e001b */
[----:B------:R-:W4:Y:S04]  /*5f850*/  LDL.LU R26, [R1+0x3050] ;  /* 0x00305000011a7983 */ /* 0x000f280000300800 */
[----:B------:R-:W2:Y:S01]  /*5f860*/  LDL.LU R27, [R1+0x304c] ;  /* 0x00304c00011b7983 */ /* 0x000ea20000300800 */
[----:B-1----:R-:W-:Y:S01]  /*5f870*/  MOV R22, R16 ;  /* 0x0000001000167202 */ /* 0x002fe20000000f00 */
[----:B-----5:R-:W-:Y:S02]  /*5f880*/  IMAD.MOV.U32 R23, RZ, RZ, R24 ;  /* 0x000000ffff177224 */ /* 0x020fe400078e0018 */
[----:B------:R-:W5:Y:S04]  /*5f890*/  LDL.LU R16, [R1+0x3048] ;  /* 0x0030480001107983 */ /* 0x000f680000300800 */
[----:B------:R-:W3:Y:S04]  /*5f8a0*/  LDL.LU R24, [R1+0x3044] ;  /* 0x0030440001187983 */ /* 0x000ee80000300800 */
[----:B------:R-:W-:Y:S04]  /*5f8b0*/  STL.64 [R1+0x2ff8], R22 ;  /* 0x002ff81601007387 */ /* 0x000fe80000100a00 */
[----:B------:R0:W-:Y:S02]  /*5f8c0*/  STL.64 [R1+0x2ff0], R20 ;  /* 0x002ff01401007387 */ /* 0x0001e40000100a00 */
[----:B0-----:R-:W-:-:S02]  /*5f8d0*/  MOV R20, R25 ;  /* 0x0000001900147202 */ /* 0x001fc40000000f00 */
[----:B------:R-:W3:Y:S01]  /*5f8e0*/  LDL.LU R25, [R1+0x3040] ;  /* 0x0030400001197983 */ /* 0x000ee20000300800 */
[----:B----4-:R-:W-:-:S03]  /*5f8f0*/  IMAD.MOV.U32 R21, RZ, RZ, R26 ;  /* 0x000000ffff157224 */ /* 0x010fc600078e001a */
[----:B------:R-:W3:Y:S01]  /*5f900*/  LDL.LU R26, [R1+0x303c] ;  /* 0x00303c00011a7983 */ /* 0x000ee20000300800 */
[----:B--2---:R-:W-:-:S03]  /*5f910*/  MOV R22, R27 ;  /* 0x0000001b00167202 */ /* 0x004fc60000000f00 */
[----:B------:R-:W3:Y:S01]  /*5f920*/  LDL.LU R27, [R1+0x3038] ;  /* 0x00303800011b7983 */ /* 0x000ee20000300800 */
[----:B-----5:R-:W-:-:S05]  /*5f930*/  IMAD.MOV.U32 R23, RZ, RZ, R16 ;  /* 0x000000ffff177224 */ /* 0x020fca00078e0010 */
[----:B------:R-:W-:Y:S04]  /*5f940*/  STL.64 [R1+0x3018], R22 ;  /* 0x0030181601007387 */ /* 0x000fe80000100a00 */
[----:B------:R0:W-:Y:S04]  /*5f950*/  STL.64 [R1+0x3010], R20 ;  /* 0x0030101401007387 */ /* 0x0001e80000100a00 */
[----:B0-----:R-:W2:Y:S04]  /*5f960*/  LDL.LU R20, [R1+0x360] ;  /* 0x0003600001147983 */ /* 0x001ea80000300800 */
[----:B------:R-:W2:Y:S04]  /*5f970*/  LDL.LU R21, [R1+0x364] ;  /* 0x0003640001157983 */ /* 0x000ea80000300800 */
[----:B------:R-:W2:Y:S04]  /*5f980*/  LDL.LU R22, [R1+0x368] ;  /* 0x0003680001167983 */ /* 0x000ea80000300800 */
[----:B------:R-:W2:Y:S01]  /*5f990*/  LDL.LU R23, [R1+0x36c] ;  /* 0x00036c0001177983 */ /* 0x000ea20000300800 */
[C---:B---3--:R-:W-:Y:S11]  /*5f9a0*/  HMMA.16816.F32 R4, R24.reuse, R18, R4 ;  /* 0x000000121804723c */ /* 0x048ff60000001804 */
[----:B------:R-:W-:Y:S11]  /*5f9b0*/  @!UPT UIADD3 URZ, URZ, URZ, URZ ;  /* 0x0000003f3f3ff290 */ /* 0x000ff6000fffe03f */
[----:B------:R-:W-:Y:S01]  /*5f9c0*/  @!UPT UIADD3 URZ, URZ, URZ, URZ ;  /* 0x0000003f3f3ff290 */ /* 0x000fe2000fffe03f */
[----:B------:R-:W-:Y:S04]  /*5f9d0*/  STL.64 [R1+0x4e0], R4 ;  /* 0x0004e00401007387 */ /* 0x000fe80000100a00 */
[----:B------:R0:W-:Y:S04]  /*5f9e0*/  STL.64 [R1+0x4e8], R6 ;  /* 0x0004e80601007387 */ /* 0x0001e80000100a00 */
[----:B0-----:R-:W3:Y:S02]  /*5f9f0*/  LDL.LU.64 R6, [R1+0x3030] ;  /* 0x0030300001067983 */ /* 0x001ee40000300a00 */
[----:B---3--:R-:W-:Y:S11]  /*5fa00*/  HMMA.16816.F32 R8, R24, R6, R8 ;  /* 0x000000061808723c */ /* 0x008ff60000001808 */
[----:B------:R-:W-:Y:S11]  /*5fa10*/  @!UPT UIADD3 URZ, URZ, URZ, URZ ;  /* 0x0000003f3f3ff290 */ /* 0x000ff6000fffe03f */
[----:B------:R-:W-:Y:S01]  /*5fa20*/  @!UPT UIADD3 URZ, URZ, URZ, URZ ;  /* 0x0000003f3f3ff290 */ /* 0x000fe2000fffe03f */
[----:B------:R-:W-:Y:S04]  /*5fa30*/  STL [R1+0x4d0], R8 ;  /* 0x0004d00801007387 */ /* 0x000fe80000100800 */
[----:B------:R0:W-:Y:S04]  /*5fa40*/  STL.64 [R1+0x4d8], R10 ;  /* 0x0004d80a01007387 */ /* 0x0001e80000100a00 */
[----:B0-----:R-:W3:Y:S01]  /*5fa50*/  LDL.LU.64 R10, [R1+0x3028] ;  /* 0x00302800010a7983 */ /* 0x001ee20000300a00 */
[----:B------:R-:W-:-:S05]  /*5fa60*/  MOV R5, R9 ;  /* 0x0000000900057202 */ /* 0x000fca0000000f00 */
[----:B------:R-:W-:Y:S01]  /*5fa70*/  STL [R1+0x2c64], R5 ;  /* 0x002c640501007387 */ /* 0x000fe20000100800 */
[C---:B---3--:R-:W-:Y:S11]  /*5fa80*/  HMMA.16816.F32 R12, R24.reuse, R10, R12 ;  /* 0x0000000a180c723c */ /* 0x048ff6000000180c */
[----:B------:R-:W-:Y:S11]  /*5fa90*/  @!UPT UIADD3 URZ, URZ, URZ, URZ ;  /* 0x0000003f3f3ff290 */ /* 0x000ff6000fffe03f */
[----:B------:R-:W-:Y:S01]  /*5faa0*/  @!UPT UIADD3 URZ, URZ, URZ, URZ ;  /* 0x0000003f3f3ff290 */ /* 0x000fe2000fffe03f */
[----:B------:R-:W-:Y:S04]  /*5fab0*/  STL.64 [R1+0x4c0], R12 ;  /* 0x0004c00c01007387 */ /* 0x000fe80000100a00 */
[----:B------:R0:W-:Y:S04]  /*5fac0*/  STL.64 [R1+0x4c8], R14 ;  /* 0x0004c80e01007387 */ /* 0x0001e80000100a00 */
[----:B0-----:R-:W2:Y:S04]  /*5fad0*/  LDL.LU.64 R14, [R1+0x3020] ;  /* 0x00302000010e7983 */ /* 0x001ea80000300a00 */
[----:B------:R0:W-:Y:S04]  /*5fae0*/  STL.64 [R1+0x3008], R10 ;  /* 0x0030080a01007387 */ /* 0x0001e80000100a00 */
[----:B------:R-:W3:Y:S04]  /*5faf0*/  LDL.LU R8, [R1+0x380] ;  /* 0x0003800001087983 */ /* 0x000ee80000300800 */
[----:B------:R-:W3:Y:S04]  /*5fb00*/  LDL.LU R9, [R1+0x384] ;  /* 0x0003840001097983 */ /* 0x000ee80000300800 */
[----:B0-----:R-:W3:Y:S04]  /*5fb10*/  LDL.LU R10, [R1+0x388] ;  /* 0x00038800010a7983 */ /* 0x001ee80000300800 */
[----:B------:R-:W3:Y:S01]  /*5fb20*/  LDL.LU R11, [R1+0x38c] ;  /* 0x00038c00010b7983 */ /* 0x000ee20000300800 */
[----:B--2---:R-:W-:Y:S03]  /*5fb30*/  HMMA.16816.F32 R24, R24, R14, R20 ;  /* 0x0000000e1818723c */ /* 0x004fe60000001814 */
[----:B------:R-:W2:Y:S04]  /*5fb40*/  LDL.LU.64 R22, [R1+0x3018] ;  /* 0x0030180001167983 */ /* 0x000ea80000300a00 */
[----:B------:R-:W2:Y:S11]  /*5fb50*/  LDL.LU.64 R20, [R1+0x3010] ;  /* 0x0030100001147983 */ /* 0x000eb60000300a00 */
[----:B------:R-:W-:Y:S05]  /*5fb60*/  @!UPT UIADD3 URZ, URZ, URZ, URZ ;  /* 0x0000003f3f3ff290 */ /* 0x000fea000fffe03f */
[----:B------:R0:W-:Y:S01]  /*5fb70*/  STL [R1+0x360], R24 ;  /* 0x0003601801007387 */ /* 0x0001e20000100800 */
[----:B------:R-:W-:-:S03]  /*5fb80*/  IMAD.MOV.U32 R5, RZ, RZ, R25 ;  /* 0x000000ffff057224 */ /* 0x000fc600078e0019 */
[----:B------:R1:W-:Y:S04]  /*5fb90*/  STL.64 [R1+0x368], R26 ;  /* 0x0003681a01007387 */ /* 0x0003e80000100a00 */
[----:B0-----:R-:W2:Y:S04]  /*5fba0*/  LDL.LU R24, [R1+0x350] ;  /* 0x0003500001187983 */ /* 0x001ea80000300800 */
[----:B------:R-:W2:Y:S04]  /*5fbb0*/  LDL.LU R25, [R1+0x354] ;  /* 0x0003540001197983 */ /* 0x000ea80000300800 */
[----:B-1----:R-:W2:Y:S04]  /*5fbc0*/  LDL.LU R26, [R1+0x358] ;  /* 0x00035800011a7983 */ /* 0x002ea80000300800 */
[----:B------:R-:W2:Y:S04]  /*5fbd0*/  LDL.LU R27, [R1+0x35c] ;  /* 0x00035c00011b7983 */ /* 0x000ea80000300800 */
[----:B------:R-:W-:Y:S01]  /*5fbe0*/  STL [R1+0x2d58], R5 ;  /* 0x002d580501007387 */ /* 0x000fe20000100800 */
[----:B--2---:R-:W-:Y:S11]  /*5fbf0*/  HMMA.16816.F32 R24, R20, R18, R24 ;  /* 0x000000121418723c */ /* 0x004ff60000001818 */
[----:B------:R-:W-:Y:S11]  /*5fc00*/  @!UPT UIADD3 URZ, URZ, URZ, URZ ;  /* 0x0000003f3f3ff290 */ /* 0x000ff6000fffe03f */
[----:B------:R-:W-:Y:S01]  /*5fc10*/  @!UPT UIADD3 URZ, URZ, URZ, URZ ;  /* 0x0000003f3f3ff290 */ /* 0x000fe2000fffe03f */
[----:B------:R-:W-:Y:S01]  /*5fc20*/  STL [R1+0x4b0], R24 ;  /* 0x0004b01801007387 */ /* 0x000fe20000100800 */
[----:B------:R-:W-:-:S03]  /*5fc30*/  MOV R4, R25 ;  /* 0x0000001900047202 */ /* 0x000fc60000000f00 */
[----:B------:R-:W-:Y:S04]  /*5fc40*/  STL.64 [R1+0x4b8], R26 ;  /* 0x0004b81a01007387 */ /* 0x000fe80000100a00 */
[----:B------:R-:W0:Y:S01]  /*5fc50*/  LDSM.16.M88.4 R24, [R2+0x65000] ;  /* 0x065000000218783b */ /* 0x000e220000000200 */
[C---:B---3--:R-:W-:Y:S03]  /*5fc60*/  HMMA.16816.F32 R8, R20.reuse, R6, R8 ;  /* 0x000000061408723c */ /* 0x048fe60000001808 */
[----:B------:R1:W-:Y:S04]  /*5fc70*/  STL.64 [R1+0x3000], R18 ;  /* 0x0030001201007387 */ /* 0x0003e80000100a00 */
[----:B------:R-:W2:Y:S04]  /*5fc80*/  LDL.LU R16, [R1+0x340] ;  /* 0x0003400001107983 */ /* 0x000ea80000300800 */
[----:B------:R-:W2:Y:S04]  /*5fc90*/  LDL.LU R17, [R1+0x344] ;  /* 0x0003440001117983 */ /* 0x000ea80000300800 */
[----:B-1----:R-:W2:Y:S04]  /*5fca0*/  LDL.LU R18, [R1+0x348] ;  /* 0x0003480001127983 */ /* 0x002ea80000300800 */
[----:B------:R-:W2:Y:S04]  /*5fcb0*/  LDL.LU R19, [R1+0x34c] ;  /* 0x00034c0001137983 */ /* 0x000ea80000300800 */
[----:B0-----:R-:W-:Y:S04]  /*5fcc0*/  STL.64 [R1+0x2f88], R26 ;  /* 0x002f881a01007387 */ /* 0x001fe80000100a00 */
[----:B------:R0:W-:Y:S04]  /*5fcd0*/  STL.64 [R1+0x2f80], R24 ;  /* 0x002f801801007387 */ /* 0x0001e80000100a00 */
[----:B0-----:R-:W3:Y:S04]  /*5fce0*/  LDL.LU R24, [R1+0x370] ;  /* 0x0003700001187983 */ /* 0x001ee80000300800 */
[----:B------:R-:W3:Y:S04]  /*5fcf0*/  LDL.LU R25, [R1+0x374] ;  /* 0x0003740001197983 */ /* 0x000ee80000300800 */
[----:B------:R-:W3:Y:S04]  /*5fd00*/  LDL.LU R26, [R1+0x378] ;  /* 0x00037800011a7983 */ /* 0x000ee80000300800 */
[----:B------:R-:W3:Y:S04]  /*5fd10*/  LDL.LU R27, [R1+0x37c] ;  /* 0x00037c00011b7983 */ /* 0x000ee80000300800 */
[----:B------:R-:W-:Y:S04]  /*5fd20*/  STL.64 [R1+0x4a0], R8 ;  /* 0x0004a00801007387 */ /* 0x000fe80000100a00 */
[----:B------:R0:W-:Y:S04]  /*5fd30*/  STL.64 [R1+0x4a8], R10 ;  /* 0x0004a80a01007387 */ /* 0x0001e80000100a00 */
[----:B0-----:R-:W3:Y:S04]  /*5fd40*/  LDL.LU.64 R10, [R1+0x3008] ;  /* 0x00300800010a7983 */ /* 0x001ee80000300a00 */
[----:B------:R-:W-:Y:S04]  /*5fd50*/  STL.64 [R1+0x2fe8], R6 ;  /* 0x002fe80601007387 */ /* 0x000fe80000100a00 */
[----:B------:R0:W-:Y:S04]  /*5fd60*/  STL [R1+0x2fe0], R4 ;  /* 0x002fe00401007387 */ /* 0x0001e80000100800 */
[----:B0-----:R-:W4:Y:S04]  /*5fd70*/  LDL.LU R4, [R1+0x330] ;  /* 0x0003300001047983 */ /* 0x001f280000300800 */
[----:B------:R-:W4:Y:S04]  /*5fd80*/  LDL.LU R5, [R1+0x334] ;  /* 0x0003340001057983 */ /* 0x000f280000300800 */
[----:B------:R-:W4:Y:S04]  /*5fd90*/  LDL.LU R6, [R1+0x338] ;  /* 0x0003380001067983 */ /* 0x000f280000300800 */
[----:B------:R-:W4:Y:S01]  /*5fda0*/  LDL.LU R7, [R1+0x33c] ;  /* 0x00033c0001077983 */ /* 0x000f220000300800 */
[C---:B---3--:R-:W-:Y:S03]  /*5fdb0*/  HMMA.16816.F32 R24, R20.reuse, R10, R24 ;  /* 0x0000000a1418723c */ /* 0x048fe60000001818 */
[----:B------:R0:W-:Y:S04]  /*5fdc0*/  STL.64 [R1+0x2fd8], R10 ;  /* 0x002fd80a01007387 */ /* 0x0001e80000100a00 */
[----:B------:R-:W3:Y:S11]  /*5fdd0*/  LDL.LU R8, [R1+0x320] ;  /* 0x0003200001087983 */ /* 0x000ef60000300800 */
[----:B------:R-:W-:Y:S05]  /*5fde0*/  @!UPT UIADD3 URZ, URZ, URZ, URZ ;  /* 0x0000003f3f3ff290 */ /* 0x000fea000fffe03f */
[----:B------:R1:W-:Y:S04]  /*5fdf0*/  STL.64 [R1+0x490], R24 ;  /* 0x0004901801007387 */ /* 0x0003e80000100a00 */
[----:B------:R5:W-:Y:S04]  /*5fe00*/  STL.64 [R1+0x498], R26 ;  /* 0x0004981a01007387 */ /* 0x000be80000100a00 */
[----:B------:R-:W3:Y:S04]  /*5fe10*/  LDL.LU R9, [R1+0x324] ;  /* 0x0003240001097983 */ /* 0x000ee80000300800 */
[----:B0-----:R-:W3:Y:S04]  /*5fe20*/  LDL.LU R10, [R1+0x328] ;  /* 0x00032800010a7983 */ /* 0x001ee80000300800 */
[----:B------:R-:W3:Y:S04]  /*5fe30*/  LDL.LU R11, [R1+0x32c] ;  /* 0x00032c00010b7983 */ /* 0x000ee80000300800 */
[----:B-1----:R-:W3:Y:S01]  /*5fe40*/  LDL.LU R24, [R1+0x30] ;  /* 0x0000300001187983 */ /* 0x002ee20000300800 */
[----:B--2---:R-:W-:Y:S01]  /*5fe50*/  HMMA.16816.F32 R20, R20, R14, R16 ;  /* 0x0000000e1414723c */ /* 0x004fe20000001810 */
[----:B-----5:R-:W-:Y:S01]  /*5fe60*/  MOV R26, R3 ;  /* 0x00000003001a7202 */ /* 0x020fe20000000f00 */
[----:B------:R-:W-:-:S02]  /*5fe70*/  IMAD.MOV.U32 R27, RZ, RZ, R0 ;  /* 0x000000ffff1b7224 */ /* 0x000fc400078e0000 */
[----:B------:R-:W-:-:S03]  /*5fe80*/  IMAD.MOV.U32 R25, RZ, RZ, R28 ;  /* 0x000000ffff197224 */ /* 0x000fc600078e001c */
[----:B------:R-:W-:Y:S04]  /*5fe90*/  STL.64 [R1+0x2fd0], R26 ;  /* 0x002fd01a01007387 */ /* 0x000fe80000100a00 */
[----:B---3--:R0:W-:Y:S04]  /*5fea0*/  STL.64 [R1+0x2fc8], R24 ;  /* 0x002fc81801007387 */ /* 0x0081e80000100a00 */
[----:B0-----:R-:W2:Y:S04]  /*5feb0*/  LDL.LU R24, [R1+0x310] ;  /* 0x0003100001187983 */ /* 0x001ea80000300800 */
[----:B------:R-:W2:Y:S04]  /*5fec0*/  LDL.LU R25, [R1+0x314] ;  /* 0x0003140001197983 */ /* 0x000ea80000300800 */
[----:B------:R-:W2:Y:S04]  /*5fed0*/  LDL.LU R26, [R1+0x318] ;  /* 0x00031800011a7983 */ /* 0x000ea80000300800 */
[----:B------:R-:W2:Y:S04]  /*5fee0*/  LDL.LU R27, [R1+0x31c] ;  /* 0x00031c00011b7983 */ /* 0x000ea80000300800 */
[----:B------:R-:W4:Y:S04]  /*5fef0*/  LDL.LU.64 R18, [R1+0x3000] ;  /* 0x0030000001127983 */ /* 0x000f280000300a00 */
[----:B------:R-:W-:Y:S04]  /*5ff00*/  STL.64 [R1+0x340], R20 ;  /* 0x0003401401007387 */ /* 0x000fe80000100a00 */
[----:B------:R0:W-:Y:S04]  /*5ff10*/  STL.64 [R1+0x348], R22 ;  /* 0x0003481601007387 */ /* 0x0001e80000100a00 */
[----:B0-----:R-:W4:Y:S04]  /*5ff20*/  LDL.LU.64 R22, [R1+0x2ff8] ;  /* 0x002ff80001167983 */ /* 0x001f280000300a00 */
[----:B------:R-:W4:Y:S02]  /*5ff30*/  LDL.LU.64 R20, [R1+0x2ff0] ;  /* 0x002ff00001147983 */ /* 0x000f240000300a00 */
[C---:B----4-:R-:W-:Y:S11]  /*5ff40*/  HMMA.16816.F32 R4, R20.reuse, R18, R4 ;  /* 0x000000121404723c */ /* 0x050ff60000001804 */
[----:B------:R-:W-:Y:S11]  /*5ff50*/  @!UPT UIADD3 URZ, URZ, URZ, URZ ;  /* 0x0000003f3f3ff290 */ /* 0x000ff6000fffe03f */
[----:B------:R-:W-:Y:S01]  /*5ff60*/  @!UPT UIADD3 URZ, URZ, URZ, URZ ;  /* 0x0000003f3f3ff290 */ /* 0x000fe2000fffe03f */
[----:B------:R-:W-:Y:S04]  /*5ff70*/  STL.64 [R1+0x480], R4 ;  /* 0x0004800401007387 */ /* 0x000fe80000100a00 */
[----:B------:R0:W-:Y:S04]  /*5ff80*/  STL.64 [R1+0x488], R6 ;  /* 0x0004880601007387 */ /* 0x0001e80000100a00 */
[----:B0-----:R-:W3:Y:S04]  /*5ff90*/  LDL.LU.64 R6, [R1+0x2fe8] ;  /* 0x002fe80001067983 */ /* 0x001ee80000300a00 */
[----:B------:R-:W4:Y:S01]  /*5ffa0*/  LDL.LU R4, [R1+0x2fe0] ;  /* 0x002fe00001047983 */ /* 0x000f220000300800 */
[C---:B---3--:R-:W-:Y:S11]  /*5ffb0*/  HMMA.16816.F32 R8, R20.reuse, R6, R8 ;  /* 0x000000061408723c */ /* 0x048ff60000001808 */
[----:B------:R-:W-:Y:S11]  /*5ffc0*/  @!UPT UIADD3 URZ, URZ, URZ, URZ ;  /* 0x0000003f3f3ff290 */ /* 0x000ff6000fffe03f */
[----:B------:R-:W-:Y:S01]  /*5ffd0*/  @!UPT UIADD3 URZ, URZ, URZ, URZ ;  /* 0x0000003f3f3ff290 */ /* 0x000fe2000fffe03f */
[----:B------:R-:W-:Y:S01]  /*5ffe0*/  STL.64 [R1+0x470], R8 ;  /* 0x0004700801007387 */ /* 0x000fe20000100a00 */
[----:B------:R-:W-:Y:S01]  /*5fff0*/  MOV R13, R10 ;  /* 0x0000000a000d7202 */ /* 0x000fe20000000f00 */
[----:B------:R-:W-:Y:S02]  /*60000*/  IMAD.MOV.U32 R12, RZ, RZ, R11 ;  /* 0x000000ffff0c7224 */ /* 0x000fe400078e000b */
[----:B------:R-:W2:Y:S04]  /*60010*/  LDL.LU.64 R10, [R1+0x2fd8] ;  /* 0x002fd800010a7983 */ /* 0x000ea80000300a00 */
[----:B------:R-:W-:Y:S04]  /*60020*/  STL.64 [R1+0x2fc0], R6 ;  /* 0x002fc00601007387 */ /* 0x000fe80000100a00 */
[----:B----4-:R0:W-:Y:S04]  /*60030*/  STL [R1+0x2fb8], R4 ;  /* 0x002fb80401007387 */ /* 0x0101e80000100800 */
[----:B0-----:R-:W3:Y:S04]  /*60040*/  LDL.LU R4, [R1+0x2e0] ;  /* 0x0002e00001047983 */ /* 0x001ee80000300800 */
[----:B------:R-:W3:Y:S04]  /*60050*/  LDL.LU R5, [R1+0x2e4] ;  /* 0x0002e40001057983 */ /* 0x000ee80000300800 */
[----:B------:R-:W3:Y:S04]  /*60060*/  LDL.LU R6, [R1+0x2e8] ;  /* 0x0002e80001067983 */ /* 0x000ee80000300800 */
[----:B------:R-:W3:Y:S04]  /*60070*/  LDL.LU R7, [R1+0x2ec] ;  /* 0x0002ec0001077983 */ /* 0x000ee80000300800 */
[----:B------:R-:W-:Y:S04]  /*60080*/  STL [R1+0x2be4], R12 ;  /* 0x002be40c01007387 */ /* 0x000fe80000100800 */
[----:B------:R-:W-:Y:S01]  /*60090*/  STL [R1+0x2be0], R13 ;  /* 0x002be00d01007387 */ /* 0x000fe20000100800 */
[C---:B--2---:R-:W-:Y:S08]  /*600a0*/  HMMA.16816.F32 R24, R20.reuse, R10, R24 ;  /* 0x0000000a1418723c */ /* 0x044ff00000001818 */
[----:B---3--:R-:W-:Y:S01]  /*600b0*/  HMMA.16816.F32 R4, R20, R14, R4 ;  /* 0x0000000e1404723c */ /* 0x008fe20000001804 */
[----:B------:R-:W0:Y:S11]  /*600c0*/  LDSM.16.M88.4 R20, [R2+0x66000] ;  /* 0x066000000214783b */ /* 0x000e360000000200 */
[----:B------:R-:W-:Y:S03]  /*600d0*/  @!UPT UIADD3 URZ, URZ, URZ, URZ ;  /* 0x0000003f3f3ff290 */ /* 0x000fe6000fffe03f */
[----:B------:R-:W-:Y:S04]  /*600e0*/  STL.64 [R1+0x460], R24 ;  /* 0x0004601801007387 */ /* 0x000fe80000100a00 */
[----:B------:R1:W-:Y:S04]  /*600f0*/  STL.64 [R1+0x468], R26 ;  /* 0x0004681a01007387 */ /* 0x0003e80000100a00 */
[----:B-1----:R-:W2:Y:S04]  /*60100*/  LDL.LU.64 R26, [R1+0x2fd0] ;  /* 0x002fd000011a7983 */ /* 0x002ea80000300a00 */
[----:B------:R-:W2:Y:S04]  /*60110*/  LDL.LU.64 R24, [R1+0x2fc8] ;  /* 0x002fc80001187983 */ /* 0x000ea80000300a00 */
[----:B------:R1:W-:Y:S04]  /*60120*/  STL.64 [R1+0x2fb0], R10 ;  /* 0x002fb00a01007387 */ /* 0x0003e80000100a00 */
[----:B------:R3:W-:Y:S01]  /*60130*/  STL.64 [R1+0x328], R6 ;  /* 0x0003280601007387 */ /* 0x0007e20000100a00 */
[----:B------:R-:W-:-:S03]  /*60140*/  MOV R12, R4 ;  /* 0x00000004000c7202 */ /* 0x000fc60000000f00 */
[----:B------:R-:W4:Y:S01]  /*60150*/  LDL.LU R8, [R1+0x1d0] ;  /* 0x0001d00001087983 */ /* 0x000f220000300800 */
[----:B------:R-:W-:-:S03]  /*60160*/  IMAD.MOV.U32 R13, RZ, RZ, R5 ;  /* 0x000000ffff0d7224 */ /* 0x000fc600078e0005 */
[----:B------:R-:W4:Y:S04]  /*60170*/  LDL.LU R9, [R1+0x1d4] ;  /* 0x0001d40001097983 */ /* 0x000f280000300800 */
[----:B-1----:R-:W4:Y:S04]  /*60180*/  LDL.LU R10, [R1+0x1d8] ;  /* 0x0001d800010a7983 */ /* 0x002f280000300800 */
[----:B------:R-:W4:Y:S04]  /*60190*/  LDL.LU R11, [R1+0x1dc] ;  /* 0x0001dc00010b7983 */ /* 0x000f280000300800 */
[----:B------:R-:W2:Y:S04]  /*601a0*/  LDL.LU R4, [R1+0x2d0] ;  /* 0x0002d00001047983 */ /* 0x000ea80000300800 */
[----:B------:R-:W2:Y:S04]  /*601b0*/  LDL.LU R5, [R1+0x2d4] ;  /* 0x0002d40001057983 */ /* 0x000ea80000300800 */
[----:B---3--:R-:W2:Y:S04]  /*601c0*/  LDL.LU R6, [R1+0x2d8] ;  /* 0x0002d80001067983 */ /* 0x008ea80000300800 */
[----:B------:R-:W2:Y:S04]  /*601d0*/  LDL.LU R7, [R1+0x2dc] ;  /* 0x0002dc0001077983 */ /* 0x000ea80000300800 */
[----:B------:R-:W-:Y:S04]  /*601e0*/  STL.64 [R1+0x2fa8], R14 ;  /* 0x002fa80e01007387 */ /* 0x000fe80000100a00 */
[----:B------:R1:W-:Y:S04]  /*601f0*/  STL.64 [R1+0x2fa0], R12 ;  /* 0x002fa00c01007387 */ /* 0x0003e80000100a00 */
[----:B-1----:R-:W3:Y:S04]  /*60200*/  LDL.LU R12, [R1+0x1c0] ;  /* 0x0001c000010c7983 */ /* 0x002ee80000300800 */
[----:B------:R-:W3:Y:S04]  /*60210*/  LDL.LU R13, [R1+0x1c4] ;  /* 0x0001c400010d7983 */ /* 0x000ee80000300800 */
[----:B------:R-:W3:Y:S04]  /*60220*/  LDL.LU R14, [R1+0x1c8] ;  /* 0x0001c800010e7983 */ /* 0x000ee80000300800 */
[----:B------:R-:W3:Y:S04]  /*60230*/  LDL.LU R15, [R1+0x1cc] ;  /* 0x0001cc00010f7983 */ /* 0x000ee80000300800 */
        /* <DEDUP_REMOVED lines=11> */
[----:B------:R-:W5:Y:S01]  /*602f0*/  LDL.LU R23, [R1+0x19c] ;  /* 0x00019c0001177983 */ /* 0x000f620000300800 */
[C---:B------:R-:W-:Y:S03]  /*60300*/  HMMA.16816.F32 R4, R24.reuse, R18, R4 ;  /* 0x000000121804723c */ /* 0x040fe60000001804 */
[----:B-----5:R-:W-:Y:S04]  /*60310*/  STL.64 [R1+0x2f78], R22 ;  /* 0x002f781601007387 */ /* 0x020fe80000100a00 */
[----:B--2---:R0:W-:Y:S04]  /*60320*/  STL.64 [R1+0x2f70], R20 ;  /* 0x002f701401007387 */ /* 0x0041e80000100a00 */
        /* <DEDUP_REMOVED lines=8> */
[----:B------:R-:W2:Y:S04]  /*603b0*/  LDL.LU R22, [R1+0x1b8] ;  /* 0x0001b80001167983 */ /* 0x000ea80000300800 */
[----:B------:R-:W2:Y:S04]  /*603c0*/  LDL.LU R23, [R1+0x1bc] ;  /* 0x0001bc0001177983 */ /* 0x000ea80000300800 */
[----:B------:R-:W-:Y:S04]  /*603d0*/  STL.64 [R1+0x450], R4 ;  /* 0x0004500401007387 */ /* 0x000fe80000100a00 */
[----:B------:R0:W-:Y:S04]  /*603e0*/  STL.64 [R1+0x458], R6 ;  /* 0x0004580601007387 */ /* 0x0001e80000100a00 */
[----:B0-----:R-:W4:Y:S04]  /*603f0*/  LDL.LU.64 R6, [R1+0x2fc0] ;  /* 0x002fc00001067983 */ /* 0x001f280000300a00 */
[----:B------:R-:W5:Y:S01]  /*60400*/  LDL.LU R4, [R1+0x2fb8] ;  /* 0x002fb80001047983 */ /* 0x000f620000300800 */
[C---:B----4-:R-:W-:Y:S11]  /*60410*/  HMMA.16816.F32 R8, R24.reuse, R6, R8 ;  /* 0x000000061808723c */ /* 0x050ff60000001808 */
        /* <DEDUP_REMOVED lines=8> */
[----:B------:R-:W-:Y:S04]  /*604a0*/  STL.64 [R1+0x400], R12 ;  /* 0x0004000c01007387 */ /* 0x000fe80000100a00 */
[----:B------:R-:W-:Y:S04]  /*604b0*/  STL.64 [R1+0x408], R14 ;  /* 0x0004080e01007387 */ /* 0x000fe80000100a00 */
[----:B------:R-:W0:Y:S02]  /*604c0*/  LDSM.16.M88.4 R12, [R2+0x67000] ;  /* 0x06700000020c783b */ /* 0x000e240000000200 */
[----:B0-----:R-:W-:Y:S01]  /*604d0*/  MOV R3, R14 ;  /* 0x0000000e00037202 */ /* 0x001fe20000000f00 */
[----:B------:R-:W-:-:S02]  /*604e0*/  IMAD.MOV.U32 R0, RZ, RZ, R15 ;  /* 0x000000ffff007224 */ /* 0x000fc400078e000f */
[----:B------:R-:W2:Y:S01]  /*604f0*/  LDL.LU.64 R14, [R1+0x2fa8] ;  /* 0x002fa800010e7983 */ /* 0x000ea20000300a00 */
[----:B------:R-:W-:Y:S01]  /*60500*/  MOV R8, R12 ;  /* 0x0000000c00087202 */ /* 0x000fe20000000f00 */
[----:B------:R-:W-:Y:S02]  /*60510*/  IMAD.MOV.U32 R5, RZ, RZ, R13 ;  /* 0x000000ffff057224 */ /* 0x000fe400078e000d */
[----:B------:R-:W3:Y:S01]  /*60520*/  LDL.LU.64 R12, [R1+0x2fa0] ;  /* 0x002fa000010c7983 */ /* 0x000ee20000300a00 */
[----:B--2---:R-:W-:Y:S03]  /*60530*/  HMMA.16816.F32 R24, R24, R14, R20 ;  /* 0x0000000e1818723c */ /* 0x004fe60000001814 */
[----:B------:R-:W2:Y:S04]  /*60540*/  LDL.LU.64 R22, [R1+0x2f98] ;  /* 0x002f980001167983 */ /* 0x000ea80000300a00 */
[----:B------:R-:W2:Y:S11]  /*60550*/  LDL.LU.64 R20, [R1+0x2f90] ;  /* 0x002f900001147983 */ /* 0x000eb60000300a00 */
[----:B------:R-:W-:Y:S05]  /*60560*/  @!UPT UIADD3 URZ, URZ, URZ, URZ ;  /* 0x0000003f3f3ff290 */ /* 0x000fea000fffe03f */
        /* <DEDUP_REMOVED lines=21> */
[----:B------:R-:W-:Y:S04]  /*606c0*/  STL.64 [R1+0x2f48], R6 ;  /* 0x002f480601007387 */ /* 0x000fe80000100a00 */
[----:B-----5:R0:W-:Y:S04]  /*606d0*/  STL.64 [R1+0x2f40], R4 ;  /* 0x002f400401007387 */ /* 0x0201e80000100a00 */
[----:B0-----:R-:W4:Y:S04]  /*606e0*/  LDL.LU R4, [R1+0x180] ;  /* 0x0001800001047983 */ /* 0x001f280000300800 */
[----:B------:R-:W4:Y:S04]  /*606f0*/  LDL.LU R5, [R1+0x184] ;  /* 0x0001840001057983 */ /* 0x000f280000300800 */
[----:B------:R-:W4:Y:S04]  /*60700*/  LDL.LU R6, [R1+0x188] ;  /* 0x0001880001067983 */ /* 0x000f280000300800 */
[----:B------:R-:W4:Y:S02]  /*60710*/  LDL.LU R7, [R1+0x18c] ;  /* 0x00018c0001077983 */ /* 0x000f240000300800 */
[----:B----4-:R-:W-:Y:S11]  /*60720*/  HMMA.16816.F32 R4, R24, R10, R4 ;  /* 0x0000000a1804723c */ /* 0x010ff60000001804 */
[----:B------:R-:W-:Y:S11]  /*60730*/  @!UPT UIADD3 URZ, URZ, URZ, URZ ;  /* 0x0000003f3f3ff290 */ /* 0x000ff6000fffe03f */
[----:B------:R-:W-:Y:S01]  /*60740*/  @!UPT UIADD3 URZ, URZ, URZ, URZ ;  /* 0x0000003f3f3ff290 */ /* 0x000fe2000fffe03f */
[----:B------:R-:W-:Y:S04]  /*60750*/  STL.64 [R1+0x3d0], R4 ;  /* 0x0003d00401007387 */ /* 0x000fe80000100a00 */
[----:B------:R-:W-:Y:S04]  /*60760*/  STL.64 [R1+0x3d8], R6 ;  /* 0x0003d80601007387 */ /* 0x000fe80000100a00 */
[----:B------:R-:W0:Y:S04]  /*60770*/  LDSM.16.M88.4 R4, [R2+0x69000] ;  /* 0x069000000204783b */ /* 0x000e280000000200 */
[----:B------:R-:W-:Y:S01]  /*60780*/  STL.64 [R1+0x2f38], R10 ;  /* 0x002f380a01007387 */ /* 0x000fe20000100a00 */
[----:B0-----:R-:W-:Y:S01]  /*60790*/  MOV R29, R4 ;  /* 0x00000004001d7202 */ /* 0x001fe20000000f00 */
[----:B------:R-:W-:Y:S01]  /*607a0*/  IMAD.MOV.U32 R17, RZ, RZ, R5 ;  /* 0x000000ffff117224 */ /* 0x000fe200078e0005 */
[----:B------:R-:W-:Y:S01]  /*607b0*/  MOV R16, R6 ;  /* 0x0000000600107202 */ /* 0x000fe20000000f00 */
[----:B------:R-:W-:-:S02]  /*607c0*/  IMAD.MOV.U32 R9, RZ, RZ, R7 ;  /* 0x000000ffff097224 */ /* 0x000fc400078e0007 */
[----:B--2---:R-:W-:Y:S01]  /*607d0*/  HMMA.16816.F32 R4, R24, R14, R20 ;  /* 0x0000000e1804723c */ /* 0x004fe20000001814 */
[----:B------:R-:W0:Y:S04]  /*607e0*/  LDSM.16.M88.4 R20, [R2+0x6a000] ;  /* 0x06a000000214783b */ /* 0x000e280000000200 */
[----:B------:R-:W-:Y:S04]  /*607f0*/  STL.64 [R1+0x2f30], R8 ;  /* 0x002f300801007387 */ /* 0x000fe80000100a00 */
[----:B------:R-:W-:Y:S04]  /*60800*/  STL.64 [R1+0x2f28], R14 ;  /* 0x002f280e01007387 */ /* 0x000fe80000100a00 */
[----:B---3--:R1:W-:Y:S10]  /*60810*/  STL.64 [R1+0x2f20], R12 ;  /* 0x002f200c01007387 */ /* 0x0083f40000100a00 */
[----:B------:R2:W-:Y:S04]  /*60820*/  STL.64 [R1+0x2e0], R4 ;  /* 0x0002e00401007387 */ /* 0x0005e80000100a00 */
[----:B------:R3:W-:Y:S04]  /*60830*/  STL.64 [R1+0x2e8], R6 ;  /* 0x0002e80601007387 */ /* 0x0007e80000100a00 */
[----:B-1----:R-:W4:Y:S04]  /*60840*/  LDL.LU R12, [R1+0x2a0] ;  /* 0x0002a000010c7983 */ /* 0x002f280000300800 */
[----:B------:R-:W4:Y:S04]  /*60850*/  LDL.LU R13, [R1+0x2a4] ;  /* 0x0002a400010d7983 */ /* 0x000f280000300800 */
[----:B------:R-:W4:Y:S04]  /*60860*/  LDL.LU R14, [R1+0x2a8] ;  /* 0x0002a800010e7983 */ /* 0x000f280000300800 */
[----:B------:R-:W4:Y:S04]  /*60870*/  LDL.LU R15, [R1+0x2ac] ;  /* 0x0002ac00010f7983 */ /* 0x000f280000300800 */
[----:B------:R-:W5:Y:S04]  /*60880*/  LDL.LU R8, [R1+0x2b0] ;  /* 0x0002b00001087983 */ /* 0x000f680000300800 */
[----:B------:R-:W5:Y:S04]  /*60890*/  LDL.LU R9, [R1+0x2b4] ;  /* 0x0002b40001097983 */ /* 0x000f680000300800 */
[----:B------:R-:W5:Y:S04]  /*608a0*/  LDL.LU R10, [R1+0x2b8] ;  /* 0x0002b800010a7983 */ /* 0x000f680000300800 */
[----:B------:R-:W5:Y:S04]  /*608b0*/  LDL.LU R11, [R1+0x2bc] ;  /* 0x0002bc00010b7983 */ /* 0x000f680000300800 */
[----:B--2---:R-:W2:Y:S04]  /*608c0*/  LDL.LU R4, [R1+0x2c0] ;  /* 0x0002c00001047983 */ /* 0x004ea80000300800 */
[----:B------:R-:W2:Y:S04]  /*608d0*/  LDL.LU R5, [R1+0x2c4] ;  /* 0x0002c40001057983 */ /* 0x000ea80000300800 */
[----:B---3--:R-:W2:Y:S04]  /*608e0*/  LDL.LU R6, [R1+0x2c8] ;  /* 0x0002c80001067983 */ /* 0x008ea80000300800 */
[----:B------:R-:W2:Y:S04]  /*608f0*/  LDL.LU R7, [R1+0x2cc] ;  /* 0x0002cc0001077983 */ /* 0x000ea80000300800 */
[----:B------:R-:W3:Y:S04]  /*60900*/  LDL.LU.64 R24, [R1+0x40] ;  /* 0x0000400001187983 */ /* 0x000ee80000300a00 */
[----:B------:R-:W2:Y:S04]  /*60910*/  LDL.LU.64 R26, [R1+0x48] ;  /* 0x00004800011a7983 */ /* 0x000ea80000300a00 */
[----:B--2---:R-:W-:Y:S04]  /*60920*/  STL.64 [R1+0x2ed8], R26 ;  /* 0x002ed81a01007387 */ /* 0x004fe80000100a00 */
[----:B---3--:R1:W-:Y:S04]  /*60930*/  STL.64 [R1+0x2ed0], R24 ;  /* 0x002ed01801007387 */ /* 0x0083e80000100a00 */
[----:B-1----:R-:W2:Y:S04]  /*60940*/  LDL.LU R24, [R1+0x150] ;  /* 0x0001500001187983 */ /* 0x002ea80000300800 */
[----:B------:R-:W2:Y:S04]  /*60950*/  LDL.LU R25, [R1+0x154] ;  /* 0x0001540001197983 */ /* 0x000ea80000300800 */
[----:B------:R-:W3:Y:S04]  /*60960*/  LDL.LU R26, [R1+0x158] ;  /* 0x00015800011a7983 */ /* 0x000ee80000300800 */
[----:B------:R-:W3:Y:S04]  /*60970*/  LDL.LU R27, [R1+0x15c] ;  /* 0x00015c00011b7983 */ /* 0x000ee80000300800 */
[----:B---3--:R-:W-:Y:S04]  /*60980*/  STL.64 [R1+0x2ee8], R26 ;  /* 0x002ee81a01007387 */ /* 0x008fe80000100a00 */
[----:B--2---:R1:W-:Y:S04]  /*60990*/  STL.64 [R1+0x2ee0], R24 ;  /* 0x002ee01801007387 */ /* 0x0043e80000100a00 */
        /* <DEDUP_REMOVED lines=20> */
[----:B------:R-:W2:Y:S04]  /*60ae0*/  LDL.LU R26, [R1+0x168] ;  /* 0x00016800011a7983 */ /* 0x000ea80000300800 */
[----:B------:R-:W2:Y:S04]  /*60af0*/  LDL.LU R27, [R1+0x16c] ;  /* 0x00016c00011b7983 */ /* 0x000ea80000300800 */
[----:B0-----:R-:W-:Y:S04]  /*60b00*/  STL.64 [R1+0x20], R20 ;  /* 0x0000201401007387 */ /* 0x001fe80000100a00 */
[----:B------:R0:W-:Y:S04]  /*60b10*/  STL.64 [R1+0x28], R22 ;  /* 0x0000281601007387 */ /* 0x0001e80000100a00 */
[----:B0-----:R-:W3:Y:S04]  /*60b20*/  LDL.LU.64 R22, [R1+0x2f58] ;  /* 0x002f580001167983 */ /* 0x001ee80000300a00 */
[----:B------:R-:W3:Y:S02]  /*60b30*/  LDL.LU.64 R20, [R1+0x2f50] ;  /* 0x002f500001147983 */ /* 0x000ee40000300a00 */
[C---:B---3--:R-:W-:Y:S11]  /*60b40*/  HMMA.16816.F32 R4, R20.reuse, R18, R4 ;  /* 0x000000121404723c */ /* 0x048ff60000001804 */
[----:B------:R-:W-:Y:S11]  /*60b50*/  @!UPT UIADD3 URZ, URZ, URZ, URZ ;  /* 0x0000003f3f3ff290 */ /* 0x000ff6000fffe03f */
[----:B------:R-:W-:Y:S01]  /*60b60*/  @!UPT UIADD3 URZ, URZ, URZ, URZ ;  /* 0x0000003f3f3ff290 */ /* 0x000fe2000fffe03f */
[----:B------:R-:W-:Y:S04]  /*60b70*/  STL.64 [R1+0x3b0], R4 ;  /* 0x0003b00401007387 */ /* 0x000fe80000100a00 */
[----:B------:R0:W-:Y:S04]  /*60b80*/  STL.64 [R1+0x3b8], R6 ;  /* 0x0003b80601007387 */ /* 0x0001e80000100a00 */
[----:B0-----:R-:W5:Y:S04]  /*60b90*/  LDL.LU.64 R6, [R1+0x2f48] ;  /* 0x002f480001067983 */ /* 0x001f680000300a00 */
[----:B------:R-:W3:Y:S01]  /*60ba0*/  LDL.LU.64 R4, [R1+0x2f40] ;  /* 0x002f400001047983 */ /* 0x000ee20000300a00 */
[C---:B-----5:R-:W-:Y:S11]  /*60bb0*/  HMMA.16816.F32 R8, R20.reuse, R6, R8 ;  /* 0x000000061408723c */ /* 0x060ff60000001808 */
[----:B------:R-:W-:Y:S11]  /*60bc0*/  @!UPT UIADD3 URZ, URZ, URZ, URZ ;  /* 0x0000003f3f3ff290 */ /* 0x000ff6000fffe03f */
[----:B------:R-:W-:Y:S01]  /*60bd0*/  @!UPT UIADD3 URZ, URZ, URZ, URZ ;  /* 0x0000003f3f3ff290 */ /* 0x000fe2000fffe03f */
[----:B------:R-:W-:Y:S04]  /*60be0*/  STL.64 [R1+0x3a0], R8 ;  /* 0x0003a00801007387 */ /* 0x000fe80000100a00 */
[----:B------:R0:W-:Y:S04]  /*60bf0*/  STL.64 [R1+0x3a8], R10 ;  /* 0x0003a80a01007387 */ /* 0x0001e80000100a00 */
[----:B0-----:R-:W4:Y:S04]  /*60c00*/  LDL.LU.64 R10, [R1+0x2f38] ;  /* 0x002f3800010a7983 */ /* 0x001f280000300a00 */
[----:B------:R-:W5:Y:S01]  /*60c10*/  LDL.LU.64 R8, [R1+0x2f30] ;  /* 0x002f300001087983 */ /* 0x000f620000300a00 */
[C---:B----4-:R-:W-:Y:S11]  /*60c20*/  HMMA.16816.F32 R12, R20.reuse, R10, R12 ;  /* 0x0000000a140c723c */ /* 0x050ff6000000180c */
[----:B------:R-:W-:Y:S11]  /*60c30*/  @!UPT UIADD3 URZ, URZ, URZ, URZ ;  /* 0x0000003f3f3ff290 */ /* 0x000ff6000fffe03f */
[----:B------:R-:W-:Y:S01]  /*60c40*/  @!UPT UIADD3 URZ, URZ, URZ, URZ ;  /* 0x0000003f3f3ff290 */ /* 0x000fe2000fffe03f */
[----:B------:R-:W-:Y:S04]  /*60c50*/  STL.64 [R1+0x390], R12 ;  /* 0x0003900c01007387 */ /* 0x000fe80000100a00 */
[----:B------:R0:W-:Y:S04]  /*60c60*/  STL.64 [R1+0x398], R14 ;  /* 0x0003980e01007387 */ /* 0x0001e80000100a00 */
[----:B0-----:R-:W2:Y:S04]  /*60c70*/  LDL.LU.64 R14, [R1+0x2f28] ;  /* 0x002f2800010e7983 */ /* 0x001ea80000300a00 */
[----:B------:R-:W4:Y:S01]  /*60c80*/  LDL.LU.64 R12, [R1+0x2f20] ;  /* 0x002f2000010c7983 */ /* 0x000f220000300a00 */
[----:B--2---:R-:W-:Y:S11]  /*60c90*/  HMMA.16816.F32 R24, R20, R14, R24 ;  /* 0x0000000e1418723c */ /* 0x004ff60000001818 */
[----:B------:R-:W-:Y:S11]  /*60ca0*/  @!UPT UIADD3 URZ, URZ, URZ, URZ ;  /* 0x0000003f3f3ff290 */ /* 0x000ff6000fffe03f */
[----:B------:R-:W-:Y:S01]  /*60cb0*/  @!UPT UIADD3 URZ, URZ, URZ, URZ ;  /* 0x0000003f3f3ff290 */ /* 0x000fe2000fffe03f */
[----:B------:R-:W-:Y:S04]  /*60cc0*/  STL.64 [R1+0x330], R24 ;  /* 0x0003301801007387 */ /* 0x000fe80000100a00 */
[----:B------:R-:W-:Y:S04]  /*60cd0*/  STL.64 [R1+0x338], R26 ;  /* 0x0003381a01007387 */ /* 0x000fe80000100a00 */
[----:B------:R-:W0:Y:S01]  /*60ce0*/  LDSM.16.M88.4 R24, [R2+0x6b000] ;  /* 0x06b000000218783b */ /* 0x000e220000000200 */
[----:B------:R-:W-:Y:S01]  /*60cf0*/  MOV R22, R3 ;  /* 0x0000000300167202 */ /* 0x000fe20000000f00 */
[----:B------:R-:W-:Y:S01]  /*60d00*/  IMAD.MOV.U32 R23, RZ, RZ, R0 ;  /* 0x000000ffff177224 */ /* 0x000fe200078e0000 */
[----:B-----5:R-:W-:Y:S01]  /*60d10*/  MOV R20, R8 ;  /* 0x0000000800147202 */ /* 0x020fe20000000f00 */
[----:B---3--:R-:W-:Y:S01]  /*60d20*/  IMAD.MOV.U32 R21, RZ, RZ, R5 ;  /* 0x000000ffff157224 */ /* 0x008fe200078e0005 */
[----:B0-----:R-:W-:Y:S01]  /*60d30*/  MOV R3, R26 ;  /* 0x0000001a00037202 */ /* 0x001fe20000000f00 */
[----:B------:R-:W-:Y:S01]  /*60d40*/  IMAD.MOV.U32 R0, RZ, RZ, R27 ;  /* 0x000000ffff007224 */ /* 0x000fe200078e001b */
[----:B------:R-:W-:Y:S01]  /*60d50*/  MOV R8, R24 ;  /* 0x0000001800087202 */ /* 0x000fe20000000f00 */
[----:B------:R-:W-:Y:S01]  /*60d60*/  IMAD.MOV.U32 R5, RZ, RZ, R25 ;  /* 0x000000ffff057224 */ /* 0x000fe200078e0019 */
[----:B------:R-:W2:Y:S04]  /*60d70*/  LDL.LU.64 R26, [R1+0x2f18] ;  /* 0x002f1800011a7983 */ /* 0x000ea80000300a00 */
        /* <DEDUP_REMOVED lines=22> */
[----:B------:R-:W-:Y:S01]  /*60ee0*/  STL.64 [R1+0x2ec8], R10 ;  /* 0x002ec80a01007387 */ /* 0x000fe20000100a00 */
[----:B--2---:R-:W-:Y:S03]  /*60ef0*/  HMMA.16816.F32 R20, R20, R14, R24 ;  /* 0x0000000e1414723c */ /* 0x004fe60000001818 */
[----:B------:R-:W2:Y:S04]  /*60f00*/  LDL.LU.64 R26, [R1+0x2ed8] ;  /* 0x002ed800011a7983 */ /* 0x000ea80000300a00 */
[----:B------:R-:W2:Y:S04]  /*60f10*/  LDL.LU.64 R24, [R1+0x2ed0] ;  /* 0x002ed00001187983 */ /* 0x000ea80000300a00 */
[----:B------:R-:W-:Y:S04]  /*60f20*/  STL.64 [R1+0x2ec0], R14 ;  /* 0x002ec00e01007387 */ /* 0x000fe80000100a00 */
[----:B----4-:R0:W-:Y:S08]  /*60f30*/  STL.64 [R1+0x2eb8], R12 ;  /* 0x002eb80c01007387 */ /* 0x0101f00000100a00 */
[----:B------:R-:W-:Y:S04]  /*60f40*/  STL.64 [R1+0x310], R20 ;  /* 0x0003101401007387 */ /* 0x000fe80000100a00 */
[----:B------:R-:W-:Y:S04]  /*60f50*/  STL.64 [R1+0x318], R22 ;  /* 0x0003181601007387 */ /* 0x000fe80000100a00 */
[----:B0-----:R-:W2:Y:S04]  /*60f60*/  LDL.LU R12, [R1+0x260] ;  /* 0x00026000010c7983 */ /* 0x001ea80000300800 */
[----:B------:R-:W2:Y:S04]  /*60f70*/  LDL.LU R13, [R1+0x264] ;  /* 0x00026400010d7983 */ /* 0x000ea80000300800 */
[----:B------:R-:W2:Y:S04]  /*60f80*/  LDL.LU R14, [R1+0x268] ;  /* 0x00026800010e7983 */ /* 0x000ea80000300800 */
[----:B------:R-:W2:Y:S04]  /*60f90*/  LDL.LU R15, [R1+0x26c] ;  /* 0x00026c00010f7983 */ /* 0x000ea80000300800 */
[----:B------:R-:W0:Y:S04]  /*60fa0*/  LDSM.16.M88.4 R20, [R2+0x6c000] ;  /* 0x06c000000214783b */ /* 0x000e280000000200 */
[----:B0-----:R0:W-:Y:S04]  /*60fb0*/  STL.64 [R1+0x2db8], R22 ;  /* 0x002db81601007387 */ /* 0x0011e80000100a00 */
[----:B------:R1:W-:Y:S01]  /*60fc0*/  STL.64 [R1+0x2db0], R20 ;  /* 0x002db01401007387 */ /* 0x0003e20000100a00 */
[----:B0-----:R-:W-:Y:S01]  /*60fd0*/  MOV R22, R3 ;  /* 0x0000000300167202 */ /* 0x001fe20000000f00 */
[----:B------:R-:W-:Y:S01]  /*60fe0*/  IMAD.MOV.U32 R23, RZ, RZ, R0 ;  /* 0x000000ffff177224 */ /* 0x000fe200078e0000 */
[----:B-1----:R-:W-:Y:S01]  /*60ff0*/  MOV R20, R8 ;  /* 0x0000000800147202 */ /* 0x002fe20000000f00 */
[----:B------:R-:W-:-:S03]  /*61000*/  IMAD.MOV.U32 R21, RZ, RZ, R5 ;  /* 0x000000ffff157224 */ /* 0x000fc600078e0005 */
[----:B------:R-:W-:Y:S04]  /*61010*/  STL.64 [R1+0x2e08], R22 ;  /* 0x002e081601007387 */ /* 0x000fe80000100a00 */
[----:B------:R0:W-:Y:S01]  /*61020*/  STL.64 [R1+0x2e00], R20 ;  /* 0x002e001401007387 */ /* 0x0001e20000100a00 */
[----:B--2---:R-:W-:Y:S11]  /*61030*/  HMMA.16816.F32 R12, R24, R18, R12 ;  /* 0x00000012180c723c */ /* 0x004ff6000000180c */
[----:B------:R-:W-:Y:S11]  /*61040*/  @!UPT UIADD3 URZ, URZ, URZ, URZ ;  /* 0x0000003f3f3ff290 */ /* 0x000ff6000fffe03f */
[----:B------:R-:W-:Y:S01]  /*61050*/  @!UPT UIADD3 URZ, URZ, URZ, URZ ;  /* 0x0000003f3f3ff290 */ /* 0x000fe2000fffe03f */
[----:B------:R-:W-:Y:S04]  /*61060*/  STL [R1+0x5d0], R12 ;  /* 0x0005d00c01007387 */ /* 0x000fe80000100800 */
[----:B------:R-:W-:Y:S04]  /*61070*/  STL.64 [R1+0x5d8], R14 ;  /* 0x0005d80e01007387 */ /* 0x000fe80000100a00 */
[----:B------:R-:W-:Y:S04]  /*61080*/  STL.64 [R1+0x2ea0], R18 ;  /* 0x002ea01201007387 */ /* 0x000fe80000100a00 */
        /* <DEDUP_REMOVED lines=13> */
[----:B------:R-:W-:-:S02]  /*61160*/  IMAD.MOV.U32 R0, RZ, RZ, R27 ;  /* 0x000000ffff007224 */ /* 0x000fc400078e001b */
[----:B------:R-:W0:Y:S04]  /*61170*/  LDSM.16.M88.4 R24, [R2+0x6d000] ;  /* 0x06d000000218783b */ /* 0x000e280000000200 */
[----:B---3--:R-:W-:Y:S04]  /*61180*/  STL.64 [R1+0x2e28], R22 ;  /* 0x002e281601007387 */ /* 0x008fe80000100a00 */
[----:B--2---:R1:W-:Y:S04]  /*61190*/  STL.64 [R1+0x2e20], R20 ;  /* 0x002e201401007387 */ /* 0x0043e80000100a00 */
[----:B-1----:R-:W2:Y:S04]  /*611a0*/  LDL.LU.64 R20, [R1+0x20] ;  /* 0x0000200001147983 */ /* 0x002ea80000300a00 */
[----:B------:R-:W3:Y:S01]  /*611b0*/  LDL.LU.64 R22, [R1+0x28] ;  /* 0x0000280001167983 */ /* 0x000ee20000300a00 */
[----:B------:R-:W-:-:S03]  /*611c0*/  MOV R28, R13 ;  /* 0x0000000d001c7202 */ /* 0x000fc60000000f00 */
[----:B---3--:R1:W-:Y:S04]  /*611d0*/  STL.64 [R1+0x2e58], R22 ;  /* 0x002e581601007387 */ /* 0x0083e80000100a00 */
[----:B--2---:R2:W-:Y:S01]  /*611e0*/  STL.64 [R1+0x2e50], R20 ;  /* 0x002e501401007387 */ /* 0x0045e20000100a00 */
[----:B-1----:R-:W-:Y:S01]  /*611f0*/  IMAD.MOV.U32 R22, RZ, RZ, R16 ;  /* 0x000000ffff167224 */ /* 0x002fe200078e0010 */
[----:B------:R-:W-:Y:S01]  /*61200*/  MOV R23, R9 ;  /* 0x0000000900177202 */ /* 0x000fe20000000f00 */
[----:B--2---:R-:W-:Y:S01]  /*61210*/  IMAD.MOV.U32 R20, RZ, RZ, R29 ;  /* 0x000000ffff147224 */ /* 0x004fe200078e001d */
[----:B------:R-:W-:-:S03]  /*61220*/  MOV R21, R17 ;  /* 0x0000001100157202 */ /* 0x000fc60000000f00 */
[----:B------:R-:W-:Y:S04]  /*61230*/  STL.64 [R1+0x2eb0], R22 ;  /* 0x002eb01601007387 */ /* 0x000fe80000100a00 */
[----:B------:R-:W-:Y:S04]  /*61240*/  STL.64 [R1+0x2ea8], R20 ;  /* 0x002ea81401007387 */ /* 0x000fe80000100a00 */
[----:B------:R-:W-:Y:S04]  /*61250*/  STL [R1+0x2d3c], R28 ;  /* 0x002d3c1c01007387 */ /* 0x000fe80000100800 */
[----:B0-----:R-:W-:Y:S04]  /*61260*/  STL.64 [R1+0x2d78], R26 ;  /* 0x002d781a01007387 */ /* 0x001fe80000100a00 */
[----:B------:R0:W-:Y:S04]  /*61270*/  STL.64 [R1+0x2d70], R24 ;  /* 0x002d701801007387 */ /* 0x0001e80000100a00 */
        /* <DEDUP_REMOVED lines=13> */
[----:B------:R-:W4:Y:S01]  /*61350*/  LDL.LU R23, [R1+0x25c] ;  /* 0x00025c0001177983 */ /* 0x000f220000300800 */
[----:B------:R-:W-:-:S03]  /*61360*/  IMAD.MOV.U32 R16, RZ, RZ, R8 ;  /* 0x000000ffff107224 */ /* 0x000fc600078e0008 */
        /* <DEDUP_REMOVED lines=28> */
[----:B------:R-:W-:-:S07]  /*61530*/  MOV R19, R0 ;  /* 0x0000000000137202 */ /* 0x000fce0000000f00 */
        /* <DEDUP_REMOVED lines=15> */
[----:B0-----:R-:W5:Y:S02]  /*61630*/  LDL.LU.64 R10, [R1+0x2ec8] ;  /* 0x002ec800010a7983 */ /* 0x001f640000300a00 */
[C---:B-----5:R-:W-:Y:S11]  /*61640*/  HMMA.16816.F32 R12, R16.reuse, R10, R12 ;  /* 0x0000000a100c723c */ /* 0x060ff6000000180c */
[----:B------:R-:W-:Y:S11]  /*61650*/  @!UPT UIADD3 URZ, URZ, URZ, URZ ;  /* 0x0000003f3f3ff290 */ /* 0x000ff6000fffe03f */
[----:B------:R-:W-:Y:S01]  /*61660*/  @!UPT UIADD3 URZ, URZ, URZ, URZ ;  /* 0x0000003f3f3ff290 */ /* 0x000fe2000fffe03f */
[----:B------:R-:W-:Y:S04]  /*61670*/  STL.64 [R1+0x620], R12 ;  /* 0x0006200c01007387 */ /* 0x000fe80000100a00 */
[----:B------:R0:W-:Y:S04]  /*61680*/  STL.64 [R1+0x628], R14 ;  /* 0x0006280e01007387 */ /* 0x0001e80000100a00 */
[----:B0-----:R-:W3:Y:S04]  /*61690*/  LDL.LU.64 R14, [R1+0x2ec0] ;  /* 0x002ec000010e7983 */ /* 0x001ee80000300a00 */
[----:B------:R-:W4:Y:S01]  /*616a0*/  LDL.LU.64 R12, [R1+0x2eb8] ;  /* 0x002eb800010c7983 */ /* 0x000f220000300a00 */
[----:B---3--:R-:W-:Y:S03]  /*616b0*/  HMMA.16816.F32 R16, R16, R14, R20 ;  /* 0x0000000e1010723c */ /* 0x008fe60000001814 */
[----:B------:R-:W2:Y:S04]  /*616c0*/  LDL.LU.64 R22, [R1+0x2eb0] ;  /* 0x002eb00001167983 */ /* 0x000ea80000300a00 */
[----:B------:R-:W2:Y:S11]  /*616d0*/  LDL.LU.64 R20, [R1+0x2ea8] ;  /* 0x002ea80001147983 */ /* 0x000eb60000300a00 */
[----:B------:R-:W-:Y:S05]  /*616e0*/  @!UPT UIADD3 URZ, URZ, URZ, URZ ;  /* 0x0000003f3f3ff290 */ /* 0x000fea000fffe03f */
[----:B------:R-:W-:Y:S04]  /*616f0*/  STL.64 [R1+0x5c0], R16 ;  /* 0x0005c01001007387 */ /* 0x000fe80000100a00 */
[----:B------:R0:W-:Y:S04]  /*61700*/  STL.64 [R1+0x5c8], R18 ;  /* 0x0005c81201007387 */ /* 0x0001e80000100a00 */
        /* <DEDUP_REMOVED lines=34> */
[----:B------:R-:W-:Y:S04]  /*61930*/  STL.64 [R1+0x598], R26 ;  /* 0x0005981a01007387 */ /* 0x000fe80000100a00 */
[----:B------:R-:W0:Y:S02]  /*61940*/  LDSM.16.M88.4 R24, [R2+0x6e000] ;  /* 0x06e000000218783b */ /* 0x000e240000000200 */
[----:B0-----:R-:W-:Y:S01]  /*61950*/  IMAD.MOV.U32 R29, RZ, RZ, R26 ;  /* 0x000000ffff1d7224 */ /* 0x001fe200078e001a */
[----:B------:R-:W-:Y:S01]  /*61960*/  MOV R8, R27 ;  /* 0x0000001b00087202 */ /* 0x000fe20000000f00 */
[----:B------:R-:W-:Y:S01]  /*61970*/  IMAD.MOV.U32 R9, RZ, RZ, R24 ;  /* 0x000000ffff097224 */ /* 0x000fe200078e0018 */
[----:B------:R-:W-:Y:S01]  /*61980*/  MOV R17, R25 ;  /* 0x0000001900117202 */ /* 0x000fe20000000f00 */
[----:B------:R-:W2:Y:S04]  /*61990*/  LDL.LU.64 R26, [R1+0x2e48] ;  /* 0x002e4800011a7983 */ /* 0x000ea80000300a00 */
[----:B------:R-:W2:Y:S04]  /*619a0*/  LDL.LU.64 R24, [R1+0x2e40] ;  /* 0x002e400001187983 */ /* 0x000ea80000300a00 */
[----:B------:R-:W-:Y:S04]  /*619b0*/  STL [R1+0x2d44], R17 ;  /* 0x002d441101007387 */ /* 0x000fe80000100800 */
[----:B------:R0:W-:Y:S01]  /*619c0*/  STL [R1+0x2d40], R9 ;  /* 0x002d400901007387 */ /* 0x0001e20000100800 */
[----:B------:R-:W-:Y:S01]  /*619d0*/  IMAD.MOV.U32 R3, RZ, RZ, R22 ;  /* 0x000000ffff037224 */ /* 0x000fe200078e0016 */
[----:B------:R-:W-:-:S02]  /*619e0*/  MOV R0, R23 ;  /* 0x0000001700007202 */ /* 0x000fc40000000f00 */
[----:B------:R-:W-:Y:S01]  /*619f0*/  MOV R5, R21 ;  /* 0x0000001500057202 */ /* 0x000fe20000000f00 */
[----:B0-----:R-:W-:Y:S01]  /*61a00*/  IMAD.MOV.U32 R9, RZ, RZ, R20 ;  /* 0x000000ffff097224 */ /* 0x001fe200078e0014 */
[----:B--2---:R-:W-:Y:S11]  /*61a10*/  HMMA.16816.F32 R24, R20, R6, R24 ;  /* 0x000000061418723c */ /* 0x004ff60000001818 */
[----:B------:R-:W-:Y:S11]  /*61a20*/  @!UPT UIADD3 URZ, URZ, URZ, URZ ;  /* 0x0000003f3f3ff290 */ /* 0x000ff6000fffe03f */
[----:B------:R-:W-:Y:S01]  /*61a30*/  @!UPT UIADD3 URZ, URZ, URZ, URZ ;  /* 0x0000003f3f3ff290 */ /* 0x000fe2000fffe03f */
[----:B------:R-:W-:Y:S04]  /*61a40*/  STL.64 [R1+0x5f0], R24 ;  /* 0x0005f01801007387 */ /* 0x000fe80000100a00 */
[----:B------:R0:W-:Y:S04]  /*61a50*/  STL.64 [R1+0x5f8], R26 ;  /* 0x0005f81a01007387 */ /* 0x0001e80000100a00 */
[----:B0-----:R-:W2:Y:S04]  /*61a60*/  LDL.LU.64 R26, [R1+0x2e38] ;  /* 0x002e3800011a7983 */ /* 0x001ea80000300a00 */
[----:B------:R-:W2:Y:S04]  /*61a70*/  LDL.LU.64 R24, [R1+0x2e30] ;  /* 0x002e300001187983 */ /* 0x000ea80000300a00 */
[----:B------:R-:W3:Y:S04]  /*61a80*/  LDL.LU.64 R22, [R1+0x2e28] ;  /* 0x002e280001167983 */ /* 0x000ee80000300a00 */
[----:B------:R-:W3:Y:S04]  /*61a90*/  LDL.LU.64 R20, [R1+0x2e20] ;  /* 0x002e200001147983 */ /* 0x000ee80000300a00 */
[----:B------:R0:W-:Y:S04]  /*61aa0*/  STL.64 [R1+0x2df8], R6 ;  /* 0x002df80601007387 */ /* 0x0001e80000100a00 */
[----:B------:R1:W-:Y:S01]  /*61ab0*/  STL [R1+0x2df0], R4 ;  /* 0x002df00401007387 */ /* 0x0003e20000100800 */
[----:B0-----:R-:W-:Y:S01]  /*61ac0*/  MOV R6, R3 ;  /* 0x0000000300067202 */ /* 0x001fe20000000f00 */
[----:B------:R-:W-:-:S02]  /*61ad0*/  IMAD.MOV.U32 R7, RZ, RZ, R0 ;  /* 0x000000ffff077224 */ /* 0x000fc400078e0000 */
[----:B-1----:R-:W-:-:S07]  /*61ae0*/  IMAD.MOV.U32 R4, RZ, RZ, R9 ;  /* 0x000000ffff047224 */ /* 0x002fce00078e0009 */
[C---:B---3--:R-:W-:Y:S11]  /*61af0*/  HMMA.16816.F32 R20, R4.reuse, R10, R20 ;  /* 0x0000000a0414723c */ /* 0x048ff60000001814 */
[----:B------:R-:W-:Y:S11]  /*61b00*/  @!UPT UIADD3 URZ, URZ, URZ, URZ ;  /* 0x0000003f3f3ff290 */ /* 0x000ff6000fffe03f */
[----:B------:R-:W-:Y:S01]  /*61b10*/  @!UPT UIADD3 URZ, URZ, URZ, URZ ;  /* 0x0000003f3f3ff290 */ /* 0x000fe2000fffe03f */
[----:B------:R-:W-:Y:S04]  /*61b20*/  STL.64 [R1+0x5e0], R20 ;  /* 0x0005e01401007387 */ /* 0x000fe80000100a00 */
[----:B------:R0:W-:Y:S04]  /*61b30*/  STL.64 [R1+0x5e8], R22 ;  /* 0x0005e81601007387 */ /* 0x0001e80000100a00 */
[----:B0-----:R-:W3:Y:S04]  /*61b40*/  LDL.LU.64 R22, [R1+0x2e18] ;  /* 0x002e180001167983 */ /* 0x001ee80000300a00 */
[----:B------:R-:W3:Y:S02]  /*61b50*/  LDL.LU.64 R20, [R1+0x2e10] ;  /* 0x002e100001147983 */ /* 0x000ee40000300a00 */
[----:B---3--:R-:W-:Y:S02]  /*61b60*/  HMMA.16816.F32 R4, R4, R14, R20 ;  /* 0x0000000e0404723c */ /* 0x008fe40000001814 */
[----:B------:R-:W2:Y:S04]  /*61b70*/  LDL.LU.64 R22, [R1+0x2e08] ;  /* 0x002e080001167983 */ /* 0x000ea80000300a00 */
[----:B------:R-:W2:Y:S04]  /*61b80*/  LDL.LU.64 R20, [R1+0x2e00] ;  /* 0x002e000001147983 */ /* 0x000ea80000300a00 */
[----:B------:R-:W-:Y:S04]  /*61b90*/  STL.64 [R1+0x2dd8], R14 ;  /* 0x002dd80e01007387 */ /* 0x000fe80000100a00 */
[----:B----4-:R-:W-:Y:S09]  /*61ba0*/  STL.64 [R1+0x2dd0], R12 ;  /* 0x002dd00c01007387 */ /* 0x010ff20000100a00 */
[----:B------:R-:W-:Y:S04]  /*61bb0*/  STL.64 [R1+0x580], R4 ;  /* 0x0005800401007387 */ /* 0x000fe80000100a00 */
[----:B------:R2:W-:Y:S02]  /*61bc0*/  STL.64 [R1+0x588], R6 ;  /* 0x0005880601007387 */ /* 0x0005e40000100a00 */
[----:B--2---:R-:W-:Y:S11]  /*61bd0*/  HMMA.16816.F32 R4, R20, R18, R24 ;  /* 0x000000121404723c */ /* 0x004ff60000001818 */
[----:B------:R-:W-:Y:S11]  /*61be0*/  @!UPT UIADD3 URZ, URZ, URZ, URZ ;  /* 0x0000003f3f3ff290 */ /* 0x000ff6000fffe03f */
[----:B------:R-:W-:Y:S01]  /*61bf0*/  @!UPT UIADD3 URZ, URZ, URZ, URZ ;  /* 0x0000003f3f3ff290 */ /* 0x000fe2000fffe03f */
[----:B------:R-:W-:Y:S04]  /*61c00*/  STL.64 [R1+0x570], R4 ;  /* 0x0005700401007387 */ /* 0x000fe80000100a00 */
[----:B------:R-:W-:Y:S04]  /*61c10*/  STL [R1+0x578], R6 ;  /* 0x0005780601007387 */ /* 0x000fe80000100800 */
        /* <DEDUP_REMOVED lines=12> */
[----:B------:R-:W5:Y:S04]  /*61ce0*/  LDL.LU R14, [R1+0x1e8] ;  /* 0x0001e800010e7983 */ /* 0x000f680000300800 */
[----:B------:R-:W5:Y:S04]  /*61cf0*/  LDL.LU R15, [R1+0x1ec] ;  /* 0x0001ec00010f7983 */ /* 0x000f680000300800 */
[----:B-----5:R-:W-:Y:S04]  /*61d00*/  STL.64 [R1+0x2de8], R14 ;  /* 0x002de80e01007387 */ /* 0x020fe80000100a00 */
[----:B----4-:R0:W-:Y:S04]  /*61d10*/  STL.64 [R1+0x2de0], R12 ;  /* 0x002de00c01007387 */ /* 0x0101e80000100a00 */
[----:B0-----:R-:W4:Y:S04]  /*61d20*/  LDL.LU R12, [R1+0x1f0] ;  /* 0x0001f000010c7983 */ /* 0x001f280000300800 */
        /* <DEDUP_REMOVED lines=8> */
[----:B------:R-:W3:Y:S01]  /*61db0*/  LDL.LU R27, [R1+0xfc] ;  /* 0x0000fc00011b7983 */ /* 0x000ee20000300800 */
[----:B------:R-:W-:-:S03]  /*61dc0*/  MOV R0, R7 ;  /* 0x0000000700007202 */ /* 0x000fc60000000f00 */
[----:B------:R-:W0:Y:S04]  /*61dd0*/  LDSM.16.M88.4 R4, [R2+0x6f000] ;  /* 0x06f000000204783b */ /* 0x000e280000000200 */
[----:B---3--:R-:W-:Y:S04]  /*61de0*/  STL.64 [R1+0x2da8], R26 ;  /* 0x002da81a01007387 */ /* 0x008fe80000100a00 */
[----:B--2---:R1:W-:Y:S04]  /*61df0*/  STL.64 [R1+0x2da0], R24 ;  /* 0x002da01801007387 */ /* 0x0043e80000100a00 */
[----:B-1----:R-:W2:Y:S04]  /*61e00*/  LDL.LU R24, [R1+0x100] ;  /* 0x0001000001187983 */ /* 0x002ea80000300800 */
[----:B------:R-:W2:Y:S04]  /*61e10*/  LDL.LU R25, [R1+0x104] ;  /* 0x0001040001197983 */ /* 0x000ea80000300800 */
[----:B------:R-:W3:Y:S04]  /*61e20*/  LDL.LU R26, [R1+0x108] ;  /* 0x00010800011a7983 */ /* 0x000ee80000300800 */
[----:B------:R-:W3:Y:S01]  /*61e30*/  LDL.LU R27, [R1+0x10c] ;  /* 0x00010c00011b7983 */ /* 0x000ee20000300800 */
[----:B0-----:R-:W-:Y:S01]  /*61e40*/  IMAD.MOV.U32 R28, RZ, RZ, R6 ;  /* 0x000000ffff1c7224 */ /* 0x001fe200078e0006 */
[----:B------:R-:W-:-:S02]  /*61e50*/  MOV R3, R7 ;  /* 0x0000000700037202 */ /* 0x000fc40000000f00 */
[----:B---3--:R-:W-:Y:S04]  /*61e60*/  STL.64 [R1+0x2dc8], R26 ;  /* 0x002dc81a01007387 */ /* 0x008fe80000100a00 */
[----:B--2---:R0:W-:Y:S04]  /*61e70*/  STL.64 [R1+0x2dc0], R24 ;  /* 0x002dc01801007387 */ /* 0x0041e80000100a00 */
[----:B0-----:R-:W2:Y:S04]  /*61e80*/  LDL.LU R24, [R1+0x110] ;  /* 0x0001100001187983 */ /* 0x001ea80000300800 */
[----:B------:R-:W2:Y:S04]  /*61e90*/  LDL.LU R25, [R1+0x114] ;  /* 0x0001140001197983 */ /* 0x000ea80000300800 */
[----:B------:R-:W2:Y:S04]  /*61ea0*/  LDL.LU R26, [R1+0x118] ;  /* 0x00011800011a7983 */ /* 0x000ea80000300800 */
[----:B------:R-:W2:Y:S04]  /*61eb0*/  LDL.LU R27, [R1+0x11c] ;  /* 0x00011c00011b7983 */ /* 0x000ea80000300800 */
[----:B------:R-:W-:Y:S04]  /*61ec0*/  STL [R1+0x2a14], R0 ;  /* 0x002a140001007387 */ /* 0x000fe80000100800 */
[----:B------:R-:W-:Y:S04]  /*61ed0*/  STL.64 [R1+0x10], R4 ;  /* 0x0000100401007387 */ /* 0x000fe80000100a00 */
[----:B------:R0:W-:Y:S04]  /*61ee0*/  STL.64 [R1+0x18], R6 ;  /* 0x0000180601007387 */ /* 0x0001e80000100a00 */
[----:B0-----:R-:W4:Y:S01]  /*61ef0*/  LDL.LU.64 R6, [R1+0x2df8] ;  /* 0x002df80001067983 */ /* 0x001f220000300a00 */
[----:B------:R-:W-:-:S03]  /*61f00*/  IMAD.MOV.U32 R17, RZ, RZ, R4 ;  /* 0x000000ffff117224 */ /* 0x000fc600078e0004 */
[----:B------:R-:W3:Y:S04]  /*61f10*/  LDL.LU R4, [R1+0x2df0] ;  /* 0x002df00001047983 */ /* 0x000ee80000300800 */
[----:B------:R0:W-:Y:S01]  /*61f20*/  STL [R1+0x2180], R2 ;  /* 0x0021800201007387 */ /* 0x0001e20000100800 */
[C---:B----4-:R-:W-:Y:S11]  /*61f30*/  HMMA.16816.F32 R12, R20.reuse, R6, R12 ;  /* 0x00000006140c723c */ /* 0x050ff6000000180c */
[----:B------:R-:W-:Y:S11]  /*61f40*/  @!UPT UIADD3 URZ, URZ, URZ, URZ ;  /* 0x0000003f3f3ff290 */ /* 0x000ff6000fffe03f */
[----:B------:R-:W-:Y:S01]  /*61f50*/  @!UPT UIADD3 URZ, URZ, URZ, URZ ;  /* 0x0000003f3f3ff290 */ /* 0x000fe2000fffe03f */
[----:B------:R-:W-:Y:S01]  /*61f60*/  STL [R1+0x560], R12 ;  /* 0x0005600c01007387 */ /* 0x000fe20000100800 */
[----:B0-----:R-:W-:Y:S01]  /*61f70*/  MOV R2, R15 ;  /* 0x0000000f00027202 */ /* 0x001fe20000000f00 */
[----:B------:R-:W-:Y:S02]  /*61f80*/  IMAD.MOV.U32 R0, RZ, RZ, R13 ;  /* 0x000000ffff007224 */ /* 0x000fe400078e000d */
[----:B------:R0:W-:Y:S04]  /*61f90*/  STL [R1+0x568], R14 ;  /* 0x0005680e01007387 */ /* 0x0001e80000100800 */
[----:B0-----:R-:W4:Y:S04]  /*61fa0*/  LDL.LU.64 R14, [R1+0x2de8] ;  /* 0x002de800010e7983 */ /* 0x001f280000300a00 */
[----:B------:R-:W4:Y:S04]  /*61fb0*/  LDL.LU.64 R12, [R1+0x2de0] ;  /* 0x002de000010c7983 */ /* 0x000f280000300a00 */
[----:B------:R-:W-:Y:S04]  /*61fc0*/  STL [R1+0x2a1c], R2 ;  /* 0x002a1c0201007387 */ /* 0x000fe80000100800 */
[----:B------:R-:W-:Y:S01]  /*61fd0*/  STL [R1+0x2a18], R0 ;  /* 0x002a180001007387 */ /* 0x000fe20000100800 */
[C---:B----4-:R-:W-:Y:S11]  /*61fe0*/  HMMA.16816.F32 R12, R20.reuse, R10, R12 ;  /* 0x0000000a140c723c */ /* 0x050ff6000000180c */
[----:B------:R-:W-:Y:S11]  /*61ff0*/  @!UPT UIADD3 URZ, URZ, URZ, URZ ;  /* 0x0000003f3f3ff290 */ /* 0x000ff6000fffe03f */
[----:B------:R-:W-:Y:S01]  /*62000*/  @!UPT UIADD3 URZ, URZ, URZ, URZ ;  /* 0x0000003f3f3ff290 */ /* 0x000fe2000fffe03f */
[----:B------:R-:W-:Y:S04]  /*62010*/  STL.64 [R1+0x2d0], R12 ;  /* 0x0002d00c01007387 */ /* 0x000fe80000100a00 */
[----:B------:R0:W-:Y:S04]  /*62020*/  STL.64 [R1+0x2d8], R14 ;  /* 0x0002d80e01007387 */ /* 0x0001e80000100a00 */
[----:B0-----:R-:W2:Y:S04]  /*62030*/  LDL.LU.64 R14, [R1+0x2dd8] ;  /* 0x002dd800010e7983 */ /* 0x001ea80000300a00 */
[----:B------:R-:W4:Y:S01]  /*62040*/  LDL.LU.64 R12, [R1+0x2dd0] ;  /* 0x002dd000010c7983 */ /* 0x000f220000300a00 */
[----:B--2---:R-:W-:Y:S03]  /*62050*/  HMMA.16816.F32 R20, R20, R14, R24 ;  /* 0x0000000e1414723c */ /* 0x004fe60000001818 */
[----:B------:R-:W2:Y:S04]  /*62060*/  LDL.LU.64 R26, [R1+0x2dc8] ;  /* 0x002dc800011a7983 */ /* 0x000ea80000300a00 */
[----:B------:R-:W2:Y:S11]  /*62070*/  LDL.LU.64 R24, [R1+0x2dc0] ;  /* 0x002dc00001187983 */ /* 0x000eb60000300a00 */
[----:B------:R-:W-:Y:S05]  /*62080*/  @!UPT UIADD3 URZ, URZ, URZ, URZ ;  /* 0x0000003f3f3ff290 */ /* 0x000fea000fffe03f */
[----:B------:R-:W-:Y:S04]  /*62090*/  STL.64 [R1+0x2c0], R20 ;  /* 0x0002c01401007387 */ /* 0x000fe80000100a00 */
[----:B------:R0:W-:Y:S04]  /*620a0*/  STL.64 [R1+0x2c8], R22 ;  /* 0x0002c81601007387 */ /* 0x0001e80000100a00 */
[----:B0-----:R-:W2:Y:S04]  /*620b0*/  LDL.LU.64 R22, [R1+0x2db8] ;  /* 0x002db80001167983 */ /* 0x001ea80000300a00 */
[----:B------:R-:W2:Y:S02]  /*620c0*/  LDL.LU.64 R20, [R1+0x2db0] ;  /* 0x002db00001147983 */ /* 0x000ea40000300a00 */
[C---:B--2---:R-:W-:Y:S11]  /*620d0*/  HMMA.16816.F32 R24, R20.reuse, R18, R24 ;  /* 0x000000121418723c */ /* 0x044ff60000001818 */
        /* <DEDUP_REMOVED lines=8> */
[----:B------:R-:W-:Y:S01]  /*62160*/  STL [R1+0x2a20], R2 ;  /* 0x002a200201007387 */ /* 0x000fe20000100800 */
[C---:B--2---:R-:W-:Y:S11]  /*62170*/  HMMA.16816.F32 R24, R20.reuse, R6, R24 ;  /* 0x000000061418723c */ /* 0x044ff60000001818 */
[----:B------:R-:W-:Y:S11]  /*62180*/  @!UPT UIADD3 URZ, URZ, URZ, URZ ;  /* 0x0000003f3f3ff290 */ /* 0x000ff6000fffe03f */
[----:B------:R-:W-:Y:S01]  /*62190*/  @!UPT UIADD3 URZ, URZ, URZ, URZ ;  /* 0x0000003f3f3ff290 */ /* 0x000fe2000fffe03f */
[----:B------:R-:W-:Y:S04]  /*621a0*/  STL.64 [R1+0x2a0], R24 ;  /* 0x0002a01801007387 */ /* 0x000fe80000100a00 */
[----:B------:R0:W-:Y:S04]  /*621b0*/  STL.64 [R1+0x2a8], R26 ;  /* 0x0002a81a01007387 */ /* 0x0001e80000100a00 */
[----:B0-----:R-:W2:Y:S04]  /*621c0*/  LDL.LU.64 R26, [R1+0x2d98] ;  /* 0x002d9800011a7983 */ /* 0x001ea80000300a00 */
[----:B------:R-:W2:Y:S01]  /*621d0*/  LDL.LU.64 R24, [R1+0x2d90] ;  /* 0x002d900001187983 */ /* 0x000ea20000300a00 */
[----:B------:R-:W-:Y:S01]  /*621e0*/  MOV R9, R5 ;  /* 0x0000000500097202 */ /* 0x000fe20000000f00 */
        /* <DEDUP_REMOVED lines=8> */
[----:B------:R0:W-:Y:S04]  /*62270*/  STL.64 [R1+0x2d48], R8 ;  /* 0x002d480801007387 */ /* 0x0001e80000100a00 */
[----:B0-----:R-:W5:Y:S04]  /*62280*/  LDL.LU R8, [R1+0x80] ;  /* 0x0000800001087983 */ /* 0x001f680000300800 */
[----:B------:R-:W5:Y:S04]  /*62290*/  LDL.LU R9, [R1+0x84] ;  /* 0x0000840001097983 */ /* 0x000f680000300800 */
[----:B------:R-:W3:Y:S04]  /*622a0*/  LDL.LU R10, [R1+0x88] ;  /* 0x00008800010a7983 */ /* 0x000ee80000300800 */
[----:B------:R-:W3:Y:S01]  /*622b0*/  LDL.LU R11, [R1+0x8c] ;  /* 0x00008c00010b7983 */ /* 0x000ee20000300800 */
[----:B--2---:R-:W-:Y:S03]  /*622c0*/  HMMA.16816.F32 R20, R20, R14, R24 ;  /* 0x0000000e1414723c */ /* 0x004fe60000001818 */
[----:B---3--:R-:W-:Y:S04]  /*622d0*/  STL.64 [R1+0x2d68], R10 ;  /* 0x002d680a01007387 */ /* 0x008fe80000100a00 */
[----:B-----5:R0:W-:Y:S04]  /*622e0*/  STL.64 [R1+0x2d60], R8 ;  /* 0x002d600801007387 */ /* 0x0201e80000100a00 */
[----:B0-----:R-:W2:Y:S04]  /*622f0*/  LDL.LU R8, [R1+0xc0] ;  /* 0x0000c00001087983 */ /* 0x001ea80000300800 */
[----:B------:R-:W2:Y:S04]  /*62300*/  LDL.LU R9, [R1+0xc4] ;  /* 0x0000c40001097983 */ /* 0x000ea80000300800 */
[----:B------:R-:W2:Y:S04]  /*62310*/  LDL.LU R10, [R1+0xc8] ;  /* 0x0000c800010a7983 */ /* 0x000ea80000300800 */
[----:B------:R-:W2:Y:S04]  /*62320*/  LDL.LU R11, [R1+0xcc] ;  /* 0x0000cc00010b7983 */ /* 0x000ea80000300800 */
[----:B------:R-:W2:Y:S04]  /*62330*/  LDL.LU.64 R26, [R1+0x2d78] ;  /* 0x002d7800011a7983 */ /* 0x000ea80000300a00 */
[----:B------:R-:W2:Y:S04]  /*62340*/  LDL.LU.64 R24, [R1+0x2d70] ;  /* 0x002d700001187983 */ /* 0x000ea80000300a00 */
[----:B------:R0:W-:Y:S04]  /*62350*/  STL.64 [R1+0x280], R20 ;  /* 0x0002801401007387 */ /* 0x0001e80000100a00 */
[----:B------:R-:W1:Y:S04]  /*62360*/  S2R R16, SR_TID.X ;  /* 0x0000000000107919 */ /* 0x000e680000002100 */
[----:B------:R3:W-:Y:S04]  /*62370*/  STL.64 [R1+0x288], R22 ;  /* 0x0002881601007387 */ /* 0x0007e80000100a00 */
[----:B0-----:R-:W5:Y:S04]  /*62380*/  LDL.LU R20, [R1+0x50] ;  /* 0x0000500001147983 */ /* 0x001f680000300800 */
[----:B------:R-:W5:Y:S04]  /*62390*/  LDL.LU R21, [R1+0x54] ;  /* 0x0000540001157983 */ /* 0x000f680000300800 */
[----:B---3--:R-:W5:Y:S04]  /*623a0*/  LDL.LU R22, [R1+0x58] ;  /* 0x0000580001167983 */ /* 0x008f680000300800 */
[----:B------:R-:W5:Y:S04]  /*623b0*/  LDL.LU R23, [R1+0x5c] ;  /* 0x00005c0001177983 */ /* 0x000f680000300800 */
[----:B------:R-:W0:Y:S01]  /*623c0*/  S2R R5, SR_TID.X ;  /* 0x0000000000057919 */ /* 0x000e220000002100 */
[----:B-1----:R-:W-:-:S05]  /*623d0*/  LOP3.LUT R16, R16, 0x7, RZ, 0xc0, !PT ;  /* 0x0000000710107812 */ /* 0x002fca00078ec0ff */
[----:B------:R-:W-:Y:S01]  /*623e0*/  IMAD.SHL.U32 R16, R16, 0x10, RZ ;  /* 0x0000001010107824 */ /* 0x000fe200078e00ff */
[----:B0-----:R-:W-:-:S04]  /*623f0*/  SHF.L.U32 R5, R5, 0x8, RZ ;  /* 0x0000000805057819 */ /* 0x001fc800000006ff */
[----:B------:R-:W-:Y:S01]  /*62400*/  LOP3.LUT R16, R16, 0xf00, R5, 0xf8, !PT ;  /* 0x00000f0010107812 */ /* 0x000fe200078ef805 */
        /* <DEDUP_REMOVED lines=9> */
[----:B------:R-:W3:Y:S01]  /*624a0*/  LDL.LU R5, [R1+0x2d58] ;  /* 0x002d580001057983 */ /* 0x000ee20000300800 */
[----:B--2---:R-:W-:Y:S11]  /*624b0*/  HMMA.16816.F32 R8, R24, R6, R8 ;  /* 0x000000061808723c */ /* 0x004ff60000001808 */
[----:B------:R-:W-:Y:S11]  /*624c0*/  @!UPT UIADD3 URZ, URZ, URZ, URZ ;  /* 0x0000003f3f3ff290 */ /* 0x000ff6000fffe03f */
[----:B------:R-:W-:Y:S01]  /*624d0*/  @!UPT UIADD3 URZ, URZ, URZ, URZ ;  /* 0x0000003f3f3ff290 */ /* 0x000fe2000fffe03f */
[----:B------:R-:W-:Y:S04]  /*624e0*/  STL.64 [R1+0x260], R8 ;  /* 0x0002600801007387 */ /* 0x000fe80000100a00 */
[----:B------:R0:W-:Y:S04]  /*624f0*/  STL.64 [R1+0x268], R10 ;  /* 0x0002680a01007387 */ /* 0x0001e80000100a00 */
[----:B0-----:R-:W2:Y:S04]  /*62500*/  LDL.LU.64 R10, [R1+0x2d50] ;  /* 0x002d5000010a7983 */ /* 0x001ea80000300a00 */
[----:B------:R-:W2:Y:S04]  /*62510*/  LDL.LU.64 R8, [R1+0x2d48] ;  /* 0x002d480001087983 */ /* 0x000ea80000300a00 */
[----:B------:R-:W-:Y:S04]  /*62520*/  STL.64 [R1+0x2d28], R6 ;  /* 0x002d280601007387 */ /* 0x000fe80000100a00 */
[----:B---3--:R0:W-:Y:S04]  /*62530*/  STL.64 [R1+0x2d20], R4 ;  /* 0x002d200401007387 */ /* 0x0081e80000100a00 */
[----:B0-----:R-:W2:Y:S04]  /*62540*/  LDL.LU R4, [R1+0x70] ;  /* 0x0000700001047983 */ /* 0x001ea80000300800 */
[----:B------:R-:W2:Y:S04]  /*62550*/  LDL.LU R5, [R1+0x74] ;  /* 0x0000740001057983 */ /* 0x000ea80000300800 */
[----:B------:R-:W2:Y:S04]  /*62560*/  LDL.LU R6, [R1+0x78] ;  /* 0x0000780001067983 */ /* 0x000ea80000300800 */
[----:B------:R-:W2:Y:S04]  /*62570*/  LDL.LU R7, [R1+0x7c] ;  /* 0x00007c0001077983 */ /* 0x000ea80000300800 */
[----:B------:R-:W0:Y:S02]  /*62580*/  S2R R0, SR_TID.X ;  /* 0x0000000000007919 */ /* 0x000e240000002100 */
[----:B0-----:R-:W-:-:S04]  /*62590*/  LOP3.LUT R16, R16, 0x10, R0, 0x78, !PT ;  /* 0x0000001010107812 */ /* 0x001fc800078e7800 */
[----:B------:R-:W-:Y:S01]  /*625a0*/  LOP3.LUT R16, R16, 0x40, RZ, 0x3c, !PT ;  /* 0x0000004010107812 */ /* 0x000fe200078e3cff */
[C---:B--2---:R-:W-:Y:S11]  /*625b0*/  HMMA.16816.F32 R4, R24.reuse, R10, R4 ;  /* 0x0000000a1804723c */ /* 0x044ff60000001804 */
[----:B------:R-:W-:Y:S11]  /*625c0*/  @!UPT UIADD3 URZ, URZ, URZ, URZ ;  /* 0x0000003f3f3ff290 */ /* 0x000ff6000fffe03f */
[----:B------:R-:W-:Y:S01]  /*625d0*/  @!UPT UIADD3 URZ, URZ, URZ, URZ ;  /* 0x0000003f3f3ff290 */ /* 0x000fe2000fffe03f */
[----:B------:R-:W-:Y:S04]  /*625e0*/  STL.64 [R1+0x250], R4 ;  /* 0x0002500401007387 */ /* 0x000fe80000100a00 */
[----:B------:R5:W-:Y:S02]  /*625f0*/  STL.64 [R1+0x258], R6 ;  /* 0x0002580601007387 */ /* 0x000be40000100a00 */
[----:B-----5:R-:W-:Y:S02]  /*62600*/  HMMA.16816.F32 R4, R24, R14, R20 ;  /* 0x0000000e1804723c */ /* 0x020fe40000001814 */
[----:B------:R-:W0:Y:S04]  /*62610*/  LDSM.16.M88.4 R20, [R16+0x60000] ;  /* 0x060000001014783b */ /* 0x000e280000000200 */
[----:B------:R-:W2:Y:S11]  /*62620*/  LDL.LU R24, [R1+0x430] ;  /* 0x0004300001187983 */ /* 0x000eb60000300800 */
[----:B------:R-:W-:Y:S06]  /*62630*/  @!UPT UIADD3 URZ, URZ, URZ, URZ ;  /* 0x0000003f3f3ff290 */ /* 0x000fec000fffe03f */
[----:B------:R-:W-:Y:S04]  /*62640*/  STL.64 [R1+0x220], R4 ;  /* 0x0002200401007387 */ /* 0x000fe80000100a00 */
[----:B------:R-:W-:Y:S04]  /*62650*/  STL.64 [R1+0x228], R6 ;  /* 0x0002280601007387 */ /* 0x000fe80000100a00 */
[----:B------:R-:W2:Y:S04]  /*62660*/  LDL.LU R25, [R1+0x434] ;  /* 0x0004340001197983 */ /* 0x000ea80000300800 */
[----:B------:R-:W2:Y:S04]  /*62670*/  LDL.LU R26, [R1+0x438] ;  /* 0x00043800011a7983 */ /* 0x000ea80000300800 */
[----:B------:R-:W2:Y:S04]  /*62680*/  LDL.LU R27, [R1+0x43c] ;  /* 0x00043c00011b7983 */ /* 0x000ea80000300800 */
[----:B------:R-:W-:Y:S04]  /*62690*/  STL.64 [R1+0x2d10], R14 ;  /* 0x002d100e01007387 */ /* 0x000fe80000100a00 */
[----:B----4-:R-:W-:Y:S04]  /*626a0*/  STL.64 [R1+0x2d08], R12 ;  /* 0x002d080c01007387 */ /* 0x010fe80000100a00 */
[----:B0-----:R-:W-:Y:S04]  /*626b0*/  STL.64 [R1+0x2cb8], R22 ;  /* 0x002cb81601007387 */ /* 0x001fe80000100a00 */
[----:B------:R0:W-:Y:S02]  /*626c0*/  STL.64 [R1+0x2cb0], R20 ;  /* 0x002cb01401007387 */ /* 0x0001e40000100a00 */
[----:B0-----:R-:W-:Y:S01]  /*626d0*/  IMAD.MOV.U32 R20, RZ, RZ, R17 ;  /* 0x000000ffff147224 */ /* 0x001fe200078e0011 */
[----:B------:R-:W-:Y:S01]  /*626e0*/  MOV R21, R9 ;  /* 0x0000000900157202 */ /* 0x000fe20000000f00 */
[----:B------:R-:W3:Y:S04]  /*626f0*/  LDL.LU R17, [R1+0x2d44] ;  /* 0x002d440001117983 */ /* 0x000ee80000300800 */
[----:B------:R-:W4:Y:S01]  /*62700*/  LDL.LU R9, [R1+0x2d40] ;  /* 0x002d400001097983 */ /* 0x000f220000300800 */
[----:B------:R-:W-:Y:S01]  /*62710*/  IMAD.MOV.U32 R22, RZ, RZ, R28 ;  /* 0x000000ffff167224 */ /* 0x000fe200078e001c */
[----:B------:R-:W-:-:S02]  /*62720*/  MOV R23, R3 ;  /* 0x0000000300177202 */ /* 0x000fc40000000f00 */
[----:B------:R-:W5:Y:S04]  /*62730*/  LDL.LU R28, [R1+0x2d3c] ;  /* 0x002d3c00011c7983 */ /* 0x000f680000300800 */
[----:B------:R-:W2:Y:S04]  /*62740*/  LDL.LU R3, [R1+0x2d38] ;  /* 0x002d380001037983 */ /* 0x000ea80000300800 */
[----:B------:R-:W5:Y:S04]  /*62750*/  LDL.LU R12, [R1+0x540] ;  /* 0x00054000010c7983 */ /* 0x000f680000300800 */
[----:B------:R-:W5:Y:S04]  /*62760*/  LDL.LU R13, [R1+0x544] ;  /* 0x00054400010d7983 */ /* 0x000f680000300800 */
[----:B------:R-:W5:Y:S04]  /*62770*/  LDL.LU R14, [R1+0x548] ;  /* 0x00054800010e7983 */ /* 0x000f680000300800 */
[----:B------:R-:W5:Y:S04]  /*62780*/  LDL.LU R15, [R1+0x54c] ;  /* 0x00054c00010f7983 */ /* 0x000f680000300800 */
[----:B------:R0:W-:Y:S04]  /*62790*/  STL.64 [R1+0x2cf0], R22 ;  /* 0x002cf01601007387 */ /* 0x0001e80000100a00 */
[----:B------:R3:W-:Y:S04]  /*627a0*/  STL.64 [R1+0x2ce8], R20 ;  /* 0x002ce81401007387 */ /* 0x0007e80000100a00 */
[----:B------:R-:W1:Y:S01]  /*627b0*/  S2R R7, SR_TID.X ;  /* 0x0000000000077919 */ /* 0x000e620000002100 */
[----:B------:R-:W-:-:S02]  /*627c0*/  SHF.L.U32 R6, R0, 0x1, RZ ;  /* 0x0000000100067819 */ /* 0x000fc400000006ff */
[----:B------:R-:W-:Y:S02]  /*627d0*/  LOP3.LUT R0, R0, 0x1e0, RZ, 0xc0, !PT ;  /* 0x000001e000007812 */ /* 0x000fe400078ec0ff */
[----:B-1----:R-:W-:-:S05]  /*627e0*/  LOP3.LUT R7, R7, 0x7, RZ, 0xc0, !PT ;  /* 0x0000000707077812 */ /* 0x002fca00078ec0ff */
[----:B------:R-:W-:-:S05]  /*627f0*/  IMAD.SHL.U32 R7, R7, 0x10, RZ ;  /* 0x0000001007077824 */ /* 0x000fca00078e00ff */
[----:B------:R-:W-:Y:S02]  /*62800*/  LOP3.LUT R4, R7, 0x30, R6, 0x78, !PT ;  /* 0x0000003007047812 */ /* 0x000fe400078e7806 */
[----:B0-----:R-:W-:Y:S02]  /*62810*/  MOV R23, R8 ;  /* 0x0000000800177202 */ /* 0x001fe40000000f00 */
[----:B---3--:R-:W-:Y:S01]  /*62820*/  MOV R21, R17 ;  /* 0x0000001100157202 */ /* 0x008fe20000000f00 */
[----:B----4-:R-:W-:Y:S02]  /*62830*/  IMAD.MOV.U32 R20, RZ, RZ, R9 ;  /* 0x000000ffff147224 */ /* 0x010fe400078e0009 */
[----:B------:R-:W3:Y:S04]  /*62840*/  LDL.LU R9, [R1+0x2d34] ;  /* 0x002d340001097983 */ /* 0x000ee80000300800 */
[----:B------:R-:W4:Y:S01]  /*62850*/  LDL.LU R17, [R1+0x2d30] ;  /* 0x002d300001117983 */ /* 0x000f220000300800 */
[----:B--2---:R-:W-:-:S05]  /*62860*/  LEA R3, R3, R0, 0x2 ;  /* 0x0000000003037211 */ /* 0x004fca00078e10ff */
[----:B------:R-:W-:-:S05]  /*62870*/  IMAD.U32 R3, R3, 0x40, R4 ;  /* 0x0000004003037824 */ /* 0x000fca00078e0004 */
[----:B------:R-:W-:-:S05]  /*62880*/  LOP3.LUT R3, R3, 0x40, RZ, 0x3c, !PT ;  /* 0x0000004003037812 */ /* 0x000fca00078e3cff */
[----:B------:R-:W0:Y:S04]  /*62890*/  LDSM.16.M88.4 R4, [R3+0x40000] ;  /* 0x040000000304783b */ /* 0x000e280000000200 */
[----:B0-----:R-:W-:Y:S04]  /*628a0*/  STL.64 [R1+0x40], R4 ;  /* 0x0000400401007387 */ /* 0x001fe80000100a00 */
[----:B------:R-:W-:Y:S04]  /*628b0*/  STL.64 [R1+0x48], R6 ;  /* 0x0000480601007387 */ /* 0x000fe80000100a00 */
[----:B------:R-:W0:Y:S04]  /*628c0*/  LDSM.16.M88.4 R4, [R3+0x48000] ;  /* 0x048000000304783b */ /* 0x000e280000000200 */
[----:B0-----:R-:W-:Y:S01]  /*628d0*/  STL.64 [R1+0x30], R4 ;  /* 0x0000300401007387 */ /* 0x001fe20000100a00 */
[----:B------:R-:W-:Y:S01]  /*628e0*/  IMAD.MOV.U32 R8, RZ, RZ, R4 ;  /* 0x000000ffff087224 */ /* 0x000fe200078e0004 */
[----:B------:R-:W-:-:S02]  /*628f0*/  MOV R0, R5 ;  /* 0x0000000500007202 */ /* 0x000fc40000000f00 */
[----:B------:R-:W-:Y:S04]  /*62900*/  STL.64 [R1+0x38], R6 ;  /* 0x0000380601007387 */ /* 0x000fe80000100a00 */
[----:B------:R-:W0:Y:S01]  /*62910*/  LDSM.16.M88.4 R4, [R3+0x50000] ;  /* 0x050000000304783b */ /* 0x000e220000000200 */
[----:B------:R-:W-:-:S07]  /*62920*/  IMAD.MOV.U32 R22, RZ, RZ, R29 ;  /* 0x000000ffff167224 */ /* 0x000fce00078e001d */
[C---:B------:R-:W-:Y:S01]  /*62930*/  HMMA.16816.F32 R24, R20.reuse, R18, R24 ;  /* 0x000000121418723c */ /* 0x040fe20000001818 */
[----:B0-----:R-:W-:Y:S04]  /*62940*/  STL.64 [R1+0x20], R4 ;  /* 0x0000200401007387 */ /* 0x001fe80000100a00 */
[----:B------:R-:W-:Y:S04]  /*62950*/  STL.64 [R1+0x28], R6 ;  /* 0x0000280601007387 */ /* 0x000fe80000100a00 */
[----:B------:R0:W1:Y:S11]  /*62960*/  LDSM.16.M88.4 R4, [R3+0x58000] ;  /* 0x058000000304783b */ /* 0x0000760000000200 */
[----:B------:R-:W-:Y:S04]  /*62970*/  @!UPT UIADD3 URZ, URZ, URZ, URZ ;  /* 0x0000003f3f3ff290 */ /* 0x000fe8000fffe03f */
[----:B------:R-:W-:Y:S01]  /*62980*/  IMAD.MOV.U32 R29, RZ, RZ, R26 ;  /* 0x000000ffff1d7224 */ /* 0x000fe200078e001a */
[----:B0-----:R-:W-:Y:S01]  /*62990*/  MOV R3, R27 ;  /* 0x0000001b00037202 */ /* 0x001fe20000000f00 */
[----:B-1----:R-:W-:Y:S04]  /*629a0*/  STL.64 [R1+0x50], R4 ;  /* 0x0000500401007387 */ /* 0x002fe80000100a00 */
[----:B------:R0:W-:Y:S04]  /*629b0*/  STL.64 [R1+0x58], R6 ;  /* 0x0000580601007387 */ /* 0x0001e80000100a00 */
[----:B0-----:R-:W2:Y:S04]  /*629c0*/  LDL.LU.64 R6, [R1+0x2d28] ;  /* 0x002d280001067983 */ /* 0x001ea80000300a00 */
[----:B------:R-:W2:Y:S04]  /*629d0*/  LDL.LU.64 R4, [R1+0x2d20] ;  /* 0x002d200001047983 */ /* 0x000ea80000300a00 */
[----:B------:R-:W-:Y:S04]  /*629e0*/  STL.64 [R1+0x210], R24 ;  /* 0x0002101801007387 */ /* 0x000fe80000100a00 */
[----:B------:R-:W0:Y:S04]  /*629f0*/  LDSM.16.M88.4 R24, [R16+0x61000] ;  /* 0x061000001018783b */ /* 0x000e280000000200 */
[----:B------:R-:W-:Y:S04]  /*62a00*/  STL [R1+0x295c], R3 ;  /* 0x00295c0301007387 */ /* 0x000fe80000100800 */
[----:B------:R-:W-:Y:S04]  /*62a10*/  STL [R1+0x2958], R29 ;  /* 0x0029581d01007387 */ /* 0x000fe80000100800 */
[----:B------:R-:W-:Y:S04]  /*62a20*/  STL.64 [R1+0x2d00], R18 ;  /* 0x002d001201007387 */ /* 0x000fe80000100a00 */
[----:B----4-:R1:W-:Y:S04]  /*62a30*/  STL.64 [R1+0x2cf8], R16 ;  /* 0x002cf81001007387 */ /* 0x0103e80000100a00 */
[----:B-1----:R-:W4:Y:S04]  /*62a40*/  LDL.LU R16, [R1+0x420] ;  /* 0x0004200001107983 */ /* 0x002f280000300800 */
[----:B------:R-:W4:Y:S04]  /*62a50*/  LDL.LU R17, [R1+0x424] ;  /* 0x0004240001117983 */ /* 0x000f280000300800 */
[----:B------:R-:W4:Y:S04]  /*62a60*/  LDL.LU R18, [R1+0x428] ;  /* 0x0004280001127983 */ /* 0x000f280000300800 */
[----:B------:R-:W4:Y:S04]  /*62a70*/  LDL.LU R19, [R1+0x42c] ;  /* 0x00042c0001137983 */ /* 0x000f280000300800 */
[----:B0-----:R-:W-:Y:S04]  /*62a80*/  STL.64 [R1+0x2c70], R26 ;  /* 0x002c701a01007387 */ /* 0x001fe80000100a00 */
[----:B------:R0:W-:Y:S04]  /*62a90*/  STL.64 [R1+0x2c68], R24 ;  /* 0x002c681801007387 */ /* 0x0001e80000100a00 */
[----:B0-----:R-:W2:Y:S04]  /*62aa0*/  LDL.64 R24, [R1+0x20] ;  /* 0x0000200001187983 */ /* 0x001ea80000100a00 */
[----:B--2---:R0:W-:Y:S04]  /*62ab0*/  STL.64 [R1+0x2c80], R24 ;  /* 0x002c801801007387 */ /* 0x0041e80000100a00 */
[----:B0-----:R-:W2:Y:S04]  /*62ac0*/  LDL.LU R24, [R1+0x550] ;  /* 0x0005500001187983 */ /* 0x001ea80000300800 */
[----:B------:R-:W2:Y:S04]  /*62ad0*/  LDL.LU R25, [R1+0x554] ;  /* 0x0005540001197983 */ /* 0x000ea80000300800 */
[----:B------:R-:W2:Y:S04]  /*62ae0*/  LDL.LU R26, [R1+0x558] ;  /* 0x00055800011a7983 */ /* 0x000ea80000300800 */
[----:B------:R-:W2:Y:S01]  /*62af0*/  LDL.LU R27, [R1+0x55c] ;  /* 0x00055c00011b7983 */ /* 0x000ea20000300800 */
[C---:B-----5:R-:W-:Y:S11]  /*62b00*/  HMMA.16816.F32 R12, R20.reuse, R10, R12 ;  /* 0x0000000a140c723c */ /* 0x060ff6000000180c */
[----:B------:R-:W-:Y:S11]  /*62b10*/  @!UPT UIADD3 URZ, URZ, URZ, URZ ;  /* 0x0000003f3f3ff290 */ /* 0x000ff6000fffe03f */
[----:B------:R-:W-:Y:S02]  /*62b20*/  @!UPT UIADD3 URZ, URZ, URZ, URZ ;  /* 0x0000003f3f3ff290 */ /* 0x000fe4000fffe03f */
[----:B------:R-:W-:Y:S01]  /*62b30*/  IMAD.MOV.U32 R3, RZ, RZ, R14 ;  /* 0x000000ffff037224 */ /* 0x000fe200078e000e */
[----:B------:R-:W-:Y:S01]  /*62b40*/  MOV R29, R15 ;  /* 0x0000000f001d7202 */ /* 0x000fe20000000f00 */
[C---:B--2---:R-:W-:Y:S11]  /*62b50*/  HMMA.16816.F32 R24, R20.reuse, R6, R24 ;  /* 0x000000061418723c */ /* 0x044ff60000001818 */
[----:B------:R-:W-:Y:S11]  /*62b60*/  @!UPT UIADD3 URZ, URZ, URZ, URZ ;  /* 0x0000003f3f3ff290 */ /* 0x000ff6000fffe03f */
[----:B------:R-:W-:Y:S01]  /*62b70*/  @!UPT UIADD3 URZ, URZ, URZ, URZ ;  /* 0x0000003f3f3ff290 */ /* 0x000fe2000fffe03f */
[----:B------:R0:W-:Y:S04]  /*62b80*/  STL.64 [R1+0x240], R24 ;  /* 0x0002401801007387 */ /* 0x0001e80000100a00 */
[----:B------:R-:W-:Y:S01]  /*62b90*/  STL.64 [R1+0x248], R26 ;  /* 0x0002481a01007387 */ /* 0x000fe20000100a00 */
[----:B0-----:R-:W-:Y:S01]  /*62ba0*/  IMAD.MOV.U32 R24, RZ, RZ, R8 ;  /* 0x000000ffff187224 */ /* 0x001fe200078e0008 */
[----:B------:R-:W-:Y:S02]  /*62bb0*/  MOV R25, R0 ;  /* 0x0000000000197202 */ /* 0x000fe40000000f00 */
[----:B------:R-:W3:Y:S04]  /*62bc0*/  LDL.LU R8, [R1+0x2d18] ;  /* 0x002d180001087983 */ /* 0x000ee80000300800 */
[----:B------:R0:W-:Y:S04]  /*62bd0*/  STL.64 [R1+0x2c98], R24 ;  /* 0x002c981801007387 */ /* 0x0001e80000100a00 */
[----:B0-----:R-:W2:Y:S04]  /*62be0*/  LDL.LU R24, [R1+0x410] ;  /* 0x0004100001187983 */ /* 0x001ea80000300800 */
[----:B------:R-:W2:Y:S04]  /*62bf0*/  LDL.LU R25, [R1+0x414] ;  /* 0x0004140001197983 */ /* 0x000ea80000300800 */
[----:B------:R-:W2:Y:S04]  /*62c00*/  LDL.LU R26, [R1+0x418] ;  /* 0x00041800011a7983 */ /* 0x000ea80000300800 */
[----:B------:R-:W2:Y:S04]  /*62c10*/  LDL.LU R27, [R1+0x41c] ;  /* 0x00041c00011b7983 */ /* 0x000ea80000300800 */
[----:B------:R0:W-:Y:S04]  /*62c20*/  STL.64 [R1+0x230], R12 ;  /* 0x0002300c01007387 */ /* 0x0001e80000100a00 */
[----:B------:R-:W4:Y:S04]  /*62c30*/  LDL.LU.64 R14, [R1+0x2d10] ;  /* 0x002d1000010e7983 */ /* 0x000f280000300a00 */
[----:B0-----:R-:W5:Y:S04]  /*62c40*/  LDL.LU.64 R12, [R1+0x2d08] ;  /* 0x002d0800010c7983 */ /* 0x001f680000300a00 */
[----:B------:R-:W-:Y:S04]  /*62c50*/  STL.64 [R1+0x2ce0], R10 ;  /* 0x002ce00a01007387 */ /* 0x000fe80000100a00 */
[----:B---3--:R0:W-:Y:S04]  /*62c60*/  STL.64 [R1+0x2cd8], R8 ;  /* 0x002cd80801007387 */ /* 0x0081e80000100a00 */
[----:B0-----:R-:W3:Y:S04]  /*62c70*/  LDL.LU R8, [R1+0x530] ;  /* 0x0005300001087983 */ /* 0x001ee80000300800 */
[----:B------:R-:W3:Y:S04]  /*62c80*/  LDL.LU R9, [R1+0x534] ;  /* 0x0005340001097983 */ /* 0x000ee80000300800 */
[----:B------:R-:W3:Y:S04]  /*62c90*/  LDL.LU R10, [R1+0x538] ;  /* 0x00053800010a7983 */ /* 0x000ee80000300800 */
[----:B------:R-:W3:Y:S01]  /*62ca0*/  LDL.LU R11, [R1+0x53c] ;  /* 0x00053c00010b7983 */ /* 0x000ee20000300800 */
[----:B----4-:R-:W-:Y:S03]  /*62cb0*/  HMMA.16816.F32 R20, R20, R14, R16 ;  /* 0x0000000e1414723c */ /* 0x010fe60000001810 */
[----:B------:R-:W2:Y:S04]  /*62cc0*/  LDL.LU.64 R18, [R1+0x2d00] ;  /* 0x002d000001127983 */ /* 0x000ea80000300a00 */
[----:B------:R-:W4:Y:S11]  /*62cd0*/  LDL.LU.64 R16, [R1+0x2cf8] ;  /* 0x002cf80001107983 */ /* 0x000f360000300a00 */
[----:B------:R-:W-:Y:S05]  /*62ce0*/  @!UPT UIADD3 URZ, URZ, URZ, URZ ;  /* 0x0000003f3f3ff290 */ /* 0x000fea000fffe03f */
[----:B------:R-:W-:Y:S04]  /*62cf0*/  STL.64 [R1+0x200], R20 ;  /* 0x0002001401007387 */ /* 0x000fe80000100a00 */
[----:B------:R0:W-:Y:S04]  /*62d00*/  STL.64 [R1+0x208], R22 ;  /* 0x0002081601007387 */ /* 0x0001e80000100a00 */
[----:B0-----:R-:W2:Y:S04]  /*62d10*/  LDL.LU.64 R22, [R1+0x2cf0] ;  /* 0x002cf00001167983 */ /* 0x001ea80000300a00 */
[----:B------:R-:W2:Y:S04]  /*62d20*/  LDL.LU.64 R20, [R1+0x2ce8] ;  /* 0x002ce80001147983 */ /* 0x000ea80000300a00 */
[----:B------:R-:W-:Y:S04]  /*62d30*/  STL.64 [R1+0x2cc8], R14 ;  /* 0x002cc80e01007387 */ /* 0x000fe80000100a00 */
[----:B-----5:R0:W-:Y:S04]  /*62d40*/  STL.64 [R1+0x2cc0], R12 ;  /* 0x002cc00c01007387 */ /* 0x0201e80000100a00 */
[----:B0-----:R-:W5:Y:S01]  /*62d50*/  LDL.LU R12, [R1+0x520] ;  /* 0x00052000010c7983 */ /* 0x001f620000300800 */
[----:B--2---:R-:W-:Y:S11]  /*62d60*/  HMMA.16816.F32 R20, R20, R18, R24 ;  /* 0x000000121414723c */ /* 0x004ff60000001818 */
[----:B------:R-:W-:Y:S11]  /*62d70*/  @!UPT UIADD3 URZ, URZ, URZ, URZ ;  /* 0x0000003f3f3ff290 */ /* 0x000ff6000fffe03f */
[----:B------:R-:W-:Y:S01]  /*62d80*/  @!UPT UIADD3 URZ, URZ, URZ, URZ ;  /* 0x0000003f3f3ff290 */ /* 0x000fe2000fffe03f */
[----:B------:R-:W-:Y:S04]  /*62d90*/  STL.64 [R1+0x1f0], R20 ;  /* 0x0001f01401007387 */ /* 0x000fe80000100a00 */
[----:B------:R4:W-:Y:S04]  /*62da0*/  STL.64 [R1+0x1f8], R22 ;  /* 0x0001f81601007387 */ /* 0x0009e80000100a00 */
[----:B------:R-:W5:Y:S04]  /*62db0*/  LDL.LU R13, [R1+0x524] ;  /* 0x00052400010d7983 */ /* 0x000f680000300800 */
[----:B------:R-:W5:Y:S01]  /*62dc0*/  LDL.LU R14, [R1+0x528] ;  /* 0x00052800010e7983 */ /* 0x000f620000300800 */
[----:B----4-:R-:W-:-:S03]  /*62dd0*/  IMAD.MOV.U32 R23, RZ, RZ, R17 ;  /* 0x000000ffff177224 */ /* 0x010fc600078e0011 */
[----:B------:R-:W5:Y:S04]  /*62de0*/  LDL.LU R15, [R1+0x52c] ;  /* 0x00052c00010f7983 */ /* 0x000f680000300800 */
[----:B------:R-:W0:Y:S04]  /*62df0*/  LDSM.16.M88.4 R16, [R16+0x62000] ;  /* 0x062000001010783b */ /* 0x000e280000000200 */
[----:B------:R-:W2:Y:S04]  /*62e00*/  LDL.LU R20, [R1+0xa0] ;  /* 0x0000a00001147983 */ /* 0x000ea80000300800 */
[----:B------:R-:W2:Y:S04]  /*62e10*/  LDL.LU R21, [R1+0xa4] ;  /* 0x0000a40001157983 */ /* 0x000ea80000300800 */
[----:B------:R-:W2:Y:S04]  /*62e20*/  LDL.LU R22, [R1+0xa8] ;  /* 0x0000a80001167983 */ /* 0x000ea80000300800 */
[----:B------:R-:W4:Y:S04]  /*62e30*/  LDL.64 R24, [R1+0x40] ;  /* 0x0000400001187983 */ /* 0x000f280000100a00 */
[----:B0-----:R-:W-:Y:S04]  /*62e40*/  STL.64 [R1+0x2c40], R18 ;  /* 0x002c401201007387 */ /* 0x001fe80000100a00 */
[----:B------:R0:W-:Y:S04]  /*62e50*/  STL.64 [R1+0x2c38], R16 ;  /* 0x002c381001007387 */ /* 0x0001e80000100a00 */
[----:B0-----:R-:W3:Y:S04]  /*62e60*/  LDL.LU.64 R16, [R1+0x10] ;  /* 0x0000100001107983 */ /* 0x001ee80000300a00 */
[----:B------:R-:W3:Y:S02]  /*62e70*/  LDL.LU.64 R18, [R1+0x18] ;  /* 0x0000180001127983 */ /* 0x000ee40000300a00 */
[----:B---3--:R-:W-:Y:S11]  /*62e80*/  HMMA.16816.F32 R8, R16, R6, R8 ;  /* 0x000000061008723c */ /* 0x008ff60000001808 */
[----:B------:R-:W-:Y:S11]  /*62e90*/  @!UPT UIADD3 URZ, URZ, URZ, URZ ;  /* 0x0000003f3f3ff290 */ /* 0x000ff6000fffe03f */
[----:B------:R-:W-:Y:S01]  /*62ea0*/  @!UPT UIADD3 URZ, URZ, URZ, URZ ;  /* 0x0000003f3f3ff290 */ /* 0x000fe2000fffe03f */
[----:B------:R-:W-:Y:S04]  /*62eb0*/  STL.64 [R1+0x1e0], R8 ;  /* 0x0001e00801007387 */ /* 0x000fe80000100a00 */
[----:B------:R0:W-:Y:S04]  /*62ec0*/  STL.64 [R1+0x1e8], R10 ;  /* 0x0001e80a01007387 */ /* 0x0001e80000100a00 */
[----:B0-----:R-:W5:Y:S04]  /*62ed0*/  LDL.LU.64 R10, [R1+0x2ce0] ;  /* 0x002ce000010a7983 */ /* 0x001f680000300a00 */
[----:B------:R-:W3:Y:S04]  /*62ee0*/  LDL.LU.64 R8, [R1+0x2cd8] ;  /* 0x002cd80001087983 */ /* 0x000ee80000300a00 */
[----:B------:R0:W-:Y:S04]  /*62ef0*/  STL [R1+0x2c60], R4 ;  /* 0x002c600401007387 */ /* 0x0001e80000100800 */
[----:B------:R1:W-:Y:S04]  /*62f00*/  STL [R1+0x2c78], R5 ;  /* 0x002c780501007387 */ /* 0x0003e80000100800 */
[----:B0-----:R-:W2:Y:S04]  /*62f10*/  LDL.LU R4, [R1+0x4f0] ;  /* 0x0004f00001047983 */ /* 0x001ea80000300800 */
[----:B-1----:R-:W2:Y:S01]  /*62f20*/  LDL.LU R5, [R1+0x4f4] ;  /* 0x0004f40001057983 */ /* 0x002ea20000300800 */
[----:B---3--:R-:W-:Y:S01]  /*62f30*/  MOV R6, R8 ;  /* 0x0000000800067202 */ /* 0x008fe20000000f00 */
[----:B------:R-:W-:-:S02]  /*62f40*/  IMAD.MOV.U32 R7, RZ, RZ, R9 ;  /* 0x000000ffff077224 */ /* 0x000fc400078e0009 */
[----:B------:R-:W3:Y:S04]  /*62f50*/  LDL.LU R8, [R1+0x2cd4] ;  /* 0x002cd40001087983 */ /* 0x000ee80000300800 */
[----:B------:R-:W3:Y:S04]  /*62f60*/  LDL.LU R9, [R1+0x2cd0] ;  /* 0x002cd00001097983 */ /* 0x000ee80000300800 */
[----:B------:R-:W-:Y:S04]  /*62f70*/  STL.64 [R1+0x2c90], R6 ;  /* 0x002c900601007387 */ /* 0x000fe80000100a00 */
[----:B--2---:R0:W-:Y:S04]  /*62f80*/  STL.64 [R1+0x2c88], R4 ;  /* 0x002c880401007387 */ /* 0x0041e80000100a00 */
[----:B0-----:R-:W2:Y:S04]  /*62f90*/  LDL.LU R4, [R1+0x500] ;  /* 0x0005000001047983 */ /* 0x001ea80000300800 */
[----:B------:R-:W2:Y:S04]  /*62fa0*/  LDL.LU R5, [R1+0x504] ;  /* 0x0005040001057983 */ /* 0x000ea80000300800 */
[----:B------:R-:W2:Y:S04]  /*62fb0*/  LDL.LU R6, [R1+0x508] ;  /* 0x0005080001067983 */ /* 0x000ea80000300800 */
[----:B------:R-:W2:Y:S04]  /*62fc0*/  LDL.LU R7, [R1+0x50c] ;  /* 0x00050c0001077983 */ /* 0x000ea80000300800 */
[----:B--2---:R3:W-:Y:S04]  /*62fd0*/  STL.64 [R1+0x2ca8], R6 ;  /* 0x002ca80601007387 */ /* 0x0047e80000100a00 */
[----:B------:R0:W-:Y:S01]  /*62fe0*/  STL.64 [R1+0x2ca0], R4 ;  /* 0x002ca00401007387 */ /* 0x0001e20000100a00 */
[----:B---3--:R-:W-:Y:S01]  /*62ff0*/  MOV R6, R9 ;  /* 0x0000000900067202 */ /* 0x008fe20000000f00 */
[----:B------:R-:W-:-:S02]  /*63000*/  IMAD.MOV.U32 R7, RZ, RZ, R8 ;  /* 0x000000ffff077224 */ /* 0x000fc400078e0008 */
[----:B-----5:R-:W-:Y:S01]  /*63010*/  HMMA.16816.F32 R8, R16, R10, R12 ;  /* 0x0000000a1008723c */ /* 0x020fe2000000180c */
[----:B0-----:R-:W2:Y:S04]  /*63020*/  LDL.LU R4, [R1+0x510] ;  /* 0x0005100001047983 */ /* 0x001ea80000300800 */
[----:B------:R-:W2:Y:S04]  /*63030*/  LDL.LU R5, [R1+0x514] ;  /* 0x0005140001057983 */ /* 0x000ea80000300800 */
[----:B------:R-:W3:Y:S04]  /*63040*/  LDL.LU.64 R14, [R1+0x2cc8] ;  /* 0x002cc800010e7983 */ /* 0x000ee80000300a00 */
[----:B------:R-:W5:Y:S10]  /*63050*/  LDL.LU.64 R12, [R1+0x2cc0] ;  /* 0x002cc000010c7983 */ /* 0x000f740000300a00 */
[----:B------:R0:W-:Y:S04]  /*63060*/  STL.64 [R1+0x1d0], R8 ;  /* 0x0001d00801007387 */ /* 0x0001e80000100a00 */
[----:B------:R1:W-:Y:S01]  /*63070*/  STL.64 [R1+0x1d8], R10 ;  /* 0x0001d80a01007387 */ /* 0x0003e20000100a00 */
[----:B0-----:R-:W-:Y:S01]  /*63080*/  MOV R8, R16 ;  /* 0x0000001000087202 */ /* 0x001fe20000000f00 */
[----:B------:R-:W-:Y:S01]  /*63090*/  IMAD.MOV.U32 R9, RZ, RZ, R17 ;  /* 0x000000ffff097224 */ /* 0x000fe200078e0011 */
[----:B-1----:R-:W-:Y:S01]  /*630a0*/  MOV R10, R18 ;  /* 0x00000012000a7202 */ /* 0x002fe20000000f00 */
[----:B------:R-:W-:Y:S01]  /*630b0*/  IMAD.MOV.U32 R11, RZ, RZ, R19 ;  /* 0x000000ffff0b7224 */ /* 0x000fe200078e0013 */
[----:B------:R-:W0:Y:S06]  /*630c0*/  S2R R0, SR_TID.X ;  /* 0x0000000000007919 */ /* 0x000e2c0000002100 */
[----:B---3--:R-:W-:Y:S01]  /*630d0*/  HMMA.16816.F32 R8, R8, R14, R20 ;  /* 0x0000000e0808723c */ /* 0x008fe20000001814 */
[----:B------:R-:W2:Y:S04]  /*630e0*/  LDL.LU.64 R22, [R1+0x2cb8] ;  /* 0x002cb80001167983 */ /* 0x000ea80000300a00 */
[----:B------:R-:W2:Y:S01]  /*630f0*/  LDL.LU.64 R20, [R1+0x2cb0] ;  /* 0x002cb00001147983 */ /* 0x000ea20000300a00 */
[C---:B0-----:R-:W-:Y:S01]  /*63100*/  LOP3.LUT R27, R0.reuse, 0x7, RZ, 0xc0, !PT ;  /* 0x00000007001b7812 */ /* 0x041fe200078ec0ff */
[----:B------:R-:W-:-:S03]  /*63110*/  IMAD.SHL.U32 R26, R0, 0x100, RZ ;  /* 0x00000100001a7824 */ /* 0x000fc600078e00ff */
[----:B------:R-:W-:-:S04]  /*63120*/  SHF.L.U32 R27, R27, 0x4, RZ ;  /* 0x000000041b1b7819 */ /* 0x000fc800000006ff */
[----:B------:R-:W-:-:S04]  /*63130*/  LOP3.LUT R19, R27, 0xf00, R26, 0xf8, !PT ;  /* 0x00000f001b137812 */ /* 0x000fc800078ef81a */
[----:B------:R-:W-:Y:S01]  /*63140*/  LOP3.LUT R19, R19, 0x10, R0, 0x78, !PT ;  /* 0x0000001013137812 */ /* 0x000fe200078e7800 */
[----:B-----5:R0:W-:Y:S03]  /*63150*/  STL.64 [R1+0x2be8], R12 ;  /* 0x002be80c01007387 */ /* 0x0201e60000100a00 */
[----:B------:R-:W-:Y:S01]  /*63160*/  LOP3.LUT R19, R19, 0x40, RZ, 0x3c, !PT ;  /* 0x0000004013137812 */ /* 0x000fe200078e3cff */
[----:B0-----:R-:W3:Y:S04]  /*63170*/  LDL.64 R12, [R1+0x50] ;  /* 0x00005000010c7983 */ /* 0x001ee80000100a00 */
[----:B------:R-:W-:Y:S04]  /*63180*/  STL.64 [R1+0xa0], R8 ;  /* 0x0000a00801007387 */ /* 0x000fe80000100a00 */
[----:B------:R-:W-:Y:S04]  /*63190*/  STL.64 [R1+0xa8], R10 ;  /* 0x0000a80a01007387 */ /* 0x000fe80000100a00 */
[----:B------:R-:W0:Y:S01]  /*631a0*/  LDSM.16.M88.4 R8, [R19+0x63000] ;  /* 0x063000001308783b */ /* 0x000e220000000200 */
[----:B----4-:R-:W-:Y:S01]  /*631b0*/  MOV R14, R24 ;  /* 0x00000018000e7202 */ /* 0x010fe20000000f00 */
[----:B------:R-:W-:-:S02]  /*631c0*/  IMAD.MOV.U32 R0, RZ, RZ, R25 ;  /* 0x000000ffff007224 */ /* 0x000fc400078e0019 */
[----:B0-----:R-:W-:Y:S04]  /*631d0*/  STL.64 [R1+0x2bf8], R10 ;  /* 0x002bf80a01007387 */ /* 0x001fe80000100a00 */
[----:B------:R0:W-:Y:S04]  /*631e0*/  STL.64 [R1+0x2bf0], R8 ;  /* 0x002bf00801007387 */ /* 0x0001e80000100a00 */
[----:B0-----:R-:W3:Y:S04]  /*631f0*/  LDL.LU R8, [R1+0x90] ;  /* 0x0000900001087983 */ /* 0x001ee80000300800 */
        /* <DEDUP_REMOVED lines=10> */
[----:B------:R-:W2:Y:S02]  /*632a0*/  LDL.LU.64 R24, [R1+0x2c98] ;  /* 0x002c980001187983 */ /* 0x000ea40000300a00 */
[C---:B--2---:R-:W-:Y:S02]  /*632b0*/  HMMA.16816.F32 R24, R20.reuse, R24, R4 ;  /* 0x000000181418723c */ /* 0x044fe40000001804 */
[----:B------:R-:W2:Y:S04]  /*632c0*/  LDL.LU.64 R6, [R1+0x2c90] ;  /* 0x002c900001067983 */ /* 0x000ea80000300a00 */
[----:B------:R-:W2:Y:S11]  /*632d0*/  LDL.LU.64 R4, [R1+0x2c88] ;  /* 0x002c880001047983 */ /* 0x000eb60000300a00 */
[----:B------:R-:W-:Y:S06]  /*632e0*/  @!UPT UIADD3 URZ, URZ, URZ, URZ ;  /* 0x0000003f3f3ff290 */ /* 0x000fec000fffe03f */
[----:B------:R0:W-:Y:S04]  /*632f0*/  STL.64 [R1+0x1b0], R24 ;  /* 0x0001b01801007387 */ /* 0x0001e80000100a00 */
[----:B------:R-:W-:Y:S04]  /*63300*/  STL.64 [R1+0x1b8], R26 ;  /* 0x0001b81a01007387 */ /* 0x000fe80000100a00 */
[----:B0-----:R-:W2:Y:S01]  /*63310*/  LDL.LU.64 R24, [R1+0x2c80] ;  /* 0x002c800001187983 */ /* 0x001ea20000300a00 */
[C---:B---3--:R-:W-:Y:S08]  /*63320*/  HMMA.16816.F32 R8, R20.reuse, R12, R8 ;  /* 0x0000000c1408723c */ /* 0x048ff00000001808 */
[----:B--2---:R-:W-:Y:S01]  /*63330*/  HMMA.16816.F32 R4, R20, R24, R4 ;  /* 0x000000181404723c */ /* 0x004fe20000001804 */
[----:B------:R-:W0:Y:S11]  /*63340*/  LDSM.16.M88.4 R20, [R19+0x64000] ;  /* 0x064000001314783b */ /* 0x000e360000000200 */
[----:B------:R-:W-:Y:S11]  /*63350*/  @!UPT UIADD3 URZ, URZ, URZ, URZ ;  /* 0x0000003f3f3ff290 */ /* 0x000ff6000fffe03f */
[----:B------:R1:W-:Y:S04]  /*63360*/  STL.64 [R1+0x1a0], R4 ;  /* 0x0001a00401007387 */ /* 0x0003e80000100a00 */
[----:B------:R2:W-:Y:S04]  /*63370*/  STL.64 [R1+0x1a8], R6 ;  /* 0x0001a80601007387 */ /* 0x0005e80000100a00 */
[----:B-1----:R-:W3:Y:S01]  /*63380*/  LDL.LU R5, [R1+0x2c78] ;  /* 0x002c780001057983 */ /* 0x002ee20000300800 */
[----:B------:R-:W-:Y:S01]  /*63390*/  IMAD.MOV.U32 R4, RZ, RZ, R25 ;  /* 0x000000ffff047224 */ /* 0x000fe200078e0019 */
[----:B--2---:R-:W-:-:S02]  /*633a0*/  MOV R6, R24 ;  /* 0x0000001800067202 */ /* 0x004fc40000000f00 */
[----:B------:R-:W2:Y:S04]  /*633b0*/  LDL.LU.64 R26, [R1+0x2c70] ;  /* 0x002c7000011a7983 */ /* 0x000ea80000300a00 */
[----:B------:R-:W2:Y:S04]  /*633c0*/  LDL.LU.64 R24, [R1+0x2c68] ;  /* 0x002c680001187983 */ /* 0x000ea80000300a00 */
[----:B------:R-:W-:Y:S04]  /*633d0*/  STL.64 [R1+0x2c48], R12 ;  /* 0x002c480c01007387 */ /* 0x000fe80000100a00 */
[----:B------:R1:W-:Y:S04]  /*633e0*/  STL.64 [R1+0x90], R8 ;  /* 0x0000900801007387 */ /* 0x0003e80000100a00 */
[----:B------:R4:W-:Y:S04]  /*633f0*/  STL.64 [R1+0x98], R10 ;  /* 0x0000980a01007387 */ /* 0x0009e80000100a00 */
[----:B-1----:R-:W5:Y:S04]  /*63400*/  LDL.LU R8, [R1+0x340] ;  /* 0x0003400001087983 */ /* 0x002f680000300800 */
[----:B------:R-:W5:Y:S04]  /*63410*/  LDL.LU R9, [R1+0x344] ;  /* 0x0003440001097983 */ /* 0x000f680000300800 */
[----:B----4-:R-:W4:Y:S04]  /*63420*/  LDL.LU R10, [R1+0x348] ;  /* 0x00034800010a7983 */ /* 0x010f280000300800 */
[----:B------:R-:W4:Y:S04]  /*63430*/  LDL.LU R11, [R1+0x34c] ;  /* 0x00034c00010b7983 */ /* 0x000f280000300800 */
[----:B------:R-:W2:Y:S01]  /*63440*/  LDL.LU R16, [R1+0x360] ;  /* 0x0003600001107983 */ /* 0x000ea20000300800 */
[----:B---3--:R-:W-:-:S03]  /*63450*/  MOV R17, R5 ;  /* 0x0000000500117202 */ /* 0x008fc60000000f00 */
[----:B------:R-:W3:Y:S04]  /*63460*/  LDL.LU R5, [R1+0x2c64] ;  /* 0x002c640001057983 */ /* 0x000ee80000300800 */
[----:B------:R-:W2:Y:S04]  /*63470*/  LDL.LU R18, [R1+0x368] ;  /* 0x0003680001127983 */ /* 0x000ea80000300800 */
[----:B------:R-:W2:Y:S01]  /*63480*/  LDL.LU R19, [R1+0x36c] ;  /* 0x00036c0001137983 */ /* 0x000ea20000300800 */
[----:B------:R-:W-:Y:S01]  /*63490*/  MOV R13, R4 ;  /* 0x00000004000d7202 */ /* 0x000fe20000000f00 */
[----:B------:R-:W-:-:S02]  /*634a0*/  IMAD.MOV.U32 R12, RZ, RZ, R6 ;  /* 0x000000ffff0c7224 */ /* 0x000fc400078e0006 */
[----:B--2---:R-:W-:Y:S04]  /*634b0*/  STL.64 [R1+0x2c58], R18 ;  /* 0x002c581201007387 */ /* 0x004fe80000100a00 */
[----:B------:R1:W-:Y:S04]  /*634c0*/  STL.64 [R1+0x2c50], R16 ;  /* 0x002c501001007387 */ /* 0x0003e80000100a00 */
[----:B------:R-:W3:Y:S04]  /*634d0*/  LDL.LU R4, [R1+0x4d0] ;  /* 0x0004d00001047983 */ /* 0x000ee80000300800 */
[----:B------:R-:W3:Y:S04]  /*634e0*/  LDL.LU R6, [R1+0x4d8] ;  /* 0x0004d80001067983 */ /* 0x000ee80000300800 */
[----:B------:R-:W3:Y:S04]  /*634f0*/  LDL.LU R7, [R1+0x4dc] ;  /* 0x0004dc0001077983 */ /* 0x000ee80000300800 */
[----:B-1----:R-:W2:Y:S04]  /*63500*/  LDL.LU R16, [R1+0x4c0] ;  /* 0x0004c00001107983 */ /* 0x002ea80000300800 */
[----:B------:R-:W2:Y:S04]  /*63510*/  LDL.LU R17, [R1+0x4c4] ;  /* 0x0004c40001117983 */ /* 0x000ea80000300800 */
[----:B------:R-:W2:Y:S04]  /*63520*/  LDL.LU R18, [R1+0x4c8] ;  /* 0x0004c80001127983 */ /* 0x000ea80000300800 */
[----:B------:R-:W2:Y:S04]  /*63530*/  LDL.LU R19, [R1+0x4cc] ;  /* 0x0004cc0001137983 */ /* 0x000ea80000300800 */
[----:B----4-:R-:W-:Y:S04]  /*63540*/  STL.64 [R1+0x2c08], R10 ;  /* 0x002c080a01007387 */ /* 0x010fe80000100a00 */
[----:B-----5:R1:W-:Y:S04]  /*63550*/  STL.64 [R1+0x2c00], R8 ;  /* 0x002c000801007387 */ /* 0x0203e80000100a00 */
[----:B-1----:R-:W4:Y:S04]  /*63560*/  LDL.LU R8, [R1+0x490] ;  /* 0x0004900001087983 */ /* 0x002f280000300800 */
[----:B------:R-:W4:Y:S04]  /*63570*/  LDL.LU R9, [R1+0x494] ;  /* 0x0004940001097983 */ /* 0x000f280000300800 */
[----:B------:R-:W5:Y:S04]  /*63580*/  LDL.LU R10, [R1+0x498] ;  /* 0x00049800010a7983 */ /* 0x000f680000300800 */
[----:B------:R-:W5:Y:S04]  /*63590*/  LDL.LU R11, [R1+0x49c] ;  /* 0x00049c00010b7983 */ /* 0x000f680000300800 */
[----:B-----5:R-:W-:Y:S04]  /*635a0*/  STL.64 [R1+0x2c18], R10 ;  /* 0x002c180a01007387 */ /* 0x020fe80000100a00 */
[----:B----4-:R1:W-:Y:S04]  /*635b0*/  STL.64 [R1+0x2c10], R8 ;  /* 0x002c100801007387 */ /* 0x0103e80000100a00 */
[----:B-1----:R-:W4:Y:S04]  /*635c0*/  LDL.LU R8, [R1+0x4a0] ;  /* 0x0004a00001087983 */ /* 0x002f280000300800 */
[----:B------:R-:W4:Y:S04]  /*635d0*/  LDL.LU R9, [R1+0x4a4] ;  /* 0x0004a40001097983 */ /* 0x000f280000300800 */
[----:B------:R-:W5:Y:S04]  /*635e0*/  LDL.LU R10, [R1+0x4a8] ;  /* 0x0004a800010a7983 */ /* 0x000f680000300800 */
[----:B------:R-:W5:Y:S04]  /*635f0*/  LDL.LU R11, [R1+0x4ac] ;  /* 0x0004ac00010b7983 */ /* 0x000f680000300800 */
[----:B-----5:R-:W-:Y:S04]  /*63600*/  STL.64 [R1+0x2c28], R10 ;  /* 0x002c280a01007387 */ /* 0x020fe80000100a00 */
[----:B----4-:R-:W-:Y:S04]  /*63610*/  STL.64 [R1+0x2c20], R8 ;  /* 0x002c200801007387 */ /* 0x010fe80000100a00 */
[----:B0-----:R-:W-:Y:S04]  /*63620*/  STL.64 [R1+0x2ba8], R22 ;  /* 0x002ba81601007387 */ /* 0x001fe80000100a00 */
[----:B------:R0:W-:Y:S04]  /*63630*/  STL.64 [R1+0x2ba0], R20 ;  /* 0x002ba01401007387 */ /* 0x0001e80000100a00 */
[----:B0-----:R-:W4:Y:S04]  /*63640*/  LDL.LU R20, [R1+0x4e0] ;  /* 0x0004e00001147983 */ /* 0x001f280000300800 */
[----:B------:R-:W4:Y:S04]  /*63650*/  LDL.LU R21, [R1+0x4e4] ;  /* 0x0004e40001157983 */ /* 0x000f280000300800 */
[----:B------:R-:W4:Y:S04]  /*63660*/  LDL.LU R22, [R1+0x4e8] ;  /* 0x0004e80001167983 */ /* 0x000f280000300800 */
[----:B------:R-:W4:Y:S01]  /*63670*/  LDL.LU R23, [R1+0x4ec] ;  /* 0x0004ec0001177983 */ /* 0x000f220000300800 */
[----:B------:R-:W-:Y:S01]  /*63680*/  IMAD.MOV.U32 R8, RZ, RZ, R14 ;  /* 0x000000ffff087224 */ /* 0x000fe200078e000e */
[----:B------:R-:W-:-:S07]  /*63690*/  MOV R9, R0 ;  /* 0x0000000000097202 */ /* 0x000fce0000000f00 */
[C---:B----4-:R-:W-:Y:S11]  /*636a0*/  HMMA.16816.F32 R20, R24.reuse, R8, R20 ;  /* 0x000000081814723c */ /* 0x050ff60000001814 */
[----:B------:R-:W-:Y:S11]  /*636b0*/  @!UPT UIADD3 URZ, URZ, URZ, URZ ;  /* 0x0000003f3f3ff290 */ /* 0x000ff6000fffe03f */
[----:B------:R-:W-:Y:S01]  /*636c0*/  @!UPT UIADD3 URZ, URZ, URZ, URZ ;  /* 0x0000003f3f3ff290 */ /* 0x000fe2000fffe03f */
[----:B------:R0:W-:Y:S04]  /*636d0*/  STL.64 [R1+0x190], R20 ;  /* 0x0001901401007387 */ /* 0x0001e80000100a00 */
[----:B------:R1:W-:Y:S04]  /*636e0*/  STL.64 [R1+0x198], R22 ;  /* 0x0001981601007387 */ /* 0x0003e80000100a00 */
[----:B0-----:R-:W4:Y:S04]  /*636f0*/  LDL.LU R20, [R1+0x460] ;  /* 0x0004600001147983 */ /* 0x001f280000300800 */
[----:B------:R-:W4:Y:S04]  /*63700*/  LDL.LU R21, [R1+0x464] ;  /* 0x0004640001157983 */ /* 0x000f280000300800 */
[----:B-1----:R-:W5:Y:S04]  /*63710*/  LDL.LU R22, [R1+0x468] ;  /* 0x0004680001167983 */ /* 0x002f680000300800 */
[----:B------:R-:W5:Y:S04]  /*63720*/  LDL.LU R23, [R1+0x46c] ;  /* 0x00046c0001177983 */ /* 0x000f680000300800 */
[----:B-----5:R-:W-:Y:S04]  /*63730*/  STL.64 [R1+0x2bb8], R22 ;  /* 0x002bb81601007387 */ /* 0x020fe80000100a00 */
[----:B----4-:R0:W-:Y:S04]  /*63740*/  STL.64 [R1+0x2bb0], R20 ;  /* 0x002bb01401007387 */ /* 0x0101e80000100a00 */
[----:B0-----:R-:W3:Y:S01]  /*63750*/  LDL.64 R20, [R1+0x30] ;  /* 0x0000300001147983 */ /* 0x001ee20000100a00 */
[C---:B--2---:R-:W-:Y:S08]  /*63760*/  HMMA.16816.F32 R12, R24.reuse, R12, R16 ;  /* 0x0000000c180c723c */ /* 0x044ff00000001810 */
[----:B---3--:R-:W-:Y:S11]  /*63770*/  HMMA.16816.F32 R4, R24, R20, R4 ;  /* 0x000000141804723c */ /* 0x008ff60000001804 */
[----:B------:R-:W-:Y:S11]  /*63780*/  @!UPT UIADD3 URZ, URZ, URZ, URZ ;  /* 0x0000003f3f3ff290 */ /* 0x000ff6000fffe03f */
[----:B------:R-:W-:Y:S01]  /*63790*/  @!UPT UIADD3 URZ, URZ, URZ, URZ ;  /* 0x0000003f3f3ff290 */ /* 0x000fe2000fffe03f */
[----:B------:R0:W-:Y:S04]  /*637a0*/  STL.64 [R1+0x180], R4 ;  /* 0x0001800401007387 */ /* 0x0001e80000100a00 */
[----:B------:R-:W-:Y:S04]  /*637b0*/  STL.64 [R1+0x188], R6 ;  /* 0x0001880601007387 */ /* 0x000fe80000100a00 */
[----:B0-----:R-:W2:Y:S04]  /*637c0*/  LDL.LU R4, [R1+0x2c60] ;  /* 0x002c600001047983 */ /* 0x001ea80000300800 */
[----:B------:R0:W-:Y:S04]  /*637d0*/  STL.64 [R1+0x2c30], R20 ;  /* 0x002c301401007387 */ /* 0x0001e80000100a00 */
[----:B0-----:R-:W3:Y:S04]  /*637e0*/  LDL.LU R20, [R1+0x4b0] ;  /* 0x0004b00001147983 */ /* 0x001ee80000300800 */
[----:B------:R-:W3:Y:S04]  /*637f0*/  LDL.LU R22, [R1+0x4b8] ;  /* 0x0004b80001167983 */ /* 0x000ee80000300800 */
[----:B------:R-:W3:Y:S04]  /*63800*/  LDL.LU R23, [R1+0x4bc] ;  /* 0x0004bc0001177983 */ /* 0x000ee80000300800 */
[----:B------:R-:W4:Y:S04]  /*63810*/  LDL.LU.64 R18, [R1+0x2c58] ;  /* 0x002c580001127983 */ /* 0x000f280000300a00 */
[----:B------:R-:W4:Y:S04]  /*63820*/  LDL.LU.64 R16, [R1+0x2c50] ;  /* 0x002c500001107983 */ /* 0x000f280000300a00 */
[----:B------:R0:W-:Y:S04]  /*63830*/  STL.64 [R1+0x170], R12 ;  /* 0x0001700c01007387 */ /* 0x0001e80000100a00 */
[----:B------:R-:W-:Y:S04]  /*63840*/  STL.64 [R1+0x178], R14 ;  /* 0x0001780e01007387 */ /* 0x000fe80000100a00 */
[----:B0-----:R-:W4:Y:S04]  /*63850*/  LDL.LU.64 R12, [R1+0x2c48] ;  /* 0x002c4800010c7983 */ /* 0x001f280000300a00 */
[----:B------:R-:W0:Y:S02]  /*63860*/  S2R R5, SR_TID.X ;  /* 0x0000000000057919 */ /* 0x000e240000002100 */
[----:B0-----:R-:W-:-:S04]  /*63870*/  LOP3.LUT R5, R5, 0x7, RZ, 0xc0, !PT ;  /* 0x0000000705057812 */ /* 0x001fc800078ec0ff */
[----:B------:R-:W-:Y:S01]  /*63880*/  SHF.L.U32 R5, R5, 0x4, RZ ;  /* 0x0000000405057819 */ /* 0x000fe200000006ff */
[----:B----4-:R-:W-:Y:S01]  /*63890*/  HMMA.16816.F32 R24, R24, R12, R16 ;  /* 0x0000000c1818723c */ /* 0x010fe20000001810 */
[----:B------:R-:W3:Y:S04]  /*638a0*/  LDL.LU.64 R18, [R1+0x2c40] ;  /* 0x002c400001127983 */ /* 0x000ee80000300a00 */
[----:B------:R-:W3:Y:S01]  /*638b0*/  LDL.LU.64 R16, [R1+0x2c38] ;  /* 0x002c380001107983 */ /* 0x000ee20000300a00 */
[----:B--2---:R-:W-:-:S03]  /*638c0*/  IMAD.MOV.U32 R21, RZ, RZ, R4 ;  /* 0x000000ffff157224 */ /* 0x004fc600078e0004 */
[----:B------:R-:W0:Y:S11]  /*638d0*/  S2R R4, SR_TID.X ;  /* 0x0000000000047919 */ /* 0x000e360000002100 */
[----:B------:R-:W-:Y:S03]  /*638e0*/  @!UPT UIADD3 URZ, URZ, URZ, URZ ;  /* 0x0000003f3f3ff290 */ /* 0x000fe6000fffe03f */
[----:B------:R-:W-:Y:S04]  /*638f0*/  STL.64 [R1+0x80], R24 ;  /* 0x0000801801007387 */ /* 0x000fe80000100a00 */
[----:B------:R1:W-:Y:S04]  /*63900*/  STL.64 [R1+0x88], R26 ;  /* 0x0000881a01007387 */ /* 0x0003e80000100a00 */
[----:B-1----:R-:W1:Y:S01]  /*63910*/  S2R R26, SR_TID.X ;  /* 0x00000000001a7919 */ /* 0x002e620000002100 */
[----:B0-----:R-:W-:-:S05]  /*63920*/  IMAD.SHL.U32 R4, R4, 0x100, RZ ;  /* 0x0000010004047824 */ /* 0x001fca00078e00ff */
[----:B------:R-:W-:-:S04]  /*63930*/  LOP3.LUT R25, R5, 0xf00, R4, 0xf8, !PT ;  /* 0x00000f0005197812 */ /* 0x000fc800078ef804 */
[----:B-1----:R-:W-:-:S04]  /*63940*/  LOP3.LUT R25, R25, 0x10, R26, 0x78, !PT ;  /* 0x0000001019197812 */ /* 0x002fc800078e781a */
[----:B------:R-:W-:-:S05]  /*63950*/  LOP3.LUT R25, R25, 0x40, RZ, 0x3c, !PT ;  /* 0x0000004019197812 */ /* 0x000fca00078e3cff */
[----:B------:R-:W0:Y:S04]  /*63960*/  LDSM.16.M88.4 R4, [R25+0x65000] ;  /* 0x065000001904783b */ /* 0x000e280000000200 */
[----:B0-----:R-:W-:Y:S04]  /*63970*/  STL.64 [R1+0x2b70], R6 ;  /* 0x002b700601007387 */ /* 0x001fe80000100a00 */
[----:B------:R0:W-:Y:S04]  /*63980*/  STL.64 [R1+0x2b68], R4 ;  /* 0x002b680401007387 */ /* 0x0001e80000100a00 */
[----:B0-----:R-:W2:Y:S01]  /*63990*/  LDL.64 R4, [R1+0x20] ;  /* 0x0000200001047983 */ /* 0x001ea20000100a00 */
[C---:B---3--:R-:W-:Y:S03]  /*639a0*/  HMMA.16816.F32 R8, R16.reuse, R8, R20 ;  /* 0x000000081008723c */ /* 0x048fe60000001814 */
[----:B------:R-:W3:Y:S11]  /*639b0*/  LDL.LU.64 R20, [R1+0x2c30] ;  /* 0x002c300001147983 */ /* 0x000ef60000300a00 */
[----:B------:R-:W-:Y:S09]  /*639c0*/  @!UPT UIADD3 URZ, URZ, URZ, URZ ;  /* 0x0000003f3f3ff290 */ /* 0x000ff2000fffe03f */
[----:B------:R-:W-:Y:S04]  /*639d0*/  STL.64 [R1+0x160], R8 ;  /* 0x0001600801007387 */ /* 0x000fe80000100a00 */
        /* <DEDUP_REMOVED lines=8> */
[----:B0-----:R-:W2:Y:S04]  /*63a60*/  LDL.LU.64 R10, [R1+0x2c18] ;  /* 0x002c1800010a7983 */ /* 0x001ea80000300a00 */
[----:B------:R-:W2:Y:S04]  /*63a70*/  LDL.LU.64 R8, [R1+0x2c10] ;  /* 0x002c100001087983 */ /* 0x000ea80000300a00 */
[----:B------:R0:W-:Y:S04]  /*63a80*/  STL.64 [R1+0x2bd0], R20 ;  /* 0x002bd01401007387 */ /* 0x0001e80000100a00 */
[----:B0-----:R-:W3:Y:S01]  /*63a90*/  LDL.64 R20, [R1+0x40] ;  /* 0x0000400001147983 */ /* 0x001ee20000100a00 */
[----:B--2---:R-:W-:Y:S11]  /*63aa0*/  HMMA.16816.F32 R8, R16, R4, R8 ;  /* 0x000000041008723c */ /* 0x004ff60000001808 */
[----:B------:R-:W-:Y:S11]  /*63ab0*/  @!UPT UIADD3 URZ, URZ, URZ, URZ ;  /* 0x0000003f3f3ff290 */ /* 0x000ff6000fffe03f */
[----:B------:R-:W-:Y:S01]  /*63ac0*/  @!UPT UIADD3 URZ, URZ, URZ, URZ ;  /* 0x0000003f3f3ff290 */ /* 0x000fe2000fffe03f */
[----:B------:R-:W-:Y:S04]  /*63ad0*/  STL.64 [R1+0x140], R8 ;  /* 0x0001400801007387 */ /* 0x000fe80000100a00 */
[----:B------:R0:W-:Y:S04]  /*63ae0*/  STL.64 [R1+0x148], R10 ;  /* 0x0001480a01007387 */ /* 0x0001e80000100a00 */
[----:B0-----:R-:W2:Y:S04]  /*63af0*/  LDL.LU.64 R10, [R1+0x2c08] ;  /* 0x002c0800010a7983 */ /* 0x001ea80000300a00 */
[----:B------:R-:W2:Y:S04]  /*63b00*/  LDL.LU.64 R8, [R1+0x2c00] ;  /* 0x002c000001087983 */ /* 0x000ea80000300a00 */
[----:B------:R0:W-:Y:S01]  /*63b10*/  STL.64 [R1+0x2bd8], R4 ;  /* 0x002bd80401007387 */ /* 0x0001e20000100a00 */
[----:B------:R-:W-:Y:S01]  /*63b20*/  MOV R22, R12 ;  /* 0x0000000c00167202 */ /* 0x000fe20000000f00 */
[----:B------:R-:W-:-:S02]  /*63b30*/  IMAD.MOV.U32 R0, RZ, RZ, R13 ;  /* 0x000000ffff007224 */ /* 0x000fc400078e000d */
[----:B0-----:R-:W3:Y:S04]  /*63b40*/  LDL.LU R4, [R1+0x480] ;  /* 0x0004800001047983 */ /* 0x001ee80000300800 */
[----:B------:R-:W3:Y:S04]  /*63b50*/  LDL.LU R5, [R1+0x484] ;  /* 0x0004840001057983 */ /* 0x000ee80000300800 */
[----:B------:R-:W3:Y:S04]  /*63b60*/  LDL.LU R6, [R1+0x488] ;  /* 0x0004880001067983 */ /* 0x000ee80000300800 */
[----:B------:R-:W3:Y:S01]  /*63b70*/  LDL.LU R7, [R1+0x48c] ;  /* 0x00048c0001077983 */ /* 0x000ee20000300800 */
[----:B--2---:R-:W-:Y:S03]  /*63b80*/  HMMA.16816.F32 R16, R16, R12, R8 ;  /* 0x0000000c1010723c */ /* 0x004fe60000001808 */
[----:B------:R-:W3:Y:S04]  /*63b90*/  LDL.LU.64 R10, [R1+0x2bf8] ;  /* 0x002bf800010a7983 */ /* 0x000ee80000300a00 */
[----:B------:R-:W3:Y:S11]  /*63ba0*/  LDL.LU.64 R8, [R1+0x2bf0] ;  /* 0x002bf00001087983 */ /* 0x000ef60000300a00 */
[----:B------:R-:W-:Y:S05]  /*63bb0*/  @!UPT UIADD3 URZ, URZ, URZ, URZ ;  /* 0x0000003f3f3ff290 */ /* 0x000fea000fffe03f */
[----:B------:R0:W-:Y:S04]  /*63bc0*/  STL.64 [R1+0x70], R16 ;  /* 0x0000701001007387 */ /* 0x0001e80000100a00 */
[----:B------:R1:W-:Y:S04]  /*63bd0*/  STL.64 [R1+0x78], R18 ;  /* 0x0000781201007387 */ /* 0x0003e80000100a00 */
[----:B------:R-:W0:Y:S02]  /*63be0*/  LDL.LU.64 R12, [R1+0x2be8] ;  /* 0x002be800010c7983 */ /* 0x000e240000300a00 */
[----:B0-----:R-:W-:Y:S01]  /*63bf0*/  MOV R16, R12 ;  /* 0x0000000c00107202 */ /* 0x001fe20000000f00 */
[----:B------:R-:W-:Y:S01]  /*63c00*/  IMAD.MOV.U32 R17, RZ, RZ, R13 ;  /* 0x000000ffff117224 */ /* 0x000fe200078e000d */
[----:B------:R-:W2:Y:S04]  /*63c10*/  LDL.LU R12, [R1+0x2be4] ;  /* 0x002be400010c7983 */ /* 0x000ea80000300800 */
[----:B------:R-:W4:Y:S04]  /*63c20*/  LDL.LU R13, [R1+0x2be0] ;  /* 0x002be000010d7983 */ /* 0x000f280000300800 */
[----:B-1----:R-:W5:Y:S04]  /*63c30*/  LDL.LU R18, [R1+0x328] ;  /* 0x0003280001127983 */ /* 0x002f680000300800 */
[----:B------:R-:W5:Y:S01]  /*63c40*/  LDL.LU R19, [R1+0x32c] ;  /* 0x00032c0001137983 */ /* 0x000f620000300800 */
[----:B---3--:R-:W-:Y:S03]  /*63c50*/  HMMA.16816.F32 R4, R8, R20, R4 ;  /* 0x000000140804723c */ /* 0x008fe60000001804 */
[----:B-----5:R4:W-:Y:S02]  /*63c60*/  STL.64 [R1+0x2bc8], R18 ;  /* 0x002bc81201007387 */ /* 0x0209e40000100a00 */
[----:B----4-:R-:W-:Y:S01]  /*63c70*/  MOV R18, R13 ;  /* 0x0000000d00127202 */ /* 0x010fe20000000f00 */
[----:B--2---:R-:W-:-:S02]  /*63c80*/  IMAD.MOV.U32 R19, RZ, RZ, R12 ;  /* 0x000000ffff137224 */ /* 0x004fc400078e000c */
[----:B------:R-:W0:Y:S04]  /*63c90*/  LDSM.16.M88.4 R12, [R25+0x66000] ;  /* 0x06600000190c783b */ /* 0x000e280000000200 */
[----:B------:R1:W-:Y:S04]  /*63ca0*/  STL.64 [R1+0x2bc0], R16 ;  /* 0x002bc01001007387 */ /* 0x0003e80000100a00 */
[----:B-1----:R-:W2:Y:S04]  /*63cb0*/  LDL.LU R16, [R1+0x470] ;  /* 0x0004700001107983 */ /* 0x002ea80000300800 */
[----:B------:R-:W2:Y:S04]  /*63cc0*/  LDL.LU R17, [R1+0x474] ;  /* 0x0004740001117983 */ /* 0x000ea80000300800 */
[----:B0-----:R-:W-:Y:S04]  /*63cd0*/  STL.64 [R1+0x2b38], R14 ;  /* 0x002b380e01007387 */ /* 0x001fe80000100a00 */
[----:B------:R0:W-:Y:S04]  /*63ce0*/  STL.64 [R1+0x2b30], R12 ;  /* 0x002b300c01007387 */ /* 0x0001e80000100a00 */
[----:B------:R1:W-:Y:S04]  /*63cf0*/  STL.64 [R1+0x130], R4 ;  /* 0x0001300401007387 */ /* 0x0003e80000100a00 */
[----:B------:R3:W-:Y:S01]  /*63d00*/  STL.64 [R1+0x138], R6 ;  /* 0x0001380601007387 */ /* 0x0007e20000100a00 */
[----:B0-----:R-:W-:-:S02]  /*63d10*/  IMAD.MOV.U32 R13, RZ, RZ, R0 ;  /* 0x000000ffff0d7224 */ /* 0x001fc400078e0000 */
[----:B------:R-:W-:Y:S01]  /*63d20*/  IMAD.MOV.U32 R0, RZ, RZ, R21 ;  /* 0x000000ffff007224 */ /* 0x000fe200078e0015 */
[----:B-1----:R-:W4:Y:S01]  /*63d30*/  LDL.LU.64 R4, [R1+0x2bd8] ;  /* 0x002bd80001047983 */ /* 0x002f220000300a00 */
[----:B---3--:R-:W-:-:S03]  /*63d40*/  MOV R6, R20 ;  /* 0x0000001400067202 */ /* 0x008fc60000000f00 */
[----:B------:R-:W2:Y:S01]  /*63d50*/  LDL.LU.64 R20, [R1+0x2bd0] ;  /* 0x002bd00001147983 */ /* 0x000ea20000300a00 */
[----:B------:R-:W-:Y:S01]  /*63d60*/  MOV R12, R22 ;  /* 0x00000016000c7202 */ /* 0x000fe20000000f00 */
[C---:B--2---:R-:W-:Y:S01]  /*63d70*/  HMMA.16816.F32 R16, R8.reuse, R20, R16 ;  /* 0x000000140810723c */ /* 0x044fe20000001810 */
[----:B------:R-:W-:Y:S01]  /*63d80*/  MOV R14, R20 ;  /* 0x00000014000e7202 */ /* 0x000fe20000000f00 */
[----:B------:R-:W-:Y:S11]  /*63d90*/  IMAD.MOV.U32 R7, RZ, RZ, R21 ;  /* 0x000000ffff077224 */ /* 0x000ff600078e0015 */
[----:B------:R-:W-:Y:S10]  /*63da0*/  @!UPT UIADD3 URZ, URZ, URZ, URZ ;  /* 0x0000003f3f3ff290 */ /* 0x000ff4000fffe03f */
[----:B------:R-:W-:Y:S04]  /*63db0*/  STL.64 [R1+0x120], R16 ;  /* 0x0001201001007387 */ /* 0x000fe80000100a00 */
[----:B------:R0:W-:Y:S04]  /*63dc0*/  STL.64 [R1+0x128], R18 ;  /* 0x0001281201007387 */ /* 0x0001e80000100a00 */
[----:B0-----:R-:W2:Y:S04]  /*63dd0*/  LDL.LU.64 R18, [R1+0x2bc8] ;  /* 0x002bc80001127983 */ /* 0x001ea80000300a00 */
[----:B------:R-:W2:Y:S04]  /*63de0*/  LDL.LU.64 R16, [R1+0x2bc0] ;  /* 0x002bc00001107983 */ /* 0x000ea80000300a00 */
[----:B------:R-:W4:Y:S04]  /*63df0*/  LDL.LU.64 R22, [R1+0x2bb8] ;  /* 0x002bb80001167983 */ /* 0x000f280000300a00 */
[----:B------:R-:W4:Y:S02]  /*63e00*/  LDL.LU.64 R20, [R1+0x2bb0] ;  /* 0x002bb00001147983 */ /* 0x000f240000300a00 */
[C---:B----4-:R-:W-:Y:S08]  /*63e10*/  HMMA.16816.F32 R20, R8.reuse, R4, R20 ;  /* 0x000000040814723c */ /* 0x050ff00000001814 */
[----:B--2---:R-:W-:Y:S01]  /*63e20*/  HMMA.16816.F32 R8, R8, R12, R16 ;  /* 0x0000000c0808723c */ /* 0x004fe20000001810 */
[----:B------:R-:W0:Y:S11]  /*63e30*/  LDSM.16.M88.4 R16, [R25+0x67000] ;  /* 0x067000001910783b */ /* 0x000e360000000200 */
[----:B------:R-:W-:Y:S03]  /*63e40*/  @!UPT UIADD3 URZ, URZ, URZ, URZ ;  /* 0x0000003f3f3ff290 */ /* 0x000fe6000fffe03f */
[----:B------:R-:W-:Y:S04]  /*63e50*/  STL.64 [R1+0x110], R20 ;  /* 0x0001101401007387 */ /* 0x000fe80000100a00 */
[----:B------:R1:W-:Y:S04]  /*63e60*/  STL.64 [R1+0x118], R22 ;  /* 0x0001181601007387 */ /* 0x0003e80000100a00 */
[----:B-1----:R-:W2:Y:S04]  /*63e70*/  LDL.LU.64 R22, [R1+0x2ba8] ;  /* 0x002ba80001167983 */ /* 0x002ea80000300a00 */
[----:B------:R-:W2:Y:S04]  /*63e80*/  LDL.LU.64 R20, [R1+0x2ba0] ;  /* 0x002ba00001147983 */ /* 0x000ea80000300a00 */
[----:B------:R1:W-:Y:S02]  /*63e90*/  STL.64 [R1+0x2b78], R4 ;  /* 0x002b780401007387 */ /* 0x0003e40000100a00 */
[----:B-1----:R-:W-:Y:S01]  /*63ea0*/  MOV R4, R14 ;  /* 0x0000000e00047202 */ /* 0x002fe20000000f00 */
[----:B------:R-:W-:-:S05]  /*63eb0*/  IMAD.MOV.U32 R5, RZ, RZ, R7 ;  /* 0x000000ffff057224 */ /* 0x000fca00078e0007 */
[----:B------:R-:W-:Y:S04]  /*63ec0*/  STL.64 [R1+0x2b88], R4 ;  /* 0x002b880401007387 */ /* 0x000fe80000100a00 */
[----:B------:R1:W-:Y:S04]  /*63ed0*/  STL.64 [R1+0x2b80], R12 ;  /* 0x002b800c01007387 */ /* 0x0003e80000100a00 */
[----:B-1----:R-:W3:Y:S04]  /*63ee0*/  LDL.LU R12, [R1+0x440] ;  /* 0x00044000010c7983 */ /* 0x002ee80000300800 */
[----:B------:R-:W-:Y:S04]  /*63ef0*/  STL.64 [R1+0x60], R8 ;  /* 0x0000600801007387 */ /* 0x000fe80000100a00 */
[----:B------:R-:W-:Y:S04]  /*63f00*/  STL.64 [R1+0x68], R10 ;  /* 0x0000680a01007387 */ /* 0x000fe80000100a00 */
[----:B------:R-:W3:Y:S04]  /*63f10*/  LDL.LU R13, [R1+0x444] ;  /* 0x00044400010d7983 */ /* 0x000ee80000300800 */
[----:B------:R-:W4:Y:S04]  /*63f20*/  LDL.LU R14, [R1+0x448] ;  /* 0x00044800010e7983 */ /* 0x000f280000300800 */
[----:B------:R-:W4:Y:S01]  /*63f30*/  LDL.LU R15, [R1+0x44c] ;  /* 0x00044c00010f7983 */ /* 0x000f220000300800 */
[----:B------:R-:W-:Y:S01]  /*63f40*/  MOV R4, R6 ;  /* 0x0000000600047202 */ /* 0x000fe20000000f00 */
[----:B------:R-:W-:-:S02]  /*63f50*/  IMAD.MOV.U32 R5, RZ, RZ, R0 ;  /* 0x000000ffff057224 */ /* 0x000fc400078e0000 */
[----:B----4-:R-:W-:Y:S04]  /*63f60*/  STL.64 [R1+0x2b98], R14 ;  /* 0x002b980e01007387 */ /* 0x010fe80000100a00 */
[----:B---3--:R1:W-:Y:S04]  /*63f70*/  STL.64 [R1+0x2b90], R12 ;  /* 0x002b900c01007387 */ /* 0x0083e80000100a00 */
[----:B-1----:R-:W2:Y:S04]  /*63f80*/  LDL.LU R12, [R1+0x450] ;  /* 0x00045000010c7983 */ /* 0x002ea80000300800 */
[----:B------:R-:W2:Y:S04]  /*63f90*/  LDL.LU R13, [R1+0x454] ;  /* 0x00045400010d7983 */ /* 0x000ea80000300800 */
[----:B------:R-:W2:Y:S04]  /*63fa0*/  LDL.LU R14, [R1+0x458] ;  /* 0x00045800010e7983 */ /* 0x000ea80000300800 */
[----:B------:R-:W2:Y:S04]  /*63fb0*/  LDL.LU R15, [R1+0x45c] ;  /* 0x00045c00010f7983 */ /* 0x000ea80000300800 */
[----:B------:R-:W3:Y:S04]  /*63fc0*/  LDL.LU R8, [R1+0x400] ;  /* 0x0004000001087983 */ /* 0x000ee80000300800 */
[----:B------:R-:W3:Y:S04]  /*63fd0*/  LDL.LU R9, [R1+0x404] ;  /* 0x0004040001097983 */ /* 0x000ee80000300800 */
[----:B------:R-:W3:Y:S04]  /*63fe0*/  LDL.LU R10, [R1+0x408] ;  /* 0x00040800010a7983 */ /* 0x000ee80000300800 */
[----:B------:R-:W3:Y:S04]  /*63ff0*/  LDL.LU R11, [R1+0x40c] ;  /* 0x00040c00010b7983 */ /* 0x000ee80000300800 */
[----:B0-----:R-:W-:Y:S04]  /*64000*/  STL.64 [R1+0x2af0], R18 ;  /* 0x002af01201007387 */ /* 0x001fe80000100a00 */
[----:B------:R0:W-:Y:S04]  /*64010*/  STL.64 [R1+0x2ae8], R16 ;  /* 0x002ae81001007387 */ /* 0x0001e80000100a00 */
[----:B0-----:R-:W4:Y:S04]  /*64020*/  LDL.LU R16, [R1+0xb0] ;  /* 0x0000b00001107983 */ /* 0x001f280000300800 */
[----:B------:R-:W4:Y:S04]  /*64030*/  LDL.LU R17, [R1+0xb4] ;  /* 0x0000b40001117983 */ /* 0x000f280000300800 */
[----:B------:R-:W4:Y:S04]  /*64040*/  LDL.LU R18, [R1+0xb8] ;  /* 0x0000b80001127983 */ /* 0x000f280000300800 */
[----:B------:R-:W4:Y:S01]  /*64050*/  LDL.LU R19, [R1+0xbc] ;  /* 0x0000bc0001137983 */ /* 0x000f220000300800 */
[C---:B--2---:R-:W-:Y:S03]  /*64060*/  HMMA.16816.F32 R4, R20.reuse, R4, R12 ;  /* 0x000000041404723c */ /* 0x044fe6000000180c */
[----:B------:R-:W2:Y:S04]  /*64070*/  LDL.LU.64 R14, [R1+0x2b98] ;  /* 0x002b9800010e7983 */ /* 0x000ea80000300a00 */
[----:B------:R-:W2:Y:S11]  /*64080*/  LDL.LU.64 R12, [R1+0x2b90] ;  /* 0x002b9000010c7983 */ /* 0x000eb60000300a00 */
[----:B------:R-:W-:Y:S05]  /*64090*/  @!UPT UIADD3 URZ, URZ, URZ, URZ ;  /* 0x0000003f3f3ff290 */ /* 0x000fea000fffe03f */
[----:B------:R0:W-:Y:S04]  /*640a0*/  STL.64 [R1+0x100], R4 ;  /* 0x0001000401007387 */ /* 0x0001e80000100a00 */
[----:B------:R2:W-:Y:S04]  /*640b0*/  STL.64 [R1+0x108], R6 ;  /* 0x0001080601007387 */ /* 0x0005e80000100a00 */
[----:B0-----:R-:W2:Y:S02]  /*640c0*/  LDL.LU.64 R4, [R1+0x2b88] ;  /* 0x002b880001047983 */ /* 0x001ea40000300a00 */
[C---:B--2---:R-:W-:Y:S02]  /*640d0*/  HMMA.16816.F32 R4, R20.reuse, R4, R12 ;  /* 0x000000041404723c */ /* 0x044fe4000000180c */
[----:B------:R-:W4:Y:S11]  /*640e0*/  LDL.LU.64 R12, [R1+0x2b80] ;  /* 0x002b8000010c7983 */ /* 0x000f360000300a00 */
[----:B------:R-:W-:Y:S10]  /*640f0*/  @!UPT UIADD3 URZ, URZ, URZ, URZ ;  /* 0x0000003f3f3ff290 */ /* 0x000ff4000fffe03f */
[----:B------:R0:W-:Y:S04]  /*64100*/  STL.64 [R1+0xf0], R4 ;  /* 0x0000f00401007387 */ /* 0x0001e80000100a00 */
[----:B------:R1:W-:Y:S04]  /*64110*/  STL.64 [R1+0xf8], R6 ;  /* 0x0000f80601007387 */ /* 0x0003e80000100a00 */
[----:B0-----:R-:W3:Y:S01]  /*64120*/  LDL.LU.64 R4, [R1+0x2b78] ;  /* 0x002b780001047983 */ /* 0x001ee20000300a00 */
[C---:B----4-:R-:W-:Y:S08]  /*64130*/  HMMA.16816.F32 R16, R20.reuse, R12, R16 ;  /* 0x0000000c1410723c */ /* 0x050ff00000001810 */
[----:B---3--:R-:W-:Y:S01]  /*64140*/  HMMA.16816.F32 R8, R20, R4, R8 ;  /* 0x000000041408723c */ /* 0x008fe20000001808 */
[----:B------:R-:W-:Y:S11]  /*64150*/  IMAD.MOV.U32 R0, RZ, RZ, R5 ;  /* 0x000000ffff007224 */ /* 0x000ff600078e0005 */
[----:B------:R-:W-:Y:S11]  /*64160*/  @!UPT UIADD3 URZ, URZ, URZ, URZ ;  /* 0x0000003f3f3ff290 */ /* 0x000ff6000fffe03f */
[----:B------:R0:W-:Y:S04]  /*64170*/  STL.64 [R1+0xe0], R8 ;  /* 0x0000e00801007387 */ /* 0x0001e80000100a00 */
[----:B------:R-:W-:Y:S04]  /*64180*/  STL.64 [R1+0xe8], R10 ;  /* 0x0000e80a01007387 */ /* 0x000fe80000100a00 */
[----:B-1----:R-:W2:Y:S01]  /*64190*/  LDL.LU.64 R6, [R1+0x2b70] ;  /* 0x002b700001067983 */ /* 0x002ea20000300a00 */
[----:B0-----:R-:W-:-:S03]  /*641a0*/  MOV R8, R4 ;  /* 0x0000000400087202 */ /* 0x001fc60000000f00 */
[----:B------:R-:W2:Y:S04]  /*641b0*/  LDL.LU.64 R4, [R1+0x2b68] ;  /* 0x002b680001047983 */ /* 0x000ea80000300a00 */
[----:B------:R-:W-:Y:S04]  /*641c0*/  STL.64 [R1+0x2b48], R12 ;  /* 0x002b480c01007387 */ /* 0x000fe80000100a00 */
[----:B------:R-:W3:Y:S04]  /*641d0*/  LDL.LU R20, [R1+0x310] ;  /* 0x0003100001147983 */ /* 0x000ee80000300800 */
[----:B------:R-:W-:Y:S04]  /*641e0*/  STL.64 [R1+0x10], R16 ;  /* 0x0000101001007387 */ /* 0x000fe80000100a00 */
[----:B------:R-:W-:Y:S04]  /*641f0*/  STL.64 [R1+0x18], R18 ;  /* 0x0000181201007387 */ /* 0x000fe80000100a00 */
[----:B------:R-:W3:Y:S04]  /*64200*/  LDL.LU R21, [R1+0x314] ;  /* 0x0003140001157983 */ /* 0x000ee80000300800 */
[----:B------:R-:W4:Y:S04]  /*64210*/  LDL.LU R22, [R1+0x318] ;  /* 0x0003180001167983 */ /* 0x000f280000300800 */
[----:B------:R-:W4:Y:S04]  /*64220*/  LDL.LU R23, [R1+0x31c] ;  /* 0x00031c0001177983 */ /* 0x000f280000300800 */
[----:B----4-:R-:W-:Y:S04]  /*64230*/  STL.64 [R1+0x2ab0], R22 ;  /* 0x002ab01601007387 */ /* 0x010fe80000100a00 */
[----:B---3--:R0:W-:Y:S02]  /*64240*/  STL.64 [R1+0x2aa8], R20 ;  /* 0x002aa81401007387 */ /* 0x0081e40000100a00 */
[----:B0-----:R-:W-:Y:S01]  /*64250*/  MOV R20, R8 ;  /* 0x0000000800147202 */ /* 0x001fe20000000f00 */
[----:B------:R-:W-:Y:S01]  /*64260*/  IMAD.MOV.U32 R21, RZ, RZ, R0 ;  /* 0x000000ffff157224 */ /* 0x000fe200078e0000 */
[----:B------:R-:W0:Y:S04]  /*64270*/  LDSM.16.M88.4 R8, [R25+0x68000] ;  /* 0x068000001908783b */ /* 0x000e280000000200 */
[----:B------:R-:W-:Y:S04]  /*64280*/  STL.64 [R1+0x2b50], R20 ;  /* 0x002b501401007387 */ /* 0x000fe80000100a00 */
[----:B------:R-:W3:Y:S04]  /*64290*/  LDL.LU R16, [R1+0x330] ;  /* 0x0003300001107983 */ /* 0x000ee80000300800 */
[----:B------:R-:W3:Y:S04]  /*642a0*/  LDL.LU R17, [R1+0x334] ;  /* 0x0003340001117983 */ /* 0x000ee80000300800 */
[----:B------:R-:W4:Y:S04]  /*642b0*/  LDL.LU R18, [R1+0x338] ;  /* 0x0003380001127983 */ /* 0x000f280000300800 */
[----:B------:R-:W4:Y:S04]  /*642c0*/  LDL.LU R19, [R1+0x33c] ;  /* 0x00033c0001137983 */ /* 0x000f280000300800 */
[----:B----4-:R-:W-:Y:S04]  /*642d0*/  STL.64 [R1+0x2b00], R18 ;  /* 0x002b001201007387 */ /* 0x010fe80000100a00 */
[----:B---3--:R1:W-:Y:S04]  /*642e0*/  STL.64 [R1+0x2af8], R16 ;  /* 0x002af81001007387 */ /* 0x0083e80000100a00 */
[----:B-1----:R-:W3:Y:S04]  /*642f0*/  LDL.LU R16, [R1+0x390] ;  /* 0x0003900001107983 */ /* 0x002ee80000300800 */
[----:B------:R-:W3:Y:S04]  /*64300*/  LDL.LU R17, [R1+0x394] ;  /* 0x0003940001117983 */ /* 0x000ee80000300800 */
[----:B------:R-:W4:Y:S04]  /*64310*/  LDL.LU R18, [R1+0x398] ;  /* 0x0003980001127983 */ /* 0x000f280000300800 */
[----:B------:R-:W4:Y:S04]  /*64320*/  LDL.LU R19, [R1+0x39c] ;  /* 0x00039c0001137983 */ /* 0x000f280000300800 */
[----:B------:R-:W5:Y:S04]  /*64330*/  LDL.LU R20, [R1+0x3e0] ;  /* 0x0003e00001147983 */ /* 0x000f680000300800 */
[----:B------:R-:W5:Y:S04]  /*64340*/  LDL.LU R21, [R1+0x3e4] ;  /* 0x0003e40001157983 */ /* 0x000f680000300800 */
[----:B------:R-:W2:Y:S04]  /*64350*/  LDL.LU R22, [R1+0x3e8] ;  /* 0x0003e80001167983 */ /* 0x000ea80000300800 */
[----:B------:R-:W2:Y:S04]  /*64360*/  LDL.LU R23, [R1+0x3ec] ;  /* 0x0003ec0001177983 */ /* 0x000ea80000300800 */
[----:B--2---:R-:W-:Y:S04]  /*64370*/  STL.64 [R1+0x2b60], R22 ;  /* 0x002b601601007387 */ /* 0x004fe80000100a00 */
[----:B-----5:R1:W-:Y:S04]  /*64380*/  STL.64 [R1+0x2b58], R20 ;  /* 0x002b581401007387 */ /* 0x0203e80000100a00 */
[----:B-1----:R-:W2:Y:S04]  /*64390*/  LDL.LU R20, [R1+0x3f0] ;  /* 0x0003f00001147983 */ /* 0x002ea80000300800 */
[----:B------:R-:W2:Y:S04]  /*643a0*/  LDL.LU R21, [R1+0x3f4] ;  /* 0x0003f40001157983 */ /* 0x000ea80000300800 */
[----:B------:R-:W2:Y:S04]  /*643b0*/  LDL.LU R22, [R1+0x3f8] ;  /* 0x0003f80001167983 */ /* 0x000ea80000300800 */
[----:B------:R-:W2:Y:S04]  /*643c0*/  LDL.LU R23, [R1+0x3fc] ;  /* 0x0003fc0001177983 */ /* 0x000ea80000300800 */
[----:B------:R-:W5:Y:S04]  /*643d0*/  LDL.LU R12, [R1+0x3d0] ;  /* 0x0003d000010c7983 */ /* 0x000f680000300800 */
[----:B------:R-:W5:Y:S04]  /*643e0*/  LDL.LU R13, [R1+0x3d4] ;  /* 0x0003d400010d7983 */ /* 0x000f680000300800 */
[----:B------:R-:W5:Y:S04]  /*643f0*/  LDL.LU R14, [R1+0x3d8] ;  /* 0x0003d800010e7983 */ /* 0x000f680000300800 */
[----:B------:R-:W5:Y:S04]  /*64400*/  LDL.LU R15, [R1+0x3dc] ;  /* 0x0003dc00010f7983 */ /* 0x000f680000300800 */
[----:B----4-:R-:W-:Y:S04]  /*64410*/  STL.64 [R1+0x2b10], R18 ;  /* 0x002b101201007387 */ /* 0x010fe80000100a00 */
[----:B---3--:R1:W-:Y:S04]  /*64420*/  STL.64 [R1+0x2b08], R16 ;  /* 0x002b081001007387 */ /* 0x0083e80000100a00 */
[----:B-1----:R-:W3:Y:S04]  /*64430*/  LDL.LU R16, [R1+0x3a0] ;  /* 0x0003a00001107983 */ /* 0x002ee80000300800 */
[----:B------:R-:W3:Y:S04]  /*64440*/  LDL.LU R17, [R1+0x3a4] ;  /* 0x0003a40001117983 */ /* 0x000ee80000300800 */
[----:B------:R-:W4:Y:S04]  /*64450*/  LDL.LU R18, [R1+0x3a8] ;  /* 0x0003a80001127983 */ /* 0x000f280000300800 */
[----:B------:R-:W4:Y:S04]  /*64460*/  LDL.LU R19, [R1+0x3ac] ;  /* 0x0003ac0001137983 */ /* 0x000f280000300800 */
[----:B----4-:R-:W-:Y:S04]  /*64470*/  STL.64 [R1+0x2b20], R18 ;  /* 0x002b201201007387 */ /* 0x010fe80000100a00 */
[----:B---3--:R1:W-:Y:S04]  /*64480*/  STL.64 [R1+0x2b18], R16 ;  /* 0x002b181001007387 */ /* 0x0083e80000100a00 */
[----:B-1----:R-:W2:Y:S04]  /*64490*/  LDL.64 R16, [R1+0x40] ;  /* 0x0000400001107983 */ /* 0x002ea80000100a00 */
[----:B------:R-:W-:Y:S04]  /*644a0*/  STL [R1+0x2b44], R26 ;  /* 0x002b441a01007387 */ /* 0x000fe80000100800 */
[----:B------:R1:W-:Y:S04]  /*644b0*/  STL [R1+0x2b40], R25 ;  /* 0x002b401901007387 */ /* 0x0003e80000100800 */
[----:B------:R-:W3:Y:S04]  /*644c0*/  LDL.LU R24, [R1+0x2e0] ;  /* 0x0002e00001187983 */ /* 0x000ee80000300800 */
[----:B-1----:R-:W3:Y:S04]  /*644d0*/  LDL.LU R25, [R1+0x2e4] ;  /* 0x0002e40001197983 */ /* 0x002ee80000300800 */
[----:B------:R-:W3:Y:S04]  /*644e0*/  LDL.LU R26, [R1+0x2e8] ;  /* 0x0002e800011a7983 */ /* 0x000ee80000300800 */
[----:B------:R-:W3:Y:S04]  /*644f0*/  LDL.LU R27, [R1+0x2ec] ;  /* 0x0002ec00011b7983 */ /* 0x000ee80000300800 */
[----:B0-----:R-:W-:Y:S04]  /*64500*/  STL.64 [R1+0x2ac0], R10 ;  /* 0x002ac00a01007387 */ /* 0x001fe80000100a00 */
[----:B------:R0:W-:Y:S04]  /*64510*/  STL.64 [R1+0x2ab8], R8 ;  /* 0x002ab80801007387 */ /* 0x0001e80000100a00 */
[----:B0-----:R-:W4:Y:S04]  /*64520*/  LDL.LU R8, [R1+0x350] ;  /* 0x0003500001087983 */ /* 0x001f280000300800 */
[----:B------:R-:W4:Y:S04]  /*64530*/  LDL.LU R9, [R1+0x354] ;  /* 0x0003540001097983 */ /* 0x000f280000300800 */
[----:B------:R-:W3:Y:S04]  /*64540*/  LDL.LU R10, [R1+0x358] ;  /* 0x00035800010a7983 */ /* 0x000ee80000300800 */
[----:B------:R-:W3:Y:S01]  /*64550*/  LDL.LU R11, [R1+0x35c] ;  /* 0x00035c00010b7983 */ /* 0x000ee20000300800 */
[C---:B--2---:R-:W-:Y:S03]  /*64560*/  HMMA.16816.F32 R20, R4.reuse, R16, R20 ;  /* 0x000000100414723c */ /* 0x044fe60000001814 */
[----:B---3--:R-:W-:Y:S04]  /*64570*/  STL.64 [R1+0x2ad0], R10 ;  /* 0x002ad00a01007387 */ /* 0x008fe80000100a00 */
[----:B----4-:R0:W-:Y:S04]  /*64580*/  STL.64 [R1+0x2ac8], R8 ;  /* 0x002ac80801007387 */ /* 0x0101e80000100a00 */
[----:B0-----:R-:W2:Y:S11]  /*64590*/  LDL.64 R8, [R1+0x30] ;  /* 0x0000300001087983 */ /* 0x001eb60000100a00 */
        /* <DEDUP_REMOVED lines=8> */
[----:B------:R0:W-:Y:S04]  /*64620*/  STL.64 [R1+0xc0], R20 ;  /* 0x0000c01401007387 */ /* 0x0001e80000100a00 */
[----:B------:R-:W-:Y:S04]  /*64630*/  STL.64 [R1+0xc8], R22 ;  /* 0x0000c81601007387 */ /* 0x000fe80000100a00 */
[----:B0-----:R-:W5:Y:S04]  /*64640*/  LDL.LU.64 R20, [R1+0x2b50] ;  /* 0x002b500001147983 */ /* 0x001f680000300a00 */
[----:B------:R0:W-:Y:S04]  /*64650*/  STL.64 [R1+0x2b28], R8 ;  /* 0x002b280801007387 */ /* 0x0001e80000100a00 */
[----:B0-----:R-:W2:Y:S04]  /*64660*/  LDL.LU R8, [R1+0x3b0] ;  /* 0x0003b00001087983 */ /* 0x001ea80000300800 */
[----:B------:R-:W2:Y:S04]  /*64670*/  LDL.LU R9, [R1+0x3b4] ;  /* 0x0003b40001097983 */ /* 0x000ea80000300800 */
[----:B------:R-:W2:Y:S04]  /*64680*/  LDL.LU R10, [R1+0x3b8] ;  /* 0x0003b800010a7983 */ /* 0x000ea80000300800 */
[----:B------:R-:W2:Y:S01]  /*64690*/  LDL.LU R11, [R1+0x3bc] ;  /* 0x0003bc00010b7983 */ /* 0x000ea20000300800 */
[C---:B-----5:R-:W-:Y:S11]  /*646a0*/  HMMA.16816.F32 R12, R4.reuse, R20, R12 ;  /* 0x00000014040c723c */ /* 0x060ff6000000180c */
[----:B------:R-:W-:Y:S11]  /*646b0*/  @!UPT UIADD3 URZ, URZ, URZ, URZ ;  /* 0x0000003f3f3ff290 */ /* 0x000ff6000fffe03f */
[----:B------:R-:W-:Y:S01]  /*646c0*/  @!UPT UIADD3 URZ, URZ, URZ, URZ ;  /* 0x0000003f3f3ff290 */ /* 0x000fe2000fffe03f */
[----:B------:R0:W-:Y:S04]  /*646d0*/  STL.64 [R1+0xb0], R12 ;  /* 0x0000b00c01007387 */ /* 0x0001e80000100a00 */
[----:B------:R1:W-:Y:S04]  /*646e0*/  STL.64 [R1+0xb8], R14 ;  /* 0x0000b80e01007387 */ /* 0x0003e80000100a00 */
[----:B0-----:R-:W3:Y:S02]  /*646f0*/  LDL.LU.64 R12, [R1+0x2b48] ;  /* 0x002b4800010c7983 */ /* 0x001ee40000300a00 */
[----:B---3--:R-:W-:Y:S02]  /*64700*/  HMMA.16816.F32 R4, R4, R12, R24 ;  /* 0x0000000c0404723c */ /* 0x008fe40000001818 */
[----:B------:R-:W3:Y:S04]  /*64710*/  LDL.LU R26, [R1+0x2b44] ;  /* 0x002b4400011a7983 */ /* 0x000ee80000300800 */
[----:B------:R-:W4:Y:S04]  /*64720*/  LDL.LU R25, [R1+0x2b40] ;  /* 0x002b400001197983 */ /* 0x000f280000300800 */
[----:B-1----:R-:W2:Y:S04]  /*64730*/  LDL.LU.64 R14, [R1+0x2b38] ;  /* 0x002b3800010e7983 */ /* 0x002ea80000300a00 */
[----:B------:R-:W2:Y:S09]  /*64740*/  LDL.LU.64 R12, [R1+0x2b30] ;  /* 0x002b3000010c7983 */ /* 0x000eb20000300a00 */
[----:B------:R-:W-:Y:S04]  /*64750*/  STL.64 [R1], R4 ;  /* 0x0000000401007387 */ /* 0x000fe80000100a00 */
[----:B------:R-:W-:Y:S01]  /*64760*/  STL.64 [R1+0x8], R6 ;  /* 0x0000080601007387 */ /* 0x000fe20000100a00 */
[----:B------:R-:W-:-:S03]  /*64770*/  IMAD.MOV.U32 R0, RZ, RZ, R17 ;  /* 0x000000ffff007224 */ /* 0x000fc600078e0011 */
[----:B----4-:R-:W0:Y:S01]  /*64780*/  LDSM.16.M88.4 R4, [R25+0x69000] ;  /* 0x069000001904783b */ /* 0x010e220000000200 */
[----:B--2---:R-:W-:Y:S03]  /*64790*/  HMMA.16816.F32 R8, R12, R16, R8 ;  /* 0x000000100c08723c */ /* 0x004fe60000001808 */
[----:B0-----:R0:W-:Y:S04]  /*647a0*/  STL.64 [R1+0x2a68], R6 ;  /* 0x002a680601007387 */ /* 0x0011e80000100a00 */
[----:B------:R1:W-:Y:S01]  /*647b0*/  STL.64 [R1+0x2a60], R4 ;  /* 0x002a600401007387 */ /* 0x0003e20000100a00 */
[----:B0-----:R-:W-:-:S03]  /*647c0*/  MOV R6, R16 ;  /* 0x0000001000067202 */ /* 0x001fc60000000f00 */
[----:B-1----:R-:W2:Y:S11]  /*647d0*/  LDL.64 R4, [R1+0x50] ;  /* 0x0000500001047983 */ /* 0x002eb60000100a00 */
[----:B------:R-:W-:Y:S01]  /*647e0*/  @!UPT UIADD3 URZ, URZ, URZ, URZ ;  /* 0x0000003f3f3ff290 */ /* 0x000fe2000fffe03f */
[----:B------:R0:W-:Y:S04]  /*647f0*/  STL.64 [R1+0x2e0], R8 ;  /* 0x0002e00801007387 */ /* 0x0001e80000100a00 */
[----:B------:R-:W-:Y:S04]  /*64800*/  STL.64 [R1+0x2e8], R10 ;  /* 0x0002e80a01007387 */ /* 0x000fe80000100a00 */
[----:B0-----:R-:W4:Y:S04]  /*64810*/  LDL.LU.64 R8, [R1+0x2b28] ;  /* 0x002b280001087983 */ /* 0x001f280000300a00 */
[----:B------:R-:W4:Y:S04]  /*64820*/  LDL.LU.64 R18, [R1+0x2b20] ;  /* 0x002b200001127983 */ /* 0x000f280000300a00 */
[----:B------:R-:W4:Y:S02]  /*64830*/  LDL.LU.64 R16, [R1+0x2b18] ;  /* 0x002b180001107983 */ /* 0x000f240000300a00 */
[C---:B----4-:R-:W-:Y:S11]  /*64840*/  HMMA.16816.F32 R16, R12.reuse, R8, R16 ;  /* 0x000000080c10723c */ /* 0x050ff60000001810 */
[----:B------:R-:W-:Y:S11]  /*64850*/  @!UPT UIADD3 URZ, URZ, URZ, URZ ;  /* 0x0000003f3f3ff290 */ /* 0x000ff6000fffe03f */
[----:B------:R-:W-:Y:S01]  /*64860*/  @!UPT UIADD3 URZ, URZ, URZ, URZ ;  /* 0x0000003f3f3ff290 */ /* 0x000fe2000fffe03f */
[----:B------:R-:W-:Y:S04]  /*64870*/  STL.64 [R1+0x2f0], R16 ;  /* 0x0002f01001007387 */ /* 0x000fe80000100a00 */
[----:B------:R0:W-:Y:S04]  /*64880*/  STL.64 [R1+0x2f8], R18 ;  /* 0x0002f81201007387 */ /* 0x0001e80000100a00 */
[----:B0-----:R-:W4:Y:S04]  /*64890*/  LDL.LU.64 R18, [R1+0x2b10] ;  /* 0x002b100001127983 */ /* 0x001f280000300a00 */
[----:B------:R-:W4:Y:S04]  /*648a0*/  LDL.LU.64 R16, [R1+0x2b08] ;  /* 0x002b080001107983 */ /* 0x000f280000300a00 */
[----:B------:R0:W-:Y:S04]  /*648b0*/  STL.64 [R1+0x2ae0], R8 ;  /* 0x002ae00801007387 */ /* 0x0001e80000100a00 */
[----:B0-----:R-:W5:Y:S04]  /*648c0*/  LDL.LU R8, [R1+0x380] ;  /* 0x0003800001087983 */ /* 0x001f680000300800 */
[----:B------:R-:W5:Y:S04]  /*648d0*/  LDL.LU R9, [R1+0x384] ;  /* 0x0003840001097983 */ /* 0x000f680000300800 */
[----:B------:R-:W5:Y:S04]  /*648e0*/  LDL.LU R10, [R1+0x388] ;  /* 0x00038800010a7983 */ /* 0x000f680000300800 */
[----:B------:R-:W5:Y:S01]  /*648f0*/  LDL.LU R11, [R1+0x38c] ;  /* 0x00038c00010b7983 */ /* 0x000f620000300800 */
[C---:B----4-:R-:W-:Y:S11]  /*64900*/  HMMA.16816.F32 R16, R12.reuse, R20, R16 ;  /* 0x000000140c10723c */ /* 0x050ff60000001810 */
[----:B------:R-:W-:Y:S11]  /*64910*/  @!UPT UIADD3 URZ, URZ, URZ, URZ ;  /* 0x0000003f3f3ff290 */ /* 0x000ff6000fffe03f */
[----:B------:R-:W-:Y:S01]  /*64920*/  @!UPT UIADD3 URZ, URZ, URZ, URZ ;  /* 0x0000003f3f3ff290 */ /* 0x000fe2000fffe03f */
[----:B------:R-:W-:Y:S04]  /*64930*/  STL.64 [R1+0x320], R16 ;  /* 0x0003201001007387 */ /* 0x000fe80000100a00 */
[----:B------:R0:W-:Y:S04]  /*64940*/  STL.64 [R1+0x328], R18 ;  /* 0x0003281201007387 */ /* 0x0001e80000100a00 */
[----:B0-----:R-:W2:Y:S04]  /*64950*/  LDL.LU.64 R18, [R1+0x2b00] ;  /* 0x002b000001127983 */ /* 0x001ea80000300a00 */
[----:B------:R-:W2:Y:S04]  /*64960*/  LDL.LU.64 R16, [R1+0x2af8] ;  /* 0x002af80001107983 */ /* 0x000ea80000300a00 */
[----:B------:R0:W-:Y:S04]  /*64970*/  STL.64 [R1+0x2ad8], R20 ;  /* 0x002ad81401007387 */ /* 0x0001e80000100a00 */
[----:B0-----:R-:W4:Y:S04]  /*64980*/  LDL.LU R20, [R1+0x370] ;  /* 0x0003700001147983 */ /* 0x001f280000300800 */
[----:B------:R-:W4:Y:S04]  /*64990*/  LDL.LU R21, [R1+0x374] ;  /* 0x0003740001157983 */ /* 0x000f280000300800 */
[----:B------:R-:W4:Y:S04]  /*649a0*/  LDL.LU R22, [R1+0x378] ;  /* 0x0003780001167983 */ /* 0x000f280000300800 */
[----:B------:R-:W4:Y:S01]  /*649b0*/  LDL.LU R23, [R1+0x37c] ;  /* 0x00037c0001177983 */ /* 0x000f220000300800 */
[----:B--2---:R-:W-:Y:S03]  /*649c0*/  HMMA.16816.F32 R12, R12, R4, R16 ;  /* 0x000000040c0c723c */ /* 0x004fe60000001810 */
[----:B------:R-:W5:Y:S04]  /*649d0*/  LDL.LU.64 R18, [R1+0x2af0] ;  /* 0x002af00001127983 */ /* 0x000f680000300a00 */
[----:B------:R-:W5:Y:S11]  /*649e0*/  LDL.LU.64 R16, [R1+0x2ae8] ;  /* 0x002ae80001107983 */ /* 0x000f760000300a00 */
[----:B------:R-:W-:Y:S05]  /*649f0*/  @!UPT UIADD3 URZ, URZ, URZ, URZ ;  /* 0x0000003f3f3ff290 */ /* 0x000fea000fffe03f */
[----:B------:R-:W-:Y:S04]  /*64a00*/  STL.64 [R1+0x300], R12 ;  /* 0x0003000c01007387 */ /* 0x000fe80000100a00 */
[----:B------:R-:W-:Y:S04]  /*64a10*/  STL.64 [R1+0x308], R14 ;  /* 0x0003080e01007387 */ /* 0x000fe80000100a00 */
[----:B------:R-:W0:Y:S04]  /*64a20*/  LDSM.16.M88.4 R12, [R25+0x6a000] ;  /* 0x06a00000190c783b */ /* 0x000e280000000200 */
[----:B0-----:R-:W-:Y:S04]  /*64a30*/  STL.64 [R1+0x2a30], R14 ;  /* 0x002a300e01007387 */ /* 0x001fe80000100a00 */
[----:B------:R0:W-:Y:S02]  /*64a40*/  STL.64 [R1+0x2a28], R12 ;  /* 0x002a280c01007387 */ /* 0x0001e40000100a00 */
[----:B0-----:R-:W-:Y:S01]  /*64a50*/  MOV R12, R6 ;  /* 0x00000006000c7202 */ /* 0x001fe20000000f00 */
[----:B------:R-:W-:-:S07]  /*64a60*/  IMAD.MOV.U32 R13, RZ, RZ, R0 ;  /* 0x000000ffff0d7224 */ /* 0x000fce00078e0000 */
[C---:B-----5:R-:W-:Y:S11]  /*64a70*/  HMMA.16816.F32 R8, R16.reuse, R12, R8 ;  /* 0x0000000c1008723c */ /* 0x060ff60000001808 */
[----:B------:R-:W-:Y:S11]  /*64a80*/  @!UPT UIADD3 URZ, URZ, URZ, URZ ;  /* 0x0000003f3f3ff290 */ /* 0x000ff6000fffe03f */
[----:B------:R-:W-:Y:S01]  /*64a90*/  @!UPT UIADD3 URZ, URZ, URZ, URZ ;  /* 0x0000003f3f3ff290 */ /* 0x000fe2000fffe03f */
[----:B------:R0:W-:Y:S04]  /*64aa0*/  STL.64 [R1+0x360], R8 ;  /* 0x0003600801007387 */ /* 0x0001e80000100a00 */
[----:B------:R-:W-:Y:S04]  /*64ab0*/  STL.64 [R1+0x368], R10 ;  /* 0x0003680a01007387 */ /* 0x000fe80000100a00 */
[----:B0-----:R-:W4:Y:S02]  /*64ac0*/  LDL.LU.64 R8, [R1+0x2ae0] ;  /* 0x002ae00001087983 */ /* 0x001f240000300a00 */
[C---:B----4-:R-:W-:Y:S01]  /*64ad0*/  HMMA.16816.F32 R20, R16.reuse, R8, R20 ;  /* 0x000000081014723c */ /* 0x050fe20000001814 */
[----:B------:R-:W-:Y:S01]  /*64ae0*/  MOV R6, R8 ;  /* 0x0000000800067202 */ /* 0x000fe20000000f00 */
[----:B------:R-:W-:Y:S11]  /*64af0*/  IMAD.MOV.U32 R0, RZ, RZ, R9 ;  /* 0x000000ffff007224 */ /* 0x000ff600078e0009 */
[----:B------:R-:W-:Y:S10]  /*64b00*/  @!UPT UIADD3 URZ, URZ, URZ, URZ ;  /* 0x0000003f3f3ff290 */ /* 0x000ff4000fffe03f */
[----:B------:R0:W-:Y:S04]  /*64b10*/  STL.64 [R1+0x380], R20 ;  /* 0x0003801401007387 */ /* 0x0001e80000100a00 */
[----:B------:R1:W-:Y:S04]  /*64b20*/  STL.64 [R1+0x388], R22 ;  /* 0x0003881601007387 */ /* 0x0003e80000100a00 */
[----:B0-----:R-:W1:Y:S04]  /*64b30*/  LDL.LU.64 R20, [R1+0x2ad8] ;  /* 0x002ad80001147983 */ /* 0x001e680000300a00 */
[----:B------:R-:W1:Y:S04]  /*64b40*/  LDL.LU.64 R10, [R1+0x2ad0] ;  /* 0x002ad000010a7983 */ /* 0x000e680000300a00 */
[----:B------:R-:W1:Y:S02]  /*64b50*/  LDL.LU.64 R8, [R1+0x2ac8] ;  /* 0x002ac80001087983 */ /* 0x000e640000300a00 */
[C---:B-1----:R-:W-:Y:S02]  /*64b60*/  HMMA.16816.F32 R20, R16.reuse, R20, R8 ;  /* 0x000000141014723c */ /* 0x042fe40000001808 */
[----:B------:R-:W2:Y:S04]  /*64b70*/  LDL.LU.64 R10, [R1+0x2ac0] ;  /* 0x002ac000010a7983 */ /* 0x000ea80000300a00 */
[----:B------:R-:W2:Y:S11]  /*64b80*/  LDL.LU.64 R8, [R1+0x2ab8] ;  /* 0x002ab80001087983 */ /* 0x000eb60000300a00 */
[----:B------:R-:W-:Y:S06]  /*64b90*/  @!UPT UIADD3 URZ, URZ, URZ, URZ ;  /* 0x0000003f3f3ff290 */ /* 0x000fec000fffe03f */
[----:B------:R-:W-:Y:S04]  /*64ba0*/  STL.64 [R1+0x3e0], R20 ;  /* 0x0003e01401007387 */ /* 0x000fe80000100a00 */
[----:B------:R0:W-:Y:S04]  /*64bb0*/  STL.64 [R1+0x3e8], R22 ;  /* 0x0003e81601007387 */ /* 0x0001e80000100a00 */
[----:B0-----:R-:W4:Y:S04]  /*64bc0*/  LDL.LU.64 R22, [R1+0x2ab0] ;  /* 0x002ab00001167983 */ /* 0x001f280000300a00 */
[----:B------:R-:W4:Y:S04]  /*64bd0*/  LDL.LU.64 R20, [R1+0x2aa8] ;  /* 0x002aa80001147983 */ /* 0x000f280000300a00 */
[----:B------:R-:W0:Y:S01]  /*64be0*/  S2R R27, SR_TID.X ;  /* 0x00000000001b7919 */ /* 0x000e220000002100 */
[----:B----4-:R-:W-:Y:S03]  /*64bf0*/  HMMA.16816.F32 R20, R16, R4, R20 ;  /* 0x000000041014723c */ /* 0x010fe60000001814 */
[----:B------:R-:W2:Y:S04]  /*64c00*/  LDL.LU R16, [R1+0x5d0] ;  /* 0x0005d00001107983 */ /* 0x000ea80000300800 */
[----:B------:R-:W-:Y:S11]  /*64c10*/  MOV R17, R28 ;  /* 0x0000001c00117202 */ /* 0x000ff60000000f00 */
[----:B------:R-:W-:Y:S05]  /*64c20*/  @!UPT UIADD3 URZ, URZ, URZ, URZ ;  /* 0x0000003f3f3ff290 */ /* 0x000fea000fffe03f */
[----:B------:R-:W-:Y:S04]  /*64c30*/  STL.64 [R1+0x3a0], R20 ;  /* 0x0003a01401007387 */ /* 0x000fe80000100a00 */
[----:B------:R-:W-:Y:S04]  /*64c40*/  STL.64 [R1+0x3a8], R22 ;  /* 0x0003a81601007387 */ /* 0x000fe80000100a00 */
[----:B------:R-:W4:Y:S04]  /*64c50*/  LDL.LU R28, [R1+0x2aa0] ;  /* 0x002aa000011c7983 */ /* 0x000f280000300800 */
[----:B------:R-:W2:Y:S04]  /*64c60*/  LDL.LU R18, [R1+0x5d8] ;  /* 0x0005d80001127983 */ /* 0x000ea80000300800 */
[----:B------:R-:W2:Y:S04]  /*64c70*/  LDL.LU R19, [R1+0x5dc] ;  /* 0x0005dc0001137983 */ /* 0x000ea80000300800 */
[----:B------:R-:W1:Y:S01]  /*64c80*/  LDSM.16.M88.4 R20, [R25+0x6b000] ;  /* 0x06b000001914783b */ /* 0x000e620000000200 */
[----:B0-----:R-:W-:-:S02]  /*64c90*/  LOP3.LUT R27, R27, 0x7, RZ, 0xc0, !PT ;  /* 0x000000071b1b7812 */ /* 0x001fc400078ec0ff */
[----:B---3--:R-:W-:-:S03]  /*64ca0*/  SHF.L.U32 R26, R26, 0x8, RZ ;  /* 0x000000081a1a7819 */ /* 0x008fc600000006ff */
[----:B------:R-:W-:Y:S01]  /*64cb0*/  IMAD.SHL.U32 R27, R27, 0x10, RZ ;  /* 0x000000101b1b7824 */ /* 0x000fe200078e00ff */
[----:B------:R-:W-:Y:S04]  /*64cc0*/  STL.64 [R1+0x2a80], R4 ;  /* 0x002a800401007387 */ /* 0x000fe80000100a00 */
[----:B-1----:R0:W-:Y:S02]  /*64cd0*/  STL.64 [R1+0x29f8], R22 ;  /* 0x0029f81601007387 */ /* 0x0021e40000100a00 */
[----:B0-----:R-:W-:Y:S02]  /*64ce0*/  LOP3.LUT R23, R27, 0xf00, R26, 0xf8, !PT ;  /* 0x00000f001b177812 */ /* 0x001fe400078ef81a */
[----:B------:R-:W-:Y:S02]  /*64cf0*/  STL.64 [R1+0x29f0], R20 ;  /* 0x0029f01401007387 */ /* 0x000fe40000100a00 */
[----:B----4-:R-:W-:-:S04]  /*64d00*/  LOP3.LUT R23, R23, 0x10, R28, 0x78, !PT ;  /* 0x0000001017177812 */ /* 0x010fc800078e781c */
[----:B------:R-:W-:-:S05]  /*64d10*/  LOP3.LUT R23, R23, 0x40, RZ, 0x3c, !PT ;  /* 0x0000004017177812 */ /* 0x000fca00078e3cff */
[----:B------:R-:W0:Y:S04]  /*64d20*/  LDSM.16.M88.4 R24, [R23+0x6c000] ;  /* 0x06c000001718783b */ /* 0x000e280000000200 */
[----:B0-----:R-:W-:Y:S04]  /*64d30*/  STL.64 [R1+0x29a8], R26 ;  /* 0x0029a81a01007387 */ /* 0x001fe80000100a00 */
[----:B------:R0:W-:Y:S02]  /*64d40*/  STL.64 [R1+0x29a0], R24 ;  /* 0x0029a01801007387 */ /* 0x0001e40000100a00 */
[----:B0-----:R-:W-:-:S02]  /*64d50*/  IMAD.MOV.U32 R24, RZ, RZ, R6 ;  /* 0x000000ffff187224 */ /* 0x001fc400078e0006 */
[----:B--2---:R-:W-:Y:S01]  /*64d60*/  HMMA.16816.F32 R4, R8, R12, R16 ;  /* 0x0000000c0804723c */ /* 0x004fe20000001810 */
[----:B------:R-:W0:Y:S11]  /*64d70*/  LDSM.16.M88.4 R16, [R23+0x6d000] ;  /* 0x06d000001710783b */ /* 0x000e360000000200 */
[----:B------:R-:W-:Y:S11]  /*64d80*/  @!UPT UIADD3 URZ, URZ, URZ, URZ ;  /* 0x0000003f3f3ff290 */ /* 0x000ff6000fffe03f */
[----:B------:R1:W-:Y:S04]  /*64d90*/  STL.64 [R1+0x3d0], R4 ;  /* 0x0003d00401007387 */ /* 0x0003e80000100a00 */
[----:B------:R-:W-:Y:S04]  /*64da0*/  STL [R1+0x3d8], R6 ;  /* 0x0003d80601007387 */ /* 0x000fe80000100800 */
[----:B-1----:R-:W2:Y:S04]  /*64db0*/  LDL.64 R4, [R1+0x20] ;  /* 0x0000200001047983 */ /* 0x002ea80000100a00 */
[----:B--2---:R1:W-:Y:S04]  /*64dc0*/  STL.64 [R1+0x2a98], R4 ;  /* 0x002a980401007387 */ /* 0x0043e80000100a00 */
[----:B------:R-:W2:Y:S04]  /*64dd0*/  LDL.LU R12, [R1+0x5a0] ;  /* 0x0005a000010c7983 */ /* 0x000ea80000300800 */
[----:B------:R-:W2:Y:S04]  /*64de0*/  LDL.LU R13, [R1+0x5a4] ;  /* 0x0005a400010d7983 */ /* 0x000ea80000300800 */
[----:B------:R-:W3:Y:S04]  /*64df0*/  LDL.LU R14, [R1+0x5a8] ;  /* 0x0005a800010e7983 */ /* 0x000ee80000300800 */
[----:B------:R-:W3:Y:S01]  /*64e00*/  LDL.LU R15, [R1+0x5ac] ;  /* 0x0005ac00010f7983 */ /* 0x000ee20000300800 */
[----:B------:R-:W-:-:S03]  /*64e10*/  IMAD.MOV.U32 R28, RZ, RZ, R7 ;  /* 0x000000ffff1c7224 */ /* 0x000fc600078e0007 */
[----:B-1----:R-:W4:Y:S04]  /*64e20*/  LDL.LU R4, [R1+0x630] ;  /* 0x0006300001047983 */ /* 0x002f280000300800 */
[----:B------:R-:W4:Y:S04]  /*64e30*/  LDL.LU R5, [R1+0x634] ;  /* 0x0006340001057983 */ /* 0x000f280000300800 */
[----:B------:R-:W4:Y:S04]  /*64e40*/  LDL.LU R6, [R1+0x638] ;  /* 0x0006380001067983 */ /* 0x000f280000300800 */
[----:B------:R-:W4:Y:S04]  /*64e50*/  LDL.LU R7, [R1+0x63c] ;  /* 0x00063c0001077983 */ /* 0x000f280000300800 */
        /* <DEDUP_REMOVED lines=11> */
[----:B------:R-:W3:Y:S01]  /*64f10*/  LDL.LU R15, [R1+0x5bc] ;  /* 0x0005bc00010f7983 */ /* 0x000ee20000300800 */
[----:B------:R-:W-:-:S03]  /*64f20*/  MOV R25, R0 ;  /* 0x0000000000197202 */ /* 0x000fc60000000f00 */
[----:B---3--:R-:W-:Y:S04]  /*64f30*/  STL.64 [R1+0x2a78], R14 ;  /* 0x002a780e01007387 */ /* 0x008fe80000100a00 */
[----:B--2---:R1:W-:Y:S04]  /*64f40*/  STL.64 [R1+0x2a70], R12 ;  /* 0x002a700c01007387 */ /* 0x0043e80000100a00 */
[----:B-1----:R-:W2:Y:S04]  /*64f50*/  LDL.LU R12, [R1+0x5c0] ;  /* 0x0005c000010c7983 */ /* 0x002ea80000300800 */
[----:B------:R-:W2:Y:S04]  /*64f60*/  LDL.LU R13, [R1+0x5c4] ;  /* 0x0005c400010d7983 */ /* 0x000ea80000300800 */
[----:B------:R-:W3:Y:S04]  /*64f70*/  LDL.LU R14, [R1+0x5c8] ;  /* 0x0005c800010e7983 */ /* 0x000ee80000300800 */
[----:B------:R-:W3:Y:S01]  /*64f80*/  LDL.LU R15, [R1+0x5cc] ;  /* 0x0005cc00010f7983 */ /* 0x000ee20000300800 */
[C---:B----4-:R-:W-:Y:S03]  /*64f90*/  HMMA.16816.F32 R4, R8.reuse, R24, R4 ;  /* 0x000000180804723c */ /* 0x050fe60000001804 */
        /* <DEDUP_REMOVED lines=8> */
[----:B0-----:R-:W3:Y:S04]  /*65020*/  LDL.LU R16, [R1+0x610] ;  /* 0x0006100001107983 */ /* 0x001ee80000300800 */
[----:B------:R-:W3:Y:S04]  /*65030*/  LDL.LU R17, [R1+0x614] ;  /* 0x0006140001117983 */ /* 0x000ee80000300800 */
[----:B------:R-:W3:Y:S04]  /*65040*/  LDL.LU R18, [R1+0x618] ;  /* 0x0006180001127983 */ /* 0x000ee80000300800 */
[----:B------:R-:W3:Y:S04]  /*65050*/  LDL.LU R19, [R1+0x61c] ;  /* 0x00061c0001137983 */ /* 0x000ee80000300800 */
[----:B------:R0:W-:Y:S04]  /*65060*/  STL.64 [R1+0x400], R4 ;  /* 0x0004000401007387 */ /* 0x0001e80000100a00 */
[----:B------:R-:W-:Y:S04]  /*65070*/  STL.64 [R1+0x408], R6 ;  /* 0x0004080601007387 */ /* 0x000fe80000100a00 */
[----:B0-----:R-:W2:Y:S02]  /*65080*/  LDL.LU.64 R4, [R1+0x2a98] ;  /* 0x002a980001047983 */ /* 0x001ea40000300a00 */
        /* <DEDUP_REMOVED lines=8> */
[----:B------:R-:W2:Y:S02]  /*65110*/  LDL.LU.64 R4, [R1+0x2a80] ;  /* 0x002a800001047983 */ /* 0x000ea40000300a00 */
[----:B--2---:R-:W-:Y:S02]  /*65120*/  HMMA.16816.F32 R8, R8, R4, R12 ;  /* 0x000000040808723c */ /* 0x004fe4000000180c */
[----:B------:R-:W2:Y:S01]  /*65130*/  LDL.LU.64 R14, [R1+0x2a78] ;  /* 0x002a7800010e7983 */ /* 0x000ea20000300a00 */
[----:B------:R-:W-:-:S03]  /*65140*/  MOV R27, R4 ;  /* 0x00000004001b7202 */ /* 0x000fc60000000f00 */
[----:B------:R-:W2:Y:S01]  /*65150*/  LDL.LU.64 R12, [R1+0x2a70] ;  /* 0x002a7000010c7983 */ /* 0x000ea20000300a00 */
[----:B------:R-:W-:Y:S11]  /*65160*/  IMAD.MOV.U32 R26, RZ, RZ, R5 ;  /* 0x000000ffff1a7224 */ /* 0x000ff600078e0005 */
[----:B------:R-:W-:Y:S05]  /*65170*/  @!UPT UIADD3 URZ, URZ, URZ, URZ ;  /* 0x0000003f3f3ff290 */ /* 0x000fea000fffe03f */
[----:B------:R0:W-:Y:S04]  /*65180*/  STL.64 [R1+0x420], R8 ;  /* 0x0004200801007387 */ /* 0x0001e80000100a00 */
[----:B------:R-:W-:Y:S04]  /*65190*/  STL.64 [R1+0x428], R10 ;  /* 0x0004280a01007387 */ /* 0x000fe80000100a00 */
[----:B------:R-:W2:Y:S04]  /*651a0*/  LDL.LU.64 R6, [R1+0x2a68] ;  /* 0x002a680001067983 */ /* 0x000ea80000300a00 */
[----:B------:R-:W2:Y:S04]  /*651b0*/  LDL.LU.64 R4, [R1+0x2a60] ;  /* 0x002a600001047983 */ /* 0x000ea80000300a00 */
[----:B0-----:R-:W2:Y:S02]  /*651c0*/  LDL.64 R8, [R1+0x40] ;  /* 0x0000400001087983 */ /* 0x001ea40000100a00 */
[----:B--2---:R-:W-:Y:S01]  /*651d0*/  HMMA.16816.F32 R12, R4, R8, R12 ;  /* 0x00000008040c723c */ /* 0x004fe2000000180c */
[----:B------:R-:W-:Y:S01]  /*651e0*/  MOV R21, R8 ;  /* 0x0000000800157202 */ /* 0x000fe20000000f00 */
[----:B------:R-:W-:-:S02]  /*651f0*/  IMAD.MOV.U32 R20, RZ, RZ, R9 ;  /* 0x000000ffff147224 */ /* 0x000fc400078e0009 */
[----:B------:R-:W0:Y:S11]  /*65200*/  LDSM.16.M88.4 R8, [R23+0x6e000] ;  /* 0x06e000001708783b */ /* 0x000e360000000200 */
[----:B------:R-:W-:Y:S08]  /*65210*/  @!UPT UIADD3 URZ, URZ, URZ, URZ ;  /* 0x0000003f3f3ff290 */ /* 0x000ff0000fffe03f */
[----:B------:R-:W-:Y:S04]  /*65220*/  STL.64 [R1+0x450], R12 ;  /* 0x0004500c01007387 */ /* 0x000fe80000100a00 */
[----:B------:R1:W-:Y:S04]  /*65230*/  STL.64 [R1+0x458], R14 ;  /* 0x0004580e01007387 */ /* 0x0003e80000100a00 */
[----:B-1----:R-:W2:Y:S04]  /*65240*/  LDL.LU.64 R14, [R1+0x2a58] ;  /* 0x002a5800010e7983 */ /* 0x002ea80000300a00 */
[----:B------:R-:W2:Y:S04]  /*65250*/  LDL.LU.64 R12, [R1+0x2a50] ;  /* 0x002a5000010c7983 */ /* 0x000ea80000300a00 */
[----:B0-----:R-:W-:Y:S04]  /*65260*/  STL.64 [R1+0x2928], R10 ;  /* 0x0029280a01007387 */ /* 0x001fe80000100a00 */
[----:B------:R0:W-:Y:S02]  /*65270*/  STL.64 [R1+0x2920], R8 ;  /* 0x0029200801007387 */ /* 0x0001e40000100a00 */
[----:B0-----:R-:W-:Y:S01]  /*65280*/  MOV R8, R27 ;  /* 0x0000001b00087202 */ /* 0x001fe20000000f00 */
[----:B------:R-:W-:-:S02]  /*65290*/  IMAD.MOV.U32 R9, RZ, RZ, R26 ;  /* 0x000000ffff097224 */ /* 0x000fc400078e001a */
[C---:B---3--:R-:W-:Y:S01]  /*652a0*/  HMMA.16816.F32 R24, R4.reuse, R24, R16 ;  /* 0x000000180418723c */ /* 0x048fe20000001810 */
[----:B------:R-:W3:Y:S11]  /*652b0*/  LDL.LU R16, [R1+0x290] ;  /* 0x0002900001107983 */ /* 0x000ef60000300800 */
[----:B------:R-:W-:Y:S11]  /*652c0*/  @!UPT UIADD3 URZ, URZ, URZ, URZ ;  /* 0x0000003f3f3ff290 */ /* 0x000ff6000fffe03f */
[----:B------:R0:W-:Y:S04]  /*652d0*/  STL.64 [R1+0x470], R24 ;  /* 0x0004701801007387 */ /* 0x0001e80000100a00 */
[----:B------:R1:W-:Y:S04]  /*652e0*/  STL.64 [R1+0x478], R26 ;  /* 0x0004781a01007387 */ /* 0x0003e80000100a00 */
[----:B------:R-:W3:Y:S04]  /*652f0*/  LDL.LU R17, [R1+0x294] ;  /* 0x0002940001117983 */ /* 0x000ee80000300800 */
[----:B------:R-:W4:Y:S04]  /*65300*/  LDL.LU R18, [R1+0x298] ;  /* 0x0002980001127983 */ /* 0x000f280000300800 */
[----:B------:R-:W4:Y:S04]  /*65310*/  LDL.LU R19, [R1+0x29c] ;  /* 0x00029c0001137983 */ /* 0x000f280000300800 */
[----:B0-----:R-:W5:Y:S04]  /*65320*/  LDL.LU R24, [R1+0x2c0] ;  /* 0x0002c00001187983 */ /* 0x001f680000300800 */
[----:B------:R-:W5:Y:S04]  /*65330*/  LDL.LU R25, [R1+0x2c4] ;  /* 0x0002c40001197983 */ /* 0x000f680000300800 */
[----:B-1----:R-:W2:Y:S04]  /*65340*/  LDL.LU R26, [R1+0x2c8] ;  /* 0x0002c800011a7983 */ /* 0x002ea80000300800 */
[----:B------:R-:W2:Y:S04]  /*65350*/  LDL.LU R27, [R1+0x2cc] ;  /* 0x0002cc00011b7983 */ /* 0x000ea80000300800 */
[----:B--2---:R-:W-:Y:S04]  /*65360*/  STL.64 [R1+0x29b8], R26 ;  /* 0x0029b81a01007387 */ /* 0x004fe80000100a00 */
[----:B-----5:R0:W-:Y:S02]  /*65370*/  STL.64 [R1+0x29b0], R24 ;  /* 0x0029b01801007387 */ /* 0x0201e40000100a00 */
[----:B0-----:R-:W-:Y:S01]  /*65380*/  MOV R24, R0 ;  /* 0x0000000000187202 */ /* 0x001fe20000000f00 */
[----:B------:R-:W-:Y:S01]  /*65390*/  IMAD.MOV.U32 R25, RZ, RZ, R22 ;  /* 0x000000ffff197224 */ /* 0x000fe200078e0016 */
[----:B------:R-:W2:Y:S06]  /*653a0*/  LDL.LU R0, [R1+0x2a48] ;  /* 0x002a480001007983 */ /* 0x000eac0000300800 */
[C---:B------:R-:W-:Y:S01]  /*653b0*/  HMMA.16816.F32 R12, R4.reuse, R24, R12 ;  /* 0x00000018040c723c */ /* 0x040fe2000000180c */
[----:B----4-:R-:W-:Y:S04]  /*653c0*/  STL.64 [R1+0x2978], R18 ;  /* 0x0029781201007387 */ /* 0x010fe80000100a00 */
[----:B---3--:R0:W-:Y:S04]  /*653d0*/  STL.64 [R1+0x2970], R16 ;  /* 0x0029701001007387 */ /* 0x0081e80000100a00 */
[----:B0-----:R-:W3:Y:S11]  /*653e0*/  LDL.64 R16, [R1+0x30] ;  /* 0x0000300001107983 */ /* 0x001ef60000100a00 */
[----:B------:R-:W-:Y:S03]  /*653f0*/  @!UPT UIADD3 URZ, URZ, URZ, URZ ;  /* 0x0000003f3f3ff290 */ /* 0x000fe6000fffe03f */
[----:B------:R-:W-:Y:S04]  /*65400*/  STL.64 [R1+0x4a0], R12 ;  /* 0x0004a00c01007387 */ /* 0x000fe80000100a00 */
[----:B------:R0:W-:Y:S04]  /*65410*/  STL.64 [R1+0x4a8], R14 ;  /* 0x0004a80e01007387 */ /* 0x0001e80000100a00 */
[----:B0-----:R-:W4:Y:S04]  /*65420*/  LDL.LU.64 R14, [R1+0x2a40] ;  /* 0x002a4000010e7983 */ /* 0x001f280000300a00 */
[----:B------:R-:W4:Y:S04]  /*65430*/  LDL.LU.64 R12, [R1+0x2a38] ;  /* 0x002a3800010c7983 */ /* 0x000f280000300a00 */
[----:B------:R-:W-:Y:S01]  /*65440*/  STL.64 [R1+0x2a08], R24 ;  /* 0x002a081801007387 */ /* 0x000fe20000100a00 */
[----:B----4-:R-:W-:Y:S03]  /*65450*/  HMMA.16816.F32 R4, R4, R8, R12 ;  /* 0x000000080404723c */ /* 0x010fe6000000180c */
[----:B------:R-:W4:Y:S04]  /*65460*/  LDL.LU.64 R14, [R1+0x2a30] ;  /* 0x002a3000010e7983 */ /* 0x000f280000300a00 */
[----:B------:R-:W4:Y:S11]  /*65470*/  LDL.LU.64 R12, [R1+0x2a28] ;  /* 0x002a2800010c7983 */ /* 0x000f360000300a00 */
[----:B------:R-:W-:Y:S05]  /*65480*/  @!UPT UIADD3 URZ, URZ, URZ, URZ ;  /* 0x0000003f3f3ff290 */ /* 0x000fea000fffe03f */
[----:B------:R0:W-:Y:S04]  /*65490*/  STL.64 [R1+0x490], R4 ;  /* 0x0004900401007387 */ /* 0x0001e80000100a00 */
[----:B------:R1:W-:Y:S04]  /*654a0*/  STL.64 [R1+0x498], R6 ;  /* 0x0004980601007387 */ /* 0x0003e80000100a00 */
[----:B0-----:R-:W4:Y:S04]  /*654b0*/  LDL.LU R4, [R1+0x590] ;  /* 0x0005900001047983 */ /* 0x001f280000300800 */
[----:B------:R-:W4:Y:S04]  /*654c0*/  LDL.LU R5, [R1+0x594] ;  /* 0x0005940001057983 */ /* 0x000f280000300800 */
[----:B-1----:R-:W4:Y:S04]  /*654d0*/  LDL.LU R6, [R1+0x598] ;  /* 0x0005980001067983 */ /* 0x002f280000300800 */
[----:B------:R-:W4:Y:S01]  /*654e0*/  LDL.LU R7, [R1+0x59c] ;  /* 0x00059c0001077983 */ /* 0x000f220000300800 */
[----:B------:R-:W-:Y:S01]  /*654f0*/  MOV R24, R21 ;  /* 0x0000001500187202 */ /* 0x000fe20000000f00 */
[----:B------:R-:W-:-:S02]  /*65500*/  IMAD.MOV.U32 R25, RZ, RZ, R20 ;  /* 0x000000ffff197224 */ /* 0x000fc400078e0014 */
[----:B------:R4:W-:Y:S05]  /*65510*/  STL.64 [R1+0x2a00], R8 ;  /* 0x002a000801007387 */ /* 0x0009ea0000100a00 */
[----:B----4-:R-:W-:Y:S01]  /*65520*/  HMMA.16816.F32 R8, R12, R24, R4 ;  /* 0x000000180c08723c */ /* 0x010fe20000001804 */
[----:B------:R-:W0:Y:S04]  /*65530*/  LDSM.16.M88.4 R4, [R23+0x6f000] ;  /* 0x06f000001704783b */ /* 0x000e280000000200 */
[----:B0-----:R-:W-:Y:S11]  /*65540*/  STL.64 [R1+0x28e8], R6 ;  /* 0x0028e80601007387 */ /* 0x001ff60000100a00 */
[----:B------:R-:W-:Y:S07]  /*65550*/  @!UPT UIADD3 URZ, URZ, URZ, URZ ;  /* 0x0000003f3f3ff290 */ /* 0x000fee000fffe03f */
[----:B------:R-:W-:Y:S04]  /*65560*/  STL.64 [R1+0x4c0], R8 ;  /* 0x0004c00801007387 */ /* 0x000fe80000100a00 */
[----:B------:R-:W-:Y:S04]  /*65570*/  STL.64 [R1+0x4c8], R10 ;  /* 0x0004c80a01007387 */ /* 0x000fe80000100a00 */
[----:B------:R0:W-:Y:S04]  /*65580*/  STL.64 [R1+0x28e0], R4 ;  /* 0x0028e00401007387 */ /* 0x0001e80000100a00 */
[----:B0-----:R-:W4:Y:S04]  /*65590*/  LDL.LU R4, [R1+0x270] ;  /* 0x0002700001047983 */ /* 0x001f280000300800 */
[----:B------:R-:W4:Y:S01]  /*655a0*/  LDL.LU R5, [R1+0x274] ;  /* 0x0002740001057983 */ /* 0x000f220000300800 */
[----:B--2---:R-:W-:Y:S01]  /*655b0*/  MOV R6, R0 ;  /* 0x0000000000067202 */ /* 0x004fe20000000f00 */
[----:B------:R-:W-:-:S02]  /*655c0*/  IMAD.MOV.U32 R7, RZ, RZ, R2 ;  /* 0x000000ffff077224 */ /* 0x000fc400078e0002 */
[----:B------:R-:W2:Y:S04]  /*655d0*/  LDL.LU R0, [R1+0x2a24] ;  /* 0x002a240001007983 */ /* 0x000ea80000300800 */
[----:B------:R-:W5:Y:S04]  /*655e0*/  LDL.LU R2, [R1+0x2a20] ;  /* 0x002a200001027983 */ /* 0x000f680000300800 */
        /* <DEDUP_REMOVED lines=8> */
[----:B------:R-:W3:Y:S04]  /*65670*/  LDL.LU R24, [R1+0x5f0] ;  /* 0x0005f00001187983 */ /* 0x000ee80000300800 */
[----:B------:R-:W3:Y:S04]  /*65680*/  LDL.LU R25, [R1+0x5f4] ;  /* 0x0005f40001197983 */ /* 0x000ee80000300800 */
[----:B------:R-:W3:Y:S04]  /*65690*/  LDL.LU R26, [R1+0x5f8] ;  /* 0x0005f800011a7983 */ /* 0x000ee80000300800 */
[----:B------:R-:W3:Y:S04]  /*656a0*/  LDL.LU R27, [R1+0x5fc] ;  /* 0x0005fc00011b7983 */ /* 0x000ee80000300800 */
[----:B------:R-:W-:Y:S04]  /*656b0*/  STL.64 [R1+0x2988], R6 ;  /* 0x0029880601007387 */ /* 0x000fe80000100a00 */
[----:B----4-:R0:W-:Y:S04]  /*656c0*/  STL.64 [R1+0x2980], R4 ;  /* 0x0029800401007387 */ /* 0x0101e80000100a00 */
[----:B0-----:R-:W4:Y:S04]  /*656d0*/  LDL.LU R4, [R1+0x2a0] ;  /* 0x0002a00001047983 */ /* 0x001f280000300800 */
[----:B------:R-:W4:Y:S04]  /*656e0*/  LDL.LU R5, [R1+0x2a4] ;  /* 0x0002a40001057983 */ /* 0x000f280000300800 */
[----:B------:R-:W2:Y:S04]  /*656f0*/  LDL.LU R6, [R1+0x2a8] ;  /* 0x0002a80001067983 */ /* 0x000ea80000300800 */
[----:B------:R-:W2:Y:S04]  /*65700*/  LDL.LU R7, [R1+0x2ac] ;  /* 0x0002ac0001077983 */ /* 0x000ea80000300800 */
[----:B--2---:R-:W-:Y:S04]  /*65710*/  STL.64 [R1+0x2998], R6 ;  /* 0x0029980601007387 */ /* 0x004fe80000100a00 */
[----:B----4-:R0:W-:Y:S04]  /*65720*/  STL.64 [R1+0x2990], R4 ;  /* 0x0029900401007387 */ /* 0x0101e80000100a00 */
[----:B0-----:R-:W2:Y:S04]  /*65730*/  LDL.LU R4, [R1+0x2b0] ;  /* 0x0002b00001047983 */ /* 0x001ea80000300800 */
[----:B------:R-:W2:Y:S01]  /*65740*/  LDL.LU R5, [R1+0x2b4] ;  /* 0x0002b40001057983 */ /* 0x000ea20000300800 */
[----:B-----5:R-:W-:Y:S01]  /*65750*/  MOV R6, R2 ;  /* 0x0000000200067202 */ /* 0x020fe20000000f00 */
[----:B------:R-:W-:-:S02]  /*65760*/  IMAD.MOV.U32 R7, RZ, RZ, R0 ;  /* 0x000000ffff077224 */ /* 0x000fc400078e0000 */
[----:B------:R-:W4:Y:S04]  /*65770*/  LDL.LU R2, [R1+0x2a1c] ;  /* 0x002a1c0001027983 */ /* 0x000f280000300800 */
[----:B------:R-:W5:Y:S04]  /*65780*/  LDL.LU R0, [R1+0x2a18] ;  /* 0x002a180001007983 */ /* 0x000f680000300800 */
[----:B------:R-:W-:Y:S04]  /*65790*/  STL.64 [R1+0x29c8], R6 ;  /* 0x0029c80601007387 */ /* 0x000fe80000100a00 */
[----:B--2---:R0:W-:Y:S04]  /*657a0*/  STL.64 [R1+0x29c0], R4 ;  /* 0x0029c00401007387 */ /* 0x0041e80000100a00 */
[----:B0-----:R-:W2:Y:S04]  /*657b0*/  LDL.LU R4, [R1+0x2d0] ;  /* 0x0002d00001047983 */ /* 0x001ea80000300800 */
[----:B------:R-:W2:Y:S04]  /*657c0*/  LDL.LU R5, [R1+0x2d4] ;  /* 0x0002d40001057983 */ /* 0x000ea80000300800 */
[----:B------:R-:W2:Y:S04]  /*657d0*/  LDL.LU R6, [R1+0x2d8] ;  /* 0x0002d80001067983 */ /* 0x000ea80000300800 */
[----:B------:R-:W2:Y:S01]  /*657e0*/  LDL.LU R7, [R1+0x2dc] ;  /* 0x0002dc0001077983 */ /* 0x000ea20000300800 */
[----:B---3--:R-:W-:Y:S03]  /*657f0*/  HMMA.16816.F32 R24, R12, R16, R24 ;  /* 0x000000100c18723c */ /* 0x008fe60000001818 */
[----:B--2---:R-:W-:Y:S01]  /*65800*/  STL.64 [R1+0x29d8], R6 ;  /* 0x0029d80601007387 */ /* 0x004fe20000100a00 */
[----:B------:R0:W-:Y:S03]  /*65810*/  STL.64 [R1+0x29d0], R4 ;  /* 0x0029d00401007387 */ /* 0x0001e60000100a00 */
[----:B0-----:R-:W2:Y:S01]  /*65820*/  LDL.LU R4, [R1+0x560] ;  /* 0x0005600001047983 */ /* 0x001ea20000300800 */
[----:B-----5:R-:W-:-:S02]  /*65830*/  MOV R5, R0 ;  /* 0x0000000000057202 */ /* 0x020fc40000000f00 */
[----:B------:R-:W3:Y:S02]  /*65840*/  LDL.LU R0, [R1+0x2a14] ;  /* 0x002a140001007983 */ /* 0x000ee40000300800 */
[----:B------:R-:W5:Y:S02]  /*65850*/  LDL.LU R6, [R1+0x568] ;  /* 0x0005680001067983 */ /* 0x000f640000300800 */
[----:B----4-:R-:W-:-:S05]  /*65860*/  IMAD.MOV.U32 R7, RZ, RZ, R2 ;  /* 0x000000ffff077224 */ /* 0x010fca00078e0002 */
[----:B-----5:R-:W-:Y:S01]  /*65870*/  STL.64 [R1+0x29e8], R6 ;  /* 0x0029e80601007387 */ /* 0x020fe20000100a00 */
[----:B--2---:R0:W-:Y:S03]  /*65880*/  STL.64 [R1+0x29e0], R4 ;  /* 0x0029e00401007387 */ /* 0x0041e60000100a00 */
[----:B0-----:R-:W2:Y:S01]  /*65890*/  LDL.LU R4, [R1+0x570] ;  /* 0x0005700001047983 */ /* 0x001ea20000300800 */
[----:B------:R-:W2:Y:S02]  /*658a0*/  LDL.LU R5, [R1+0x574] ;  /* 0x0005740001057983 */ /* 0x000ea40000300800 */
[----:B------:R-:W2:Y:S01]  /*658b0*/  LDL.LU R6, [R1+0x578] ;  /* 0x0005780001067983 */ /* 0x000ea20000300800 */
[----:B---3--:R-:W-:Y:S02]  /*658c0*/  MOV R7, R0 ;  /* 0x0000000000077202 */ /* 0x008fe40000000f00 */
[----:B------:R-:W3:Y:S01]  /*658d0*/  LDL.LU R0, [R1+0x2a10] ;  /* 0x002a100001007983 */ /* 0x000ee20000300800 */
[----:B------:R0:W-:Y:S02]  /*658e0*/  STL.64 [R1+0x4e0], R24 ;  /* 0x0004e01801007387 */ /* 0x0001e40000100a00 */
[----:B------:R-:W-:Y:S01]  /*658f0*/  STL.64 [R1+0x4e8], R26 ;  /* 0x0004e81a01007387 */ /* 0x000fe20000100a00 */
[----:B0-----:R-:W4:Y:S02]  /*65900*/  LDL.LU.64 R24, [R1+0x2a08] ;  /* 0x002a080001187983 */ /* 0x001f240000300a00 */
[C---:B----4-:R-:W-:Y:S11]  /*65910*/  HMMA.16816.F32 R8, R12.reuse, R24, R8 ;  /* 0x000000180c08723c */ /* 0x050ff60000001808 */
[----:B------:R-:W-:Y:S11]  /*65920*/  @!UPT UIADD3 URZ, URZ, URZ, URZ ;  /* 0x0000003f3f3ff290 */ /* 0x000ff6000fffe03f */
[----:B------:R-:W-:Y:S01]  /*65930*/  @!UPT UIADD3 URZ, URZ, URZ, URZ ;  /* 0x0000003f3f3ff290 */ /* 0x000fe2000fffe03f */
[----:B------:R0:W-:Y:S01]  /*65940*/  STL.64 [R1+0x510], R8 ;  /* 0x0005100801007387 */ /* 0x0001e20000100a00 */
[----:B------:R-:W-:Y:S03]  /*65950*/  STL.64 [R1+0x518], R10 ;  /* 0x0005180a01007387 */ /* 0x000fe60000100a00 */
[----:B0-----:R-:W4:Y:S02]  /*65960*/  LDL.LU.64 R8, [R1+0x2a00] ;  /* 0x002a000001087983 */ /* 0x001f240000300a00 */
[----:B----4-:R-:W-:Y:S02]  /*65970*/  HMMA.16816.F32 R12, R12, R8, R20 ;  /* 0x000000080c0c723c */ /* 0x010fe40000001814 */
[----:B------:R-:W2:Y:S01]  /*65980*/  LDL.LU.64 R22, [R1+0x29f8] ;  /* 0x0029f80001167983 */ /* 0x000ea20000300a00 */
[----:B------:R-:W2:Y:S11]  /*65990*/  LDL.LU.64 R20, [R1+0x29f0] ;  /* 0x0029f00001147983 */ /* 0x000eb60000300a00 */
[----:B------:R-:W-:Y:S09]  /*659a0*/  @!UPT UIADD3 URZ, URZ, URZ, URZ ;  /* 0x0000003f3f3ff290 */ /* 0x000ff2000fffe03f */
[----:B------:R0:W-:Y:S01]  /*659b0*/  STL.64 [R1+0x500], R12 ;  /* 0x0005000c01007387 */ /* 0x0001e20000100a00 */
[----:B------:R-:W-:Y:S03]  /*659c0*/  STL.64 [R1+0x508], R14 ;  /* 0x0005080e01007387 */ /* 0x000fe60000100a00 */
[----:B0-----:R-:W2:Y:S02]  /*659d0*/  LDL.LU.64 R12, [R1+0x40] ;  /* 0x00004000010c7983 */ /* 0x001ea40000300a00 */
[C---:B--2---:R-:W-:Y:S11]  /*659e0*/  HMMA.16816.F32 R4, R20.reuse, R12, R4 ;  /* 0x0000000c1404723c */ /* 0x044ff60000001804 */
[----:B------:R-:W-:Y:S11]  /*659f0*/  @!UPT UIADD3 URZ, URZ, URZ, URZ ;  /* 0x0000003f3f3ff290 */ /* 0x000ff6000fffe03f */
[----:B------:R-:W-:Y:S01]  /*65a00*/  @!UPT UIADD3 URZ, URZ, URZ, URZ ;  /* 0x0000003f3f3ff290 */ /* 0x000fe2000fffe03f */
[----:B------:R-:W-:Y:S01]  /*65a10*/  STL.64 [R1+0x530], R4 ;  /* 0x0005300401007387 */ /* 0x000fe20000100a00 */
[----:B------:R0:W-:Y:S03]  /*65a20*/  STL.64 [R1+0x538], R6 ;  /* 0x0005380601007387 */ /* 0x0001e60000100a00 */
[----:B0-----:R-:W2:Y:S01]  /*65a30*/  LDL.LU.64 R6, [R1+0x29e8] ;  /* 0x0029e80001067983 */ /* 0x001ea20000300a00 */
[----:B------:R-:W2:Y:S02]  /*65a40*/  LDL.LU.64 R4, [R1+0x29e0] ;  /* 0x0029e00001047983 */ /* 0x000ea40000300a00 */
[C---:B--2---:R-:W-:Y:S11]  /*65a50*/  HMMA.16816.F32 R4, R20.reuse, R16, R4 ;  /* 0x000000101404723c */ /* 0x044ff60000001804 */
[----:B------:R-:W-:Y:S11]  /*65a60*/  @!UPT UIADD3 URZ, URZ, URZ, URZ ;  /* 0x0000003f3f3ff290 */ /* 0x000ff6000fffe03f */
[----:B------:R-:W-:Y:S01]  /*65a70*/  @!UPT UIADD3 URZ, URZ, URZ, URZ ;  /* 0x0000003f3f3ff290 */ /* 0x000fe2000fffe03f */
[----:B------:R-:W-:Y:S01]  /*65a80*/  STL.64 [R1+0x5b0], R4 ;  /* 0x0005b00401007387 */ /* 0x000fe20000100a00 */
[----:B------:R0:W-:Y:S03]  /*65a90*/  STL.64 [R1+0x5b8], R6 ;  /* 0x0005b80601007387 */ /* 0x0001e60000100a00 */
[----:B0-----:R-:W2:Y:S01]  /*65aa0*/  LDL.LU.64 R6, [R1+0x29d8] ;  /* 0x0029d80001067983 */ /* 0x001ea20000300a00 */
[----:B------:R-:W2:Y:S02]  /*65ab0*/  LDL.LU.64 R4, [R1+0x29d0] ;  /* 0x0029d00001047983 */ /* 0x000ea40000300a00 */
[C---:B--2---:R-:W-:Y:S01]  /*65ac0*/  HMMA.16816.F32 R24, R20.reuse, R24, R4 ;  /* 0x000000181418723c */ /* 0x044fe20000001804 */
[----:B------:R-:W2:Y:S01]  /*65ad0*/  LDL.LU.64 R6, [R1+0x29c8] ;  /* 0x0029c80001067983 */ /* 0x000ea20000300a00 */
[----:B------:R-:W2:Y:S11]  /*65ae0*/  LDL.LU.64 R4, [R1+0x29c0] ;  /* 0x0029c00001047983 */ /* 0x000eb60000300a00 */
[----:B------:R-:W-:Y:S10]  /*65af0*/  @!UPT UIADD3 URZ, URZ, URZ, URZ ;  /* 0x0000003f3f3ff290 */ /* 0x000ff4000fffe03f */
[----:B------:R-:W-:Y:S01]  /*65b00*/  STL.64 [R1+0x5a0], R24 ;  /* 0x0005a01801007387 */ /* 0x000fe20000100a00 */
[----:B------:R0:W-:Y:S03]  /*65b10*/  STL.64 [R1+0x5a8], R26 ;  /* 0x0005a81a01007387 */ /* 0x0001e60000100a00 */
[----:B0-----:R-:W4:Y:S01]  /*65b20*/  LDL.LU.64 R26, [R1+0x29b8] ;  /* 0x0029b800011a7983 */ /* 0x001f220000300a00 */
[----:B------:R-:W4:Y:S02]  /*65b30*/  LDL.LU.64 R24, [R1+0x29b0] ;  /* 0x0029b00001187983 */ /* 0x000f240000300a00 */
[----:B----4-:R-:W-:Y:S01]  /*65b40*/  HMMA.16816.F32 R20, R20, R8, R24 ;  /* 0x000000081414723c */ /* 0x010fe20000001818 */
[----:B------:R-:W2:Y:S01]  /*65b50*/  LDL.LU.64 R26, [R1+0x29a8] ;  /* 0x0029a800011a7983 */ /* 0x000ea20000300a00 */
[----:B------:R-:W2:Y:S11]  /*65b60*/  LDL.LU.64 R24, [R1+0x29a0] ;  /* 0x0029a00001187983 */ /* 0x000eb60000300a00 */
[----:B------:R-:W-:Y:S10]  /*65b70*/  @!UPT UIADD3 URZ, URZ, URZ, URZ ;  /* 0x0000003f3f3ff290 */ /* 0x000ff4000fffe03f */
[----:B------:R0:W-:Y:S01]  /*65b80*/  STL.64 [R1+0x550], R20 ;  /* 0x0005501401007387 */ /* 0x0001e20000100a00 */
[----:B------:R1:W-:Y:S03]  /*65b90*/  STL.64 [R1+0x558], R22 ;  /* 0x0005581601007387 */ /* 0x0003e60000100a00 */
[----:B0-----:R-:W4:Y:S01]  /*65ba0*/  LDL.LU.64 R20, [R1+0x20] ;  /* 0x0000200001147983 */ /* 0x001f220000300a00 */
[----:B-1----:R-:W5:Y:S01]  /*65bb0*/  LDL.64 R22, [R1+0x28] ;  /* 0x0000280001167983 */ /* 0x002f620000100a00 */
[----:B--2---:R-:W-:Y:S11]  /*65bc0*/  HMMA.16816.F32 R4, R24, R12, R4 ;  /* 0x0000000c1804723c */ /* 0x004ff60000001804 */
[----:B------:R-:W-:Y:S11]  /*65bd0*/  @!UPT UIADD3 URZ, URZ, URZ, URZ ;  /* 0x0000003f3f3ff290 */ /* 0x000ff6000fffe03f */
[----:B------:R-:W-:Y:S01]  /*65be0*/  @!UPT UIADD3 URZ, URZ, URZ, URZ ;  /* 0x0000003f3f3ff290 */ /* 0x000fe2000fffe03f */
[----:B------:R-:W-:Y:S01]  /*65bf0*/  STL.64 [R1+0x2b0], R4 ;  /* 0x0002b00401007387 */ /* 0x000fe20000100a00 */
[----:B------:R0:W-:Y:S03]  /*65c00*/  STL.64 [R1+0x2b8], R6 ;  /* 0x0002b80601007387 */ /* 0x0001e60000100a00 */
[----:B0-----:R-:W2:Y:S01]  /*65c10*/  LDL.LU.64 R6, [R1+0x2998] ;  /* 0x0029980001067983 */ /* 0x001ea20000300a00 */
[----:B------:R-:W2:Y:S03]  /*65c20*/  LDL.LU.64 R4, [R1+0x2990] ;  /* 0x0029900001047983 */ /* 0x000ea60000300a00 */
[----:B------:R-:W0:Y:S01]  /*65c30*/  S2R R19, SR_TID.X ;  /* 0x0000000000137919 */ /* 0x000e220000002100 */
[----:B------:R-:W-:Y:S01]  /*65c40*/  IMAD.MOV.U32 R11, RZ, RZ, R12 ;  /* 0x000000ffff0b7224 */ /* 0x000fe200078e000c */
[----:B------:R-:W-:Y:S01]  /*65c50*/  MOV R10, R13 ;  /* 0x0000000d000a7202 */ /* 0x000fe20000000f00 */
[----:B------:R-:W-:-:S02]  /*65c60*/  MOV R13, R16 ;  /* 0x00000010000d7202 */ /* 0x000fc40000000f00 */
[----:B------:R-:W-:Y:S02]  /*65c70*/  IMAD.MOV.U32 R12, RZ, RZ, R17 ;  /* 0x000000ffff0c7224 */ /* 0x000fe400078e0011 */
[----:B0-----:R-:W-:Y:S01]  /*65c80*/  IMAD.SHL.U32 R15, R19, 0x100, RZ ;  /* 0x00000100130f7824 */ /* 0x001fe200078e00ff */
[C---:B--2---:R-:W-:Y:S11]  /*65c90*/  HMMA.16816.F32 R4, R24.reuse, R16, R4 ;  /* 0x000000101804723c */ /* 0x044ff60000001804 */
[----:B------:R-:W-:Y:S11]  /*65ca0*/  @!UPT UIADD3 URZ, URZ, URZ, URZ ;  /* 0x0000003f3f3ff290 */ /* 0x000ff6000fffe03f */
[----:B------:R-:W-:Y:S01]  /*65cb0*/  @!UPT UIADD3 URZ, URZ, URZ, URZ ;  /* 0x0000003f3f3ff290 */ /* 0x000fe2000fffe03f */
[----:B------:R-:W-:Y:S01]  /*65cc0*/  STL.64 [R1+0x590], R4 ;  /* 0x0005900401007387 */ /* 0x000fe20000100a00 */
[----:B------:R0:W-:Y:S03]  /*65cd0*/  STL.64 [R1+0x598], R6 ;  /* 0x0005980601007387 */ /* 0x0001e60000100a00 */
[----:B0-----:R-:W2:Y:S01]  /*65ce0*/  LDL.LU.64 R6, [R1+0x2988] ;  /* 0x0029880001067983 */ /* 0x001ea20000300a00 */
[----:B------:R-:W2:Y:S02]  /*65cf0*/  LDL.LU.64 R4, [R1+0x2980] ;  /* 0x0029800001047983 */ /* 0x000ea40000300a00 */
[----:B------:R-:W4:Y:S02]  /*65d00*/  LDL.LU.64 R18, [R1+0x2978] ;  /* 0x0029780001127983 */ /* 0x000f240000300a00 */
[----:B------:R-:W4:Y:S01]  /*65d10*/  LDL.LU.64 R16, [R1+0x2970] ;  /* 0x0029700001107983 */ /* 0x000f220000300a00 */
[----:B------:R-:W0:Y:S04]  /*65d20*/  S2R R2, SR_TID.X ;  /* 0x0000000000027919 */ /* 0x000e280000002100 */
[----:B0-----:R-:W-:Y:S01]  /*65d30*/  STL [R1+0x2608], R2 ;  /* 0x0026080201007387 */ /* 0x001fe20000100800 */
[C---:B----4-:R-:W-:Y:S11]  /*65d40*/  HMMA.16816.F32 R16, R24.reuse, R20, R16 ;  /* 0x000000141810723c */ /* 0x050ff60000001810 */
[----:B------:R-:W-:Y:S11]  /*65d50*/  @!UPT UIADD3 URZ, URZ, URZ, URZ ;  /* 0x0000003f3f3ff290 */ /* 0x000ff6000fffe03f */
[----:B------:R-:W-:Y:S01]  /*65d60*/  @!UPT UIADD3 URZ, URZ, URZ, URZ ;  /* 0x0000003f3f3ff290 */ /* 0x000fe2000fffe03f */
[----:B------:R-:W-:Y:S01]  /*65d70*/  STL.64 [R1+0x580], R16 ;  /* 0x0005801001007387 */ /* 0x000fe20000100a00 */
[----:B------:R0:W-:Y:S03]  /*65d80*/  STL.64 [R1+0x588], R18 ;  /* 0x0005881201007387 */ /* 0x0001e60000100a00 */
[----:B0-----:R-:W2:Y:S01]  /*65d90*/  LDL.LU.64 R18, [R1+0x2968] ;  /* 0x0029680001127983 */ /* 0x001ea20000300a00 */
[----:B------:R-:W2:Y:S02]  /*65da0*/  LDL.LU.64 R16, [R1+0x2960] ;  /* 0x0029600001107983 */ /* 0x000ea40000300a00 */
[----:B-----5:R-:W-:Y:S02]  /*65db0*/  STL.64 [R1+0x2950], R22 ;  /* 0x0029501601007387 */ /* 0x020fe40000100a00 */
[----:B------:R0:W-:Y:S02]  /*65dc0*/  STL.64 [R1+0x2948], R20 ;  /* 0x0029481401007387 */ /* 0x0001e40000100a00 */
[----:B0-----:R-:W4:Y:S01]  /*65dd0*/  LDL.LU R20, [R1+0x280] ;  /* 0x0002800001147983 */ /* 0x001f220000300800 */
[----:B------:R-:W4:Y:S02]  /*65de0*/  LDL.LU R21, [R1+0x284] ;  /* 0x0002840001157983 */ /* 0x000f240000300800 */
[----:B------:R-:W4:Y:S02]  /*65df0*/  LDL.LU R22, [R1+0x288] ;  /* 0x0002880001167983 */ /* 0x000f240000300800 */
[----:B------:R-:W4:Y:S01]  /*65e00*/  LDL.LU R23, [R1+0x28c] ;  /* 0x00028c0001177983 */ /* 0x000f220000300800 */
[----:B------:R-:W-:Y:S01]  /*65e10*/  STL.64 [R1+0x2940], R8 ;  /* 0x0029400801007387 */ /* 0x000fe20000100a00 */
[----:B----4-:R-:W-:Y:S11]  /*65e20*/  HMMA.16816.F32 R20, R24, R8, R20 ;  /* 0x000000081814723c */ /* 0x010ff60000001814 */
[----:B------:R-:W-:Y:S11]  /*65e30*/  @!UPT UIADD3 URZ, URZ, URZ, URZ ;  /* 0x0000003f3f3ff290 */ /* 0x000ff6000fffe03f */
[----:B------:R-:W-:Y:S01]  /*65e40*/  @!UPT UIADD3 URZ, URZ, URZ, URZ ;  /* 0x0000003f3f3ff290 */ /* 0x000fe2000fffe03f */
[----:B------:R0:W-:Y:S01]  /*65e50*/  STL.64 [R1+0x540], R20 ;  /* 0x0005401401007387 */ /* 0x0001e20000100a00 */
[----:B------:R1:W-:Y:S02]  /*65e60*/  STL.64 [R1+0x548], R22 ;  /* 0x0005481601007387 */ /* 0x0003e40000100a00 */
[----:B------:R-:W4:Y:S02]  /*65e70*/  LDL R26, [R1+0x48] ;  /* 0x00004800011a7983 */ /* 0x000f240000100800 */
[----:B------:R-:W4:Y:S01]  /*65e80*/  LDL R27, [R1+0x4c] ;  /* 0x00004c00011b7983 */ /* 0x000f220000100800 */
[----:B------:R-:W-:Y:S01]  /*65e90*/  MOV R24, R11 ;  /* 0x0000000b00187202 */ /* 0x000fe20000000f00 */
[----:B------:R-:W-:-:S07]  /*65ea0*/  IMAD.MOV.U32 R25, RZ, RZ, R10 ;  /* 0x000000ffff197224 */ /* 0x000fce00078e000a */
[----:B--2---:R-:W-:Y:S01]  /*65eb0*/  HMMA.16816.F32 R4, R16, R24, R4 ;  /* 0x000000181004723c */ /* 0x004fe20000001804 */
[----:B0-----:R-:W2:Y:S11]  /*65ec0*/  LDL.LU R20, [R1+0x260] ;  /* 0x0002600001147983 */ /* 0x001eb60000300800 */
[----:B------:R-:W-:Y:S11]  /*65ed0*/  @!UPT UIADD3 URZ, URZ, URZ, URZ ;  /* 0x0000003f3f3ff290 */ /* 0x000ff6000fffe03f */
[----:B------:R-:W-:Y:S01]  /*65ee0*/  STL.64 [R1+0x570], R4 ;  /* 0x0005700401007387 */ /* 0x000fe20000100a00 */
[----:B------:R-:W-:Y:S02]  /*65ef0*/  STL.64 [R1+0x578], R6 ;  /* 0x0005780601007387 */ /* 0x000fe40000100a00 */
[----:B------:R-:W2:Y:S02]  /*65f00*/  LDL.LU R21, [R1+0x264] ;  /* 0x0002640001157983 */ /* 0x000ea40000300800 */
[----:B-1----:R-:W2:Y:S01]  /*65f10*/  LDL.LU R22, [R1+0x268] ;  /* 0x0002680001167983 */ /* 0x002ea20000300800 */
[----:B------:R-:W2:Y:S01]  /*65f20*/  LDL.LU R23, [R1+0x26c] ;  /* 0x00026c0001177983 */ /* 0x000ea20000300800 */
[----:B------:R-:W5:Y:S02]  /*65f30*/  LDL.LU R8, [R1+0x250] ;  /* 0x0002500001087983 */ /* 0x000f640000300800 */
[----:B------:R-:W5:Y:S02]  /*65f40*/  LDL.LU R9, [R1+0x254] ;  /* 0x0002540001097983 */ /* 0x000f640000300800 */
[----:B------:R-:W5:Y:S01]  /*65f50*/  LDL.LU R10, [R1+0x258] ;  /* 0x00025800010a7983 */ /* 0x000f620000300800 */
[----:B------:R-:W5:Y:S04]  /*65f60*/  LDL.LU R11, [R1+0x25c] ;  /* 0x00025c00010b7983 */ /* 0x000f680000300800 */
[----:B----4-:R-:W-:Y:S01]  /*65f70*/  STL.64 [R1+0x2938], R26 ;  /* 0x0029381a01007387 */ /* 0x010fe20000100a00 */
[----:B------:R0:W-:Y:S03]  /*65f80*/  STL.64 [R1+0x2930], R24 ;  /* 0x0029301801007387 */ /* 0x0001e60000100a00 */
[----:B0-----:R-:W4:Y:S01]  /*65f90*/  LDL.LU R24, [R1+0x220] ;  /* 0x0002200001187983 */ /* 0x001f220000300800 */
[----:B------:R-:W4:Y:S02]  /*65fa0*/  LDL.LU R25, [R1+0x224] ;  /* 0x0002240001197983 */ /* 0x000f240000300800 */
[----:B------:R-:W4:Y:S02]  /*65fb0*/  LDL.LU R26, [R1+0x228] ;  /* 0x00022800011a7983 */ /* 0x000f240000300800 */
[----:B------:R-:W4:Y:S01]  /*65fc0*/  LDL.LU R27, [R1+0x22c] ;  /* 0x00022c00011b7983 */ /* 0x000f220000300800 */
[----:B------:R-:W2:Y:S01]  /*65fd0*/  LDL.LU R4, [R1+0x200] ;  /* 0x0002000001047983 */ /* 0x000ea20000300800 */
[----:B------:R-:W2:Y:S02]  /*65fe0*/  LDL.LU R5, [R1+0x204] ;  /* 0x0002040001057983 */ /* 0x000ea40000300800 */
[----:B------:R-:W2:Y:S02]  /*65ff0*/  LDL.LU R6, [R1+0x208] ;  /* 0x0002080001067983 */ /* 0x000ea40000300800 */
[----:B------:R-:W2:Y:S01]  /*66000*/  LDL.LU R7, [R1+0x20c] ;  /* 0x00020c0001077983 */ /* 0x000ea20000300800 */
[----:B---3--:R-:W-:Y:S01]  /*66010*/  LOP3.LUT R0, R0, 0xf00, R15, 0xf8, !PT ;  /* 0x00000f0000007812 */ /* 0x008fe200078ef80f */
[----:B--2---:R-:W-:Y:S01]  /*66020*/  STL.64 [R1+0x28f8], R6 ;  /* 0x0028f80601007387 */ /* 0x004fe20000100a00 */
[----:B------:R0:W-:Y:S03]  /*66030*/  STL.64 [R1+0x28f0], R4 ;  /* 0x0028f00401007387 */ /* 0x0001e60000100a00 */
[----:B0-----:R-:W2:Y:S01]  /*66040*/  LDL.LU R4, [R1+0x230] ;  /* 0x0002300001047983 */ /* 0x001ea20000300800 */
[----:B------:R-:W2:Y:S01]  /*66050*/  LDL.LU R5, [R1+0x234] ;  /* 0x0002340001057983 */ /* 0x000ea20000300800 */
[----:B------:R-:W-:Y:S01]  /*66060*/  MOV R6, R3 ;  /* 0x0000000300067202 */ /* 0x000fe20000000f00 */
[----:B------:R-:W-:Y:S01]  /*66070*/  IMAD.MOV.U32 R7, RZ, RZ, R29 ;  /* 0x000000ffff077224 */ /* 0x000fe200078e001d */
[----:B------:R-:W3:Y:S01]  /*66080*/  LDL.LU R3, [R1+0x295c] ;  /* 0x00295c0001037983 */ /* 0x000ee20000300800 */
[----:B------:R-:W3:Y:S01]  /*66090*/  LDL.LU R29, [R1+0x2958] ;  /* 0x00295800011d7983 */ /* 0x000ee20000300800 */
[----:B------:R-:W-:-:S02]  /*660a0*/  LOP3.LUT R0, R0, 0x10, R2, 0x78, !PT ;  /* 0x0000001000007812 */ /* 0x000fc400078e7802 */
[----:B------:R-:W-:Y:S02]  /*660b0*/  STL.64 [R1+0x2908], R6 ;  /* 0x0029080601007387 */ /* 0x000fe40000100a00 */
[----:B------:R-:W-:Y:S02]  /*660c0*/  LOP3.LUT R0, R0, 0x60, RZ, 0x3c, !PT ;  /* 0x0000006000007812 */ /* 0x000fe400078e3cff */
[----:B--2---:R0:W-:Y:S02]  /*660d0*/  STL.64 [R1+0x2900], R4 ;  /* 0x0029000401007387 */ /* 0x0041e40000100a00 */
[----:B0-----:R-:W-:Y:S01]  /*660e0*/  MOV R4, R13 ;  /* 0x0000000d00047202 */ /* 0x001fe20000000f00 */
[----:B------:R-:W-:Y:S02]  /*660f0*/  IMAD.MOV.U32 R5, RZ, RZ, R12 ;  /* 0x000000ffff057224 */ /* 0x000fe400078e000c */
[----:B------:R-:W0:Y:S05]  /*66100*/  LDSM.16.M88.4 R12, [R0+0x60000] ;  /* 0x06000000000c783b */ /* 0x000e2a0000000200 */
[----:B------:R-:W-:Y:S01]  /*66110*/  HMMA.16816.F32 R20, R16, R4, R20 ;  /* 0x000000041014723c */ /* 0x000fe20000001814 */
[----:B0-----:R3:W-:Y:S01]  /*66120*/  STL.64 [R1+0x28b8], R14 ;  /* 0x0028b80e01007387 */ /* 0x0017e20000100a00 */
[----:B------:R0:W-:Y:S01]  /*66130*/  STL.64 [R1+0x28b0], R12 ;  /* 0x0028b00c01007387 */ /* 0x0001e20000100a00 */
[----:B---3--:R-:W-:-:S02]  /*66140*/  MOV R14, R29 ;  /* 0x0000001d000e7202 */ /* 0x008fc40000000f00 */
[----:B0-----:R-:W2:Y:S01]  /*66150*/  LDL.LU R12, [R1+0x210] ;  /* 0x00021000010c7983 */ /* 0x001ea20000300800 */
[----:B------:R-:W2:Y:S02]  /*66160*/  LDL.LU R13, [R1+0x214] ;  /* 0x00021400010d7983 */ /* 0x000ea40000300800 */
[----:B------:R-:W-:Y:S11]  /*66170*/  IMAD.MOV.U32 R15, RZ, RZ, R3 ;  /* 0x000000ffff0f7224 */ /* 0x000ff600078e0003 */
[----:B------:R-:W-:Y:S05]  /*66180*/  @!UPT UIADD3 URZ, URZ, URZ, URZ ;  /* 0x0000003f3f3ff290 */ /* 0x000fea000fffe03f */
[----:B------:R-:W-:Y:S01]  /*66190*/  MOV R29, R22 ;  /* 0x00000016001d7202 */ /* 0x000fe20000000f00 */
[----:B------:R0:W-:Y:S01]  /*661a0*/  STL.64 [R1+0x5f0], R20 ;  /* 0x0005f01401007387 */ /* 0x0001e20000100a00 */
[----:B------:R-:W-:Y:S02]  /*661b0*/  IMAD.MOV.U32 R3, RZ, RZ, R23 ;  /* 0x000000ffff037224 */ /* 0x000fe400078e0017 */
[----:B------:R-:W3:Y:S01]  /*661c0*/  LDL.LU.64 R22, [R1+0x2950] ;  /* 0x0029500001167983 */ /* 0x000ee20000300a00 */
[----:B0-----:R-:W5:Y:S02]  /*661d0*/  LDL.LU.64 R20, [R1+0x2948] ;  /* 0x0029480001147983 */ /* 0x001f640000300a00 */
[----:B------:R-:W-:Y:S02]  /*661e0*/  STL [R1+0x2610], R3 ;  /* 0x0026100301007387 */ /* 0x000fe40000100800 */
[----:B------:R-:W-:Y:S01]  /*661f0*/  STL [R1+0x260c], R29 ;  /* 0x00260c1d01007387 */ /* 0x000fe20000100800 */
[C---:B-----5:R-:W-:Y:S11]  /*66200*/  HMMA.16816.F32 R8, R16.reuse, R20, R8 ;  /* 0x000000141008723c */ /* 0x060ff60000001808 */
[----:B------:R-:W-:Y:S11]  /*66210*/  @!UPT UIADD3 URZ, URZ, URZ, URZ ;  /* 0x0000003f3f3ff290 */ /* 0x000ff6000fffe03f */
[----:B------:R-:W-:Y:S01]  /*66220*/  @!UPT UIADD3 URZ, URZ, URZ, URZ ;  /* 0x0000003f3f3ff290 */ /* 0x000fe2000fffe03f */
[----:B------:R0:W-:Y:S01]  /*66230*/  STL.64 [R1+0x610], R8 ;  /* 0x0006100801007387 */ /* 0x0001e20000100a00 */
[----:B------:R-:W-:Y:S03]  /*66240*/  STL.64 [R1+0x618], R10 ;  /* 0x0006180a01007387 */ /* 0x000fe60000100a00 */
[----:B0-----:R-:W4:Y:S01]  /*66250*/  LDL.LU.64 R8, [R1+0x2940] ;  /* 0x0029400001087983 */ /* 0x001f220000300a00 */
[----:B---3--:R-:W-:Y:S02]  /*66260*/  STL.64 [R1+0x2918], R22 ;  /* 0x0029181601007387 */ /* 0x008fe40000100a00 */
[----:B------:R0:W-:Y:S02]  /*66270*/  STL.64 [R1+0x2910], R20 ;  /* 0x0029101401007387 */ /* 0x0001e40000100a00 */
[----:B0-----:R-:W3:Y:S01]  /*66280*/  LDL.LU R20, [R1+0x240] ;  /* 0x0002400001147983 */ /* 0x001ee20000300800 */
[----:B------:R-:W3:Y:S02]  /*66290*/  LDL.LU R21, [R1+0x244] ;  /* 0x0002440001157983 */ /* 0x000ee40000300800 */
[----:B------:R-:W3:Y:S02]  /*662a0*/  LDL.LU R22, [R1+0x248] ;  /* 0x0002480001167983 */ /* 0x000ee40000300800 */
[----:B------:R-:W3:Y:S01]  /*662b0*/  LDL.LU R23, [R1+0x24c] ;  /* 0x00024c0001177983 */ /* 0x000ee20000300800 */
[----:B----4-:R-:W-:Y:S01]  /*662c0*/  HMMA.16816.F32 R16, R16, R8, R24 ;  /* 0x000000081010723c */ /* 0x010fe20000001818 */
[----:B------:R-:W4:Y:S01]  /*662d0*/  LDL.LU.64 R26, [R1+0x2938] ;  /* 0x00293800011a7983 */ /* 0x000f220000300a00 */
[----:B------:R-:W2:Y:S02]  /*662e0*/  LDL.LU.64 R24, [R1+0x2930] ;  /* 0x0029300001187983 */ /* 0x000ea40000300a00 */
[----:B------:R-:W2:Y:S02]  /*662f0*/  LDL.LU.64 R10, [R1+0x2928] ;  /* 0x00292800010a7983 */ /* 0x000ea40000300a00 */
[----:B------:R-:W2:Y:S11]  /*66300*/  LDL.LU.64 R8, [R1+0x2920] ;  /* 0x0029200001087983 */ /* 0x000eb60000300a00 */
[----:B------:R-:W-:Y:S06]  /*66310*/  @!UPT UIADD3 URZ, URZ, URZ, URZ ;  /* 0x0000003f3f3ff290 */ /* 0x000fec000fffe03f */
[----:B------:R-:W-:Y:S01]  /*66320*/  STL.64 [R1+0x5e0], R16 ;  /* 0x0005e01001007387 */ /* 0x000fe20000100a00 */
[----:B------:R2:W-:Y:S02]  /*66330*/  STL.64 [R1+0x5e8], R18 ;  /* 0x0005e81201007387 */ /* 0x0005e40000100a00 */
[C---:B--2---:R-:W-:Y:S01]  /*66340*/  HMMA.16816.F32 R16, R8.reuse, R24, R12 ;  /* 0x000000180810723c */ /* 0x044fe2000000180c */
[----:B------:R-:W2:Y:S11]  /*66350*/  LDL.LU R12, [R1+0xa0] ;  /* 0x0000a000010c7983 */ /* 0x000eb60000300800 */
[----:B------:R-:W-:Y:S11]  /*66360*/  @!UPT UIADD3 URZ, URZ, URZ, URZ ;  /* 0x0000003f3f3ff290 */ /* 0x000ff6000fffe03f */
[----:B------:R-:W-:Y:S01]  /*66370*/  STL.64 [R1+0x5d0], R16 ;  /* 0x0005d01001007387 */ /* 0x000fe20000100a00 */
[----:B------:R-:W-:Y:S02]  /*66380*/  STL.64 [R1+0x5d8], R18 ;  /* 0x0005d81201007387 */ /* 0x000fe40000100a00 */
[----:B------:R-:W2:Y:S02]  /*66390*/  LDL.LU R13, [R1+0xa4] ;  /* 0x0000a400010d7983 */ /* 0x000ea40000300800 */
[----:B------:R-:W5:Y:S01]  /*663a0*/  LDL.LU R14, [R1+0xa8] ;  /* 0x0000a800010e7983 */ /* 0x000f620000300800 */
[----:B------:R-:W5:Y:S04]  /*663b0*/  LDL.LU R15, [R1+0xac] ;  /* 0x0000ac00010f7983 */ /* 0x000f680000300800 */
[----:B------:R-:W0:Y:S01]  /*663c0*/  LDSM.16.M88.4 R16, [R0+0x61000] ;  /* 0x061000000010783b */ /* 0x000e220000000200 */
[C---:B---3--:R-:W-:Y:S03]  /*663d0*/  HMMA.16816.F32 R4, R8.reuse, R4, R20 ;  /* 0x000000040804723c */ /* 0x048fe60000001814 */
[----:B-----5:R-:W-:Y:S01]  /*663e0*/  STL.64 [R1+0x28c8], R14 ;  /* 0x0028c80e01007387 */ /* 0x020fe20000100a00 */
[----:B--2---:R1:W-:Y:S03]  /*663f0*/  STL.64 [R1+0x28c0], R12 ;  /* 0x0028c00c01007387 */ /* 0x0043e60000100a00 */
        /* <DEDUP_REMOVED lines=12> */
[----:B0-----:R-:W3:Y:S01]  /*664c0*/  LDL.LU.64 R16, [R1+0x50] ;  /* 0x0000500001107983 */ /* 0x001ee20000300a00 */
[----:B------:R-:W5:Y:S02]  /*664d0*/  LDL.64 R18, [R1+0x58] ;  /* 0x0000580001127983 */ /* 0x000f640000100a00 */
[----:B------:R-:W2:Y:S02]  /*664e0*/  LDL.LU.64 R22, [R1+0x2918] ;  /* 0x0029180001167983 */ /* 0x000ea40000300a00 */
[----:B------:R-:W2:Y:S01]  /*664f0*/  LDL.LU.64 R20, [R1+0x2910] ;  /* 0x0029100001147983 */ /* 0x000ea20000300a00 */
        /* <DEDUP_REMOVED lines=9> */
[----:B0-----:R-:W3:Y:S01]  /*66590*/  LDL.LU.64 R6, [R1+0x28f8] ;  /* 0x0028f80001067983 */ /* 0x001ee20000300a00 */
[----:B------:R-:W3:Y:S02]  /*665a0*/  LDL.LU.64 R4, [R1+0x28f0] ;  /* 0x0028f00001047983 */ /* 0x000ee40000300a00 */
[----:B---3--:R-:W-:Y:S01]  /*665b0*/  HMMA.16816.F32 R8, R8, R16, R4 ;  /* 0x000000100808723c */ /* 0x008fe20000001804 */
[----:B------:R-:W2:Y:S01]  /*665c0*/  LDL.LU.64 R6, [R1+0x28e8] ;  /* 0x0028e80001067983 */ /* 0x000ea20000300a00 */
[----:B------:R-:W2:Y:S11]  /*665d0*/  LDL.LU.64 R4, [R1+0x28e0] ;  /* 0x0028e00001047983 */ /* 0x000eb60000300a00 */
[----:B------:R-:W-:Y:S10]  /*665e0*/  @!UPT UIADD3 URZ, URZ, URZ, URZ ;  /* 0x0000003f3f3ff290 */ /* 0x000ff4000fffe03f */
[----:B------:R0:W-:Y:S01]  /*665f0*/  STL.64 [R1+0x560], R8 ;  /* 0x0005600801007387 */ /* 0x0001e20000100a00 */
[----:B------:R1:W-:Y:S03]  /*66600*/  STL.64 [R1+0x568], R10 ;  /* 0x0005680a01007387 */ /* 0x0003e60000100a00 */
[----:B0-----:R-:W2:Y:S01]  /*66610*/  LDL.LU R8, [R1+0x1f0] ;  /* 0x0001f00001087983 */ /* 0x001ea20000300800 */
[----:B------:R-:W2:Y:S02]  /*66620*/  LDL.LU R9, [R1+0x1f4] ;  /* 0x0001f40001097983 */ /* 0x000ea40000300800 */
[----:B-1----:R-:W2:Y:S02]  /*66630*/  LDL.LU R10, [R1+0x1f8] ;  /* 0x0001f800010a7983 */ /* 0x002ea40000300800 */
[----:B------:R-:W2:Y:S02]  /*66640*/  LDL.LU R11, [R1+0x1fc] ;  /* 0x0001fc00010b7983 */ /* 0x000ea40000300800 */
[C---:B--2---:R-:W-:Y:S11]  /*66650*/  HMMA.16816.F32 R8, R4.reuse, R24, R8 ;  /* 0x000000180408723c */ /* 0x044ff60000001808 */
[----:B------:R-:W-:Y:S11]  /*66660*/  @!UPT UIADD3 URZ, URZ, URZ, URZ ;  /* 0x0000003f3f3ff290 */ /* 0x000ff6000fffe03f */
[----:B------:R-:W-:Y:S01]  /*66670*/  @!UPT UIADD3 URZ, URZ, URZ, URZ ;  /* 0x0000003f3f3ff290 */ /* 0x000fe2000fffe03f */
[----:B------:R-:W-:Y:S01]  /*66680*/  STL.64 [R1+0x520], R8 ;  /* 0x0005200801007387 */ /* 0x000fe20000100a00 */
[----:B------:R-:W-:Y:S02]  /*66690*/  STL.64 [R1+0x528], R10 ;  /* 0x0005280a01007387 */ /* 0x000fe40000100a00 */
[----:B------:R-:W0:Y:S02]  /*666a0*/  LDSM.16.M88.4 R8, [R0+0x62000] ;  /* 0x062000000008783b */ /* 0x000e240000000200 */
[----:B0-----:R-:W-:Y:S02]  /*666b0*/  STL.64 [R1+0x2840], R10 ;  /* 0x0028400a01007387 */ /* 0x001fe40000100a00 */
[----:B------:R0:W-:Y:S02]  /*666c0*/  STL.64 [R1+0x2838], R8 ;  /* 0x0028380801007387 */ /* 0x0001e40000100a00 */
[----:B0-----:R-:W2:Y:S01]  /*666d0*/  LDL.LU R8, [R1+0x90] ;  /* 0x0000900001087983 */ /* 0x001ea20000300800 */
[----:B------:R-:W2:Y:S02]  /*666e0*/  LDL.LU R9, [R1+0x94] ;  /* 0x0000940001097983 */ /* 0x000ea40000300800 */
[----:B------:R-:W3:Y:S02]  /*666f0*/  LDL.LU R10, [R1+0x98] ;  /* 0x00009800010a7983 */ /* 0x000ee40000300800 */
[----:B------:R-:W3:Y:S02]  /*66700*/  LDL.LU R11, [R1+0x9c] ;  /* 0x00009c00010b7983 */ /* 0x000ee40000300800 */
[----:B---3--:R-:W-:Y:S01]  /*66710*/  STL.64 [R1+0x2898], R10 ;  /* 0x0028980a01007387 */ /* 0x008fe20000100a00 */
[----:B--2---:R0:W-:Y:S03]  /*66720*/  STL.64 [R1+0x2890], R8 ;  /* 0x0028900801007387 */ /* 0x0041e60000100a00 */
[----:B0-----:R-:W2:Y:S01]  /*66730*/  LDL.LU.64 R8, [R1+0x30] ;  /* 0x0000300001087983 */ /* 0x001ea20000300a00 */
[----:B------:R-:W3:Y:S01]  /*66740*/  LDL.64 R10, [R1+0x38] ;  /* 0x00003800010a7983 */ /* 0x000ee20000100a00 */
[C---:B--2---:R-:W-:Y:S11]  /*66750*/  HMMA.16816.F32 R12, R4.reuse, R8, R12 ;  /* 0x00000008040c723c */ /* 0x044ff6000000180c */
[----:B------:R-:W-:Y:S11]  /*66760*/  @!UPT UIADD3 URZ, URZ, URZ, URZ ;  /* 0x0000003f3f3ff290 */ /* 0x000ff6000fffe03f */
[----:B------:R-:W-:Y:S01]  /*66770*/  @!UPT UIADD3 URZ, URZ, URZ, URZ ;  /* 0x0000003f3f3ff290 */ /* 0x000fe2000fffe03f */
[----:B------:R-:W-:Y:S01]  /*66780*/  STL.64 [R1+0x4f0], R12 ;  /* 0x0004f00c01007387 */ /* 0x000fe20000100a00 */
[----:B------:R0:W-:Y:S03]  /*66790*/  STL.64 [R1+0x4f8], R14 ;  /* 0x0004f80e01007387 */ /* 0x0001e60000100a00 */
[----:B0-----:R-:W2:Y:S01]  /*667a0*/  LDL.LU.64 R14, [R1+0x28d8] ;  /* 0x0028d800010e7983 */ /* 0x001ea20000300a00 */
[----:B------:R-:W2:Y:S02]  /*667b0*/  LDL.LU.64 R12, [R1+0x28d0] ;  /* 0x0028d000010c7983 */ /* 0x000ea40000300a00 */
[----:B---3--:R0:W-:Y:S02]  /*667c0*/  STL.64 [R1+0x28a8], R10 ;  /* 0x0028a80a01007387 */ /* 0x0081e40000100a00 */
[----:B------:R-:W4:Y:S01]  /*667d0*/  LDL.LU R8, [R1+0x1c0] ;  /* 0x0001c00001087983 */ /* 0x000f220000300800 */
[----:B------:R-:W4:Y:S04]  /*667e0*/  LDL.LU R9, [R1+0x1c4] ;  /* 0x0001c40001097983 */ /* 0x000f280000300800 */
[----:B0-----:R-:W4:Y:S01]  /*667f0*/  LDL.LU R10, [R1+0x1c8] ;  /* 0x0001c800010a7983 */ /* 0x001f220000300800 */
[----:B------:R-:W4:Y:S01]  /*66800*/  LDL.LU R11, [R1+0x1cc] ;  /* 0x0001cc00010b7983 */ /* 0x000f220000300800 */
[C---:B--2---:R-:W-:Y:S11]  /*66810*/  HMMA.16816.F32 R12, R4.reuse, R20, R12 ;  /* 0x00000014040c723c */ /* 0x044ff6000000180c */
[----:B------:R-:W-:Y:S11]  /*66820*/  @!UPT UIADD3 URZ, URZ, URZ, URZ ;  /* 0x0000003f3f3ff290 */ /* 0x000ff6000fffe03f */
[----:B------:R-:W-:Y:S01]  /*66830*/  @!UPT UIADD3 URZ, URZ, URZ, URZ ;  /* 0x0000003f3f3ff290 */ /* 0x000fe2000fffe03f */
[----:B------:R-:W-:Y:S01]  /*66840*/  STL.64 [R1+0x4d0], R12 ;  /* 0x0004d00c01007387 */ /* 0x000fe20000100a00 */
[----:B------:R0:W-:Y:S03]  /*66850*/  STL.64 [R1+0x4d8], R14 ;  /* 0x0004d80e01007387 */ /* 0x0001e60000100a00 */
[----:B0-----:R-:W2:Y:S01]  /*66860*/  LDL.LU.64 R14, [R1+0x28c8] ;  /* 0x0028c800010e7983 */ /* 0x001ea20000300a00 */
[----:B------:R-:W2:Y:S02]  /*66870*/  LDL.LU.64 R12, [R1+0x28c0] ;  /* 0x0028c000010c7983 */ /* 0x000ea40000300a00 */
[----:B------:R0:W-:Y:S02]  /*66880*/  STL.64 [R1+0x28a0], R22 ;  /* 0x0028a01601007387 */ /* 0x0001e40000100a00 */
[----:B------:R-:W3:Y:S01]  /*66890*/  LDL.LU R20, [R1+0x1b0] ;  /* 0x0001b00001147983 */ /* 0x000ee20000300800 */
[----:B------:R-:W3:Y:S04]  /*668a0*/  LDL.LU R21, [R1+0x1b4] ;  /* 0x0001b40001157983 */ /* 0x000ee80000300800 */
[----:B0-----:R-:W3:Y:S01]  /*668b0*/  LDL.LU R22, [R1+0x1b8] ;  /* 0x0001b80001167983 */ /* 0x001ee20000300800 */
[----:B------:R-:W3:Y:S01]  /*668c0*/  LDL.LU R23, [R1+0x1bc] ;  /* 0x0001bc0001177983 */ /* 0x000ee20000300800 */
[----:B--2---:R-:W-:Y:S02]  /*668d0*/  HMMA.16816.F32 R4, R4, R16, R12 ;  /* 0x000000100404723c */ /* 0x004fe4000000180c */
[----:B------:R-:W4:Y:S01]  /*668e0*/  LDL.LU.64 R14, [R1+0x28b8] ;  /* 0x0028b800010e7983 */ /* 0x000f220000300a00 */
[----:B------:R-:W4:Y:S11]  /*668f0*/  LDL.LU.64 R12, [R1+0x28b0] ;  /* 0x0028b000010c7983 */ /* 0x000f360000300a00 */
[----:B------:R-:W-:Y:S09]  /*66900*/  @!UPT UIADD3 URZ, URZ, URZ, URZ ;  /* 0x0000003f3f3ff290 */ /* 0x000ff2000fffe03f */
[----:B------:R-:W-:Y:S01]  /*66910*/  STL.64 [R1+0x4b0], R4 ;  /* 0x0004b00401007387 */ /* 0x000fe20000100a00 */
[----:B------:R-:W-:Y:S02]  /*66920*/  STL.64 [R1+0x4b8], R6 ;  /* 0x0004b80601007387 */ /* 0x000fe40000100a00 */
[----:B------:R-:W0:Y:S02]  /*66930*/  LDSM.16.M88.4 R4, [R0+0x63000] ;  /* 0x063000000004783b */ /* 0x000e240000000200 */
[----:B0-----:R-:W-:Y:S02]  /*66940*/  STL.64 [R1+0x2810], R6 ;  /* 0x0028100601007387 */ /* 0x001fe40000100a00 */
[----:B------:R0:W-:Y:S02]  /*66950*/  STL.64 [R1+0x2808], R4 ;  /* 0x0028080401007387 */ /* 0x0001e40000100a00 */
[----:B0-----:R-:W2:Y:S01]  /*66960*/  LDL.LU R4, [R1+0x1a0] ;  /* 0x0001a00001047983 */ /* 0x001ea20000300800 */
[----:B------:R-:W2:Y:S02]  /*66970*/  LDL.LU R5, [R1+0x1a4] ;  /* 0x0001a40001057983 */ /* 0x000ea40000300800 */
[----:B------:R-:W2:Y:S02]  /*66980*/  LDL.LU R6, [R1+0x1a8] ;  /* 0x0001a80001067983 */ /* 0x000ea40000300800 */
[----:B------:R-:W2:Y:S01]  /*66990*/  LDL.LU R7, [R1+0x1ac] ;  /* 0x0001ac0001077983 */ /* 0x000ea20000300800 */
[C---:B----4-:R-:W-:Y:S11]  /*669a0*/  HMMA.16816.F32 R8, R12.reuse, R26, R8 ;  /* 0x0000001a0c08723c */ /* 0x050ff60000001808 */
[----:B------:R-:W-:Y:S11]  /*669b0*/  @!UPT UIADD3 URZ, URZ, URZ, URZ ;  /* 0x0000003f3f3ff290 */ /* 0x000ff6000fffe03f */
[----:B------:R-:W-:Y:S01]  /*669c0*/  @!UPT UIADD3 URZ, URZ, URZ, URZ ;  /* 0x0000003f3f3ff290 */ /* 0x000fe2000fffe03f */
[----:B------:R-:W-:Y:S01]  /*669d0*/  STL.64 [R1+0x480], R8 ;  /* 0x0004800801007387 */ /* 0x000fe20000100a00 */
[----:B------:R0:W-:Y:S03]  /*669e0*/  STL.64 [R1+0x488], R10 ;  /* 0x0004880a01007387 */ /* 0x0001e60000100a00 */
[----:B0-----:R-:W3:Y:S02]  /*669f0*/  LDL.LU.64 R10, [R1+0x28a8] ;  /* 0x0028a800010a7983 */ /* 0x001ee40000300a00 */
[C---:B---3--:R-:W-:Y:S11]  /*66a00*/  HMMA.16816.F32 R20, R12.reuse, R10, R20 ;  /* 0x0000000a0c14723c */ /* 0x048ff60000001814 */
[----:B------:R-:W-:Y:S11]  /*66a10*/  @!UPT UIADD3 URZ, URZ, URZ, URZ ;  /* 0x0000003f3f3ff290 */ /* 0x000ff6000fffe03f */
[----:B------:R-:W-:Y:S01]  /*66a20*/  @!UPT UIADD3 URZ, URZ, URZ, URZ ;  /* 0x0000003f3f3ff290 */ /* 0x000fe2000fffe03f */
[----:B------:R-:W-:Y:S01]  /*66a30*/  STL.64 [R1+0x460], R20 ;  /* 0x0004601401007387 */ /* 0x000fe20000100a00 */
[----:B------:R0:W-:Y:S03]  /*66a40*/  STL.64 [R1+0x468], R22 ;  /* 0x0004681601007387 */ /* 0x0001e60000100a00 */
[----:B0-----:R-:W2:Y:S01]  /*66a50*/  LDL.LU.64 R22, [R1+0x28a0] ;  /* 0x0028a00001167983 */ /* 0x001ea20000300a00 */
[----:B------:R-:W-:Y:S01]  /*66a60*/  MOV R25, R10 ;  /* 0x0000000a00197202 */ /* 0x000fe20000000f00 */
[----:B------:R-:W-:Y:S02]  /*66a70*/  IMAD.MOV.U32 R24, RZ, RZ, R11 ;  /* 0x000000ffff187224 */ /* 0x000fe400078e000b */
[----:B------:R-:W5:Y:S01]  /*66a80*/  LDL.LU.64 R10, [R1+0x2898] ;  /* 0x00289800010a7983 */ /* 0x000f620000300a00 */
[----:B------:R-:W5:Y:S01]  /*66a90*/  LDL.LU.64 R8, [R1+0x2890] ;  /* 0x0028900001087983 */ /* 0x000f620000300a00 */
[C---:B--2---:R-:W-:Y:S11]  /*66aa0*/  HMMA.16816.F32 R4, R12.reuse, R22, R4 ;  /* 0x000000160c04723c */ /* 0x044ff60000001804 */
[----:B------:R-:W-:Y:S11]  /*66ab0*/  @!UPT UIADD3 URZ, URZ, URZ, URZ ;  /* 0x0000003f3f3ff290 */ /* 0x000ff6000fffe03f */
[----:B------:R-:W-:Y:S01]  /*66ac0*/  @!UPT UIADD3 URZ, URZ, URZ, URZ ;  /* 0x0000003f3f3ff290 */ /* 0x000fe2000fffe03f */
[----:B------:R0:W-:Y:S01]  /*66ad0*/  STL.64 [R1+0x440], R4 ;  /* 0x0004400401007387 */ /* 0x0001e20000100a00 */
[----:B------:R-:W-:Y:S02]  /*66ae0*/  STL.64 [R1+0x448], R6 ;  /* 0x0004480601007387 */ /* 0x000fe40000100a00 */
[----:B------:R-:W2:Y:S02]  /*66af0*/  LDL.LU R20, [R1] ;  /* 0x0000000001147983 */ /* 0x000ea40000300800 */
[----:B------:R-:W2:Y:S01]  /*66b00*/  LDL.LU R21, [R1+0x4] ;  /* 0x0000040001157983 */ /* 0x000ea20000300800 */
[----:B0-----:R-:W-:Y:S01]  /*66b10*/  MOV R5, R22 ;  /* 0x0000001600057202 */ /* 0x001fe20000000f00 */
[----:B------:R-:W-:Y:S01]  /*66b20*/  IMAD.MOV.U32 R4, RZ, RZ, R23 ;  /* 0x000000ffff047224 */ /* 0x000fe200078e0017 */
[----:B------:R-:W3:Y:S01]  /*66b30*/  LDL.LU R22, [R1+0x8] ;  /* 0x0000080001167983 */ /* 0x000ee20000300800 */
[----:B------:R-:W3:Y:S01]  /*66b40*/  LDL.LU R23, [R1+0xc] ;  /* 0x00000c0001177983 */ /* 0x000ee20000300800 */
[----:B-----5:R-:W-:Y:S01]  /*66b50*/  HMMA.16816.F32 R8, R12, R18, R8 ;  /* 0x000000120c08723c */ /* 0x020fe20000001808 */
[----:B------:R-:W-:Y:S01]  /*66b60*/  MOV R3, R18 ;  /* 0x0000001200037202 */ /* 0x000fe20000000f00 */
[----:B------:R-:W-:Y:S01]  /*66b70*/  IMAD.MOV.U32 R2, RZ, RZ, R19 ;  /* 0x000000ffff027224 */ /* 0x000fe200078e0013 */
[----:B------:R-:W0:Y:S04]  /*66b80*/  LDSM.16.M88.4 R12, [R0+0x64000] ;  /* 0x06400000000c783b */ /* 0x000e280000000200 */
[----:B---3--:R-:W-:Y:S01]  /*66b90*/  STL.64 [R1+0x2748], R22 ;  /* 0x0027481601007387 */ /* 0x008fe20000100a00 */
[----:B--2---:R-:W-:Y:S11]  /*66ba0*/  STL.64 [R1+0x2740], R20 ;  /* 0x0027401401007387 */ /* 0x004ff60000100a00 */
[----:B------:R-:W-:Y:S04]  /*66bb0*/  @!UPT UIADD3 URZ, URZ, URZ, URZ ;  /* 0x0000003f3f3ff290 */ /* 0x000fe8000fffe03f */
[----:B------:R1:W-:Y:S02]  /*66bc0*/  STL.64 [R1+0x410], R8 ;  /* 0x0004100801007387 */ /* 0x0003e40000100a00 */
[----:B------:R2:W-:Y:S01]  /*66bd0*/  STL.64 [R1+0x418], R10 ;  /* 0x0004180a01007387 */ /* 0x0005e20000100a00 */
[----:B------:R-:W3:Y:S01]  /*66be0*/  LDL.LU.64 R18, [R1+0x2888] ;  /* 0x0028880001127983 */ /* 0x000ee20000300a00 */
[----:B------:R-:W3:Y:S03]  /*66bf0*/  LDL.LU.64 R16, [R1+0x2880] ;  /* 0x0028800001107983 */ /* 0x000ee60000300a00 */
[----:B-1----:R-:W4:Y:S01]  /*66c00*/  LDL.LU R8, [R1+0x80] ;  /* 0x0000800001087983 */ /* 0x002f220000300800 */
[----:B------:R-:W4:Y:S02]  /*66c10*/  LDL.LU R9, [R1+0x84] ;  /* 0x0000840001097983 */ /* 0x000f240000300800 */
[----:B--2---:R-:W2:Y:S02]  /*66c20*/  LDL.LU R10, [R1+0x88] ;  /* 0x00008800010a7983 */ /* 0x004ea40000300800 */
[----:B------:R-:W2:Y:S02]  /*66c30*/  LDL.LU R11, [R1+0x8c] ;  /* 0x00008c00010b7983 */ /* 0x000ea40000300800 */
[----:B--2---:R1:W-:Y:S01]  /*66c40*/  STL.64 [R1+0x2850], R10 ;  /* 0x0028500a01007387 */ /* 0x0043e20000100a00 */
[----:B----4-:R2:W-:Y:S01]  /*66c50*/  STL.64 [R1+0x2848], R8 ;  /* 0x0028480801007387 */ /* 0x0105e20000100a00 */
[----:B-1----:R-:W-:Y:S01]  /*66c60*/  MOV R10, R5 ;  /* 0x00000005000a7202 */ /* 0x002fe20000000f00 */
[----:B------:R-:W-:-:S05]  /*66c70*/  IMAD.MOV.U32 R11, RZ, RZ, R4 ;  /* 0x000000ffff0b7224 */ /* 0x000fca00078e0004 */
[----:B------:R1:W-:Y:S01]  /*66c80*/  STL.64 [R1+0x2868], R10 ;  /* 0x0028680a01007387 */ /* 0x0003e20000100a00 */
[----:B------:R-:W4:Y:S02]  /*66c90*/  LDL.LU R20, [R1+0xb0] ;  /* 0x0000b00001147983 */ /* 0x000f240000300800 */
[----:B------:R-:W4:Y:S02]  /*66ca0*/  LDL.LU R21, [R1+0xb4] ;  /* 0x0000b40001157983 */ /* 0x000f240000300800 */
[----:B------:R-:W5:Y:S01]  /*66cb0*/  LDL.LU R22, [R1+0xb8] ;  /* 0x0000b80001167983 */ /* 0x000f620000300800 */
[----:B------:R-:W5:Y:S01]  /*66cc0*/  LDL.LU R23, [R1+0xbc] ;  /* 0x0000bc0001177983 */ /* 0x000f620000300800 */
[----:B--2---:R-:W2:Y:S02]  /*66cd0*/  LDL.LU R8, [R1+0x180] ;  /* 0x0001800001087983 */ /* 0x004ea40000300800 */
[----:B------:R-:W2:Y:S01]  /*66ce0*/  LDL.LU R9, [R1+0x184] ;  /* 0x0001840001097983 */ /* 0x000ea20000300800 */
[----:B-1----:R-:W2:Y:S01]  /*66cf0*/  LDL.LU R10, [R1+0x188] ;  /* 0x00018800010a7983 */ /* 0x002ea20000300800 */
[----:B------:R-:W2:Y:S03]  /*66d00*/  LDL.LU R11, [R1+0x18c] ;  /* 0x00018c00010b7983 */ /* 0x000ea60000300800 */
[----:B--2---:R-:W-:Y:S01]  /*66d10*/  STL.64 [R1+0x2878], R10 ;  /* 0x0028780a01007387 */ /* 0x004fe20000100a00 */
[----:B------:R1:W-:Y:S03]  /*66d20*/  STL.64 [R1+0x2870], R8 ;  /* 0x0028700801007387 */ /* 0x0003e60000100a00 */
[----:B-1----:R-:W3:Y:S01]  /*66d30*/  LDL.LU R8, [R1+0x190] ;  /* 0x0001900001087983 */ /* 0x002ee20000300800 */
[----:B------:R-:W3:Y:S02]  /*66d40*/  LDL.LU R9, [R1+0x194] ;  /* 0x0001940001097983 */ /* 0x000ee40000300800 */
[----:B------:R-:W3:Y:S02]  /*66d50*/  LDL.LU R10, [R1+0x198] ;  /* 0x00019800010a7983 */ /* 0x000ee40000300800 */
[----:B------:R-:W3:Y:S01]  /*66d60*/  LDL.LU R11, [R1+0x19c] ;  /* 0x00019c00010b7983 */ /* 0x000ee20000300800 */
[----:B------:R-:W2:Y:S01]  /*66d70*/  LDL.LU R4, [R1+0x140] ;  /* 0x0001400001047983 */ /* 0x000ea20000300800 */
[----:B------:R-:W2:Y:S02]  /*66d80*/  LDL.LU R5, [R1+0x144] ;  /* 0x0001440001057983 */ /* 0x000ea40000300800 */
[----:B------:R-:W2:Y:S02]  /*66d90*/  LDL.LU R6, [R1+0x148] ;  /* 0x0001480001067983 */ /* 0x000ea40000300800 */
[----:B------:R-:W2:Y:S02]  /*66da0*/  LDL.LU R7, [R1+0x14c] ;  /* 0x00014c0001077983 */ /* 0x000ea40000300800 */
[----:B--2---:R-:W-:Y:S01]  /*66db0*/  STL.64 [R1+0x2820], R6 ;  /* 0x0028200601007387 */ /* 0x004fe20000100a00 */
[----:B------:R1:W-:Y:S03]  /*66dc0*/  STL.64 [R1+0x2818], R4 ;  /* 0x0028180401007387 */ /* 0x0003e60000100a00 */
[----:B-1----:R-:W2:Y:S01]  /*66dd0*/  LDL.LU R4, [R1+0x150] ;  /* 0x0001500001047983 */ /* 0x002ea20000300800 */
[----:B------:R-:W2:Y:S02]  /*66de0*/  LDL.LU R5, [R1+0x154] ;  /* 0x0001540001057983 */ /* 0x000ea40000300800 */
[----:B------:R-:W2:Y:S02]  /*66df0*/  LDL.LU R6, [R1+0x158] ;  /* 0x0001580001067983 */ /* 0x000ea40000300800 */
[----:B------:R-:W2:Y:S01]  /*66e00*/  LDL.LU R7, [R1+0x15c] ;  /* 0x00015c0001077983 */ /* 0x000ea20000300800 */
[----:B---3--:R-:W-:Y:S01]  /*66e10*/  HMMA.16816.F32 R8, R16, R26, R8 ;  /* 0x0000001a1008723c */ /* 0x008fe20000001808 */
[----:B--2---:R-:W-:Y:S01]  /*66e20*/  STL.64 [R1+0x2830], R6 ;  /* 0x0028300601007387 */ /* 0x004fe20000100a00 */
        /* <DEDUP_REMOVED lines=11> */
[----:B-----5:R-:W-:Y:S01]  /*66ee0*/  STL.64 [R1+0x2758], R22 ;  /* 0x0027581601007387 */ /* 0x020fe20000100a00 */
[----:B----4-:R-:W-:Y:S02]  /*66ef0*/  STL.64 [R1+0x2750], R20 ;  /* 0x0027501401007387 */ /* 0x010fe40000100a00 */
[----:B0-----:R-:W-:Y:S02]  /*66f00*/  STL.64 [R1+0x27d8], R14 ;  /* 0x0027d80e01007387 */ /* 0x001fe40000100a00 */
[----:B------:R-:W-:Y:S01]  /*66f10*/  STL.64 [R1+0x27d0], R12 ;  /* 0x0027d00c01007387 */ /* 0x000fe20000100a00 */
[----:B------:R-:W-:Y:S01]  /*66f20*/  STL.64 [R1+0x3f0], R8 ;  /* 0x0003f00801007387 */ /* 0x000fe20000100a00 */
[----:B------:R0:W-:Y:S03]  /*66f30*/  STL.64 [R1+0x3f8], R10 ;  /* 0x0003f80a01007387 */ /* 0x0001e60000100a00 */
[----:B0-----:R-:W3:Y:S01]  /*66f40*/  LDL.LU.64 R10, [R1+0x2878] ;  /* 0x00287800010a7983 */ /* 0x001ee20000300a00 */
[----:B------:R-:W3:Y:S01]  /*66f50*/  LDL.LU.64 R8, [R1+0x2870] ;  /* 0x0028700001087983 */ /* 0x000ee20000300a00 */
[----:B------:R-:W-:Y:S01]  /*66f60*/  MOV R22, R25 ;  /* 0x0000001900167202 */ /* 0x000fe20000000f00 */
[----:B------:R-:W-:-:S07]  /*66f70*/  IMAD.MOV.U32 R23, RZ, RZ, R24 ;  /* 0x000000ffff177224 */ /* 0x000fce00078e0018 */
[C---:B---3--:R-:W-:Y:S11]  /*66f80*/  HMMA.16816.F32 R8, R16.reuse, R22, R8 ;  /* 0x000000161008723c */ /* 0x048ff60000001808 */
[----:B------:R-:W-:Y:S11]  /*66f90*/  @!UPT UIADD3 URZ, URZ, URZ, URZ ;  /* 0x0000003f3f3ff290 */ /* 0x000ff6000fffe03f */
[----:B------:R-:W-:Y:S01]  /*66fa0*/  @!UPT UIADD3 URZ, URZ, URZ, URZ ;  /* 0x0000003f3f3ff290 */ /* 0x000fe2000fffe03f */
[----:B------:R-:W-:Y:S01]  /*66fb0*/  STL.64 [R1+0x3b0], R8 ;  /* 0x0003b00801007387 */ /* 0x000fe20000100a00 */
[----:B------:R0:W-:Y:S03]  /*66fc0*/  STL.64 [R1+0x3b8], R10 ;  /* 0x0003b80a01007387 */ /* 0x0001e60000100a00 */
[----:B0-----:R-:W2:Y:S02]  /*66fd0*/  LDL.LU.64 R10, [R1+0x2868] ;  /* 0x00286800010a7983 */ /* 0x001ea40000300a00 */
[----:B--2---:R-:W-:Y:S02]  /*66fe0*/  HMMA.16816.F32 R8, R16, R10, R4 ;  /* 0x0000000a1008723c */ /* 0x004fe40000001804 */
[----:B------:R-:W2:Y:S01]  /*66ff0*/  LDL.LU.64 R6, [R1+0x2860] ;  /* 0x0028600001067983 */ /* 0x000ea20000300a00 */
[----:B------:R-:W2:Y:S11]  /*67000*/  LDL.LU.64 R4, [R1+0x2858] ;  /* 0x0028580001047983 */ /* 0x000eb60000300a00 */
[----:B------:R-:W-:Y:S09]  /*67010*/  @!UPT UIADD3 URZ, URZ, URZ, URZ ;  /* 0x0000003f3f3ff290 */ /* 0x000ff2000fffe03f */
[----:B------:R-:W-:Y:S01]  /*67020*/  STL.64 [R1+0x390], R8 ;  /* 0x0003900801007387 */ /* 0x000fe20000100a00 */
[----:B------:R0:W-:Y:S03]  /*67030*/  STL.64 [R1+0x398], R10 ;  /* 0x0003980a01007387 */ /* 0x0001e60000100a00 */
[----:B0-----:R-:W3:Y:S01]  /*67040*/  LDL.LU.64 R10, [R1+0x2850] ;  /* 0x00285000010a7983 */ /* 0x001ee20000300a00 */
[----:B------:R-:W3:Y:S01]  /*67050*/  LDL.LU.64 R8, [R1+0x2848] ;  /* 0x0028480001087983 */ /* 0x000ee20000300a00 */
[----:B------:R-:W-:Y:S01]  /*67060*/  MOV R14, R3 ;  /* 0x00000003000e7202 */ /* 0x000fe20000000f00 */
[----:B------:R-:W-:-:S07]  /*67070*/  IMAD.MOV.U32 R15, RZ, RZ, R2 ;  /* 0x000000ffff0f7224 */ /* 0x000fce00078e0002 */
[----:B---3--:R-:W-:Y:S01]  /*67080*/  HMMA.16816.F32 R16, R16, R14, R8 ;  /* 0x0000000e1010723c */ /* 0x008fe20000001808 */
[----:B------:R-:W2:Y:S01]  /*67090*/  LDL.LU.64 R10, [R1+0x2840] ;  /* 0x00284000010a7983 */ /* 0x000ea20000300a00 */
[----:B------:R-:W2:Y:S11]  /*670a0*/  LDL.LU.64 R8, [R1+0x2838] ;  /* 0x0028380001087983 */ /* 0x000eb60000300a00 */
[----:B------:R-:W-:Y:S10]  /*670b0*/  @!UPT UIADD3 URZ, URZ, URZ, URZ ;  /* 0x0000003f3f3ff290 */ /* 0x000ff4000fffe03f */
[----:B------:R-:W-:Y:S01]  /*670c0*/  STL.64 [R1+0x370], R16 ;  /* 0x0003701001007387 */ /* 0x000fe20000100a00 */
[----:B------:R-:W-:Y:S02]  /*670d0*/  STL.64 [R1+0x378], R18 ;  /* 0x0003781201007387 */ /* 0x000fe40000100a00 */
[----:B------:R-:W0:Y:S02]  /*670e0*/  LDSM.16.M88.4 R16, [R0+0x65000] ;  /* 0x065000000010783b */ /* 0x000e240000000200 */
[----:B0-----:R-:W-:Y:S02]  /*670f0*/  STL.64 [R1+0x2788], R18 ;  /* 0x0027881201007387 */ /* 0x001fe40000100a00 */
[----:B------:R0:W-:Y:S02]  /*67100*/  STL.64 [R1+0x2780], R16 ;  /* 0x0027801001007387 */ /* 0x0001e40000100a00 */
[----:B0-----:R-:W3:Y:S01]  /*67110*/  LDL.LU R16, [R1+0x10] ;  /* 0x0000100001107983 */ /* 0x001ee20000300800 */
[----:B------:R-:W3:Y:S02]  /*67120*/  LDL.LU R17, [R1+0x14] ;  /* 0x0000140001117983 */ /* 0x000ee40000300800 */
[----:B------:R-:W4:Y:S02]  /*67130*/  LDL.LU R18, [R1+0x18] ;  /* 0x0000180001127983 */ /* 0x000f240000300800 */
[----:B------:R-:W4:Y:S01]  /*67140*/  LDL.LU R19, [R1+0x1c] ;  /* 0x00001c0001137983 */ /* 0x000f220000300800 */
[C---:B--2---:R-:W-:Y:S01]  /*67150*/  HMMA.16816.F32 R4, R8.reuse, R26, R4 ;  /* 0x0000001a0804723c */ /* 0x044fe20000001804 */
[----:B----4-:R0:W-:Y:S01]  /*67160*/  STL.64 [R1+0x2798], R18 ;  /* 0x0027981201007387 */ /* 0x0101e20000100a00 */
[----:B---3--:R-:W-:Y:S03]  /*67170*/  STL.64 [R1+0x2790], R16 ;  /* 0x0027901001007387 */ /* 0x008fe60000100a00 */
[----:B0-----:R-:W2:Y:S11]  /*67180*/  LDL.64 R18, [R1+0x28] ;  /* 0x0000280001127983 */ /* 0x001eb60000100a00 */
[----:B------:R-:W-:Y:S07]  /*67190*/  @!UPT UIADD3 URZ, URZ, URZ, URZ ;  /* 0x0000003f3f3ff290 */ /* 0x000fee000fffe03f */
[----:B------:R-:W-:Y:S02]  /*671a0*/  STL.64 [R1+0x350], R4 ;  /* 0x0003500401007387 */ /* 0x000fe40000100a00 */
[----:B------:R0:W-:Y:S02]  /*671b0*/  STL.64 [R1+0x358], R6 ;  /* 0x0003580601007387 */ /* 0x0001e40000100a00 */
[----:B0-----:R-:W3:Y:S01]  /*671c0*/  LDL.LU.64 R6, [R1+0x2830] ;  /* 0x0028300001067983 */ /* 0x001ee20000300a00 */
[----:B------:R-:W3:Y:S02]  /*671d0*/  LDL.LU.64 R4, [R1+0x2828] ;  /* 0x0028280001047983 */ /* 0x000ee40000300a00 */
[C---:B---3--:R-:W-:Y:S11]  /*671e0*/  HMMA.16816.F32 R4, R8.reuse, R22, R4 ;  /* 0x000000160804723c */ /* 0x048ff60000001804 */
        /* <DEDUP_REMOVED lines=19> */
[----:B---3--:R-:W-:Y:S01]  /*67320*/  HMMA.16816.F32 R16, R8, R14, R20 ;  /* 0x0000000e0810723c */ /* 0x008fe20000001814 */
[----:B------:R-:W0:Y:S04]  /*67330*/  LDSM.16.M88.4 R8, [R0+0x66000] ;  /* 0x066000000008783b */ /* 0x000e280000000200 */
[----:B------:R-:W-:Y:S11]  /*67340*/  STL.64 [R1+0x27f0], R14 ;  /* 0x0027f00e01007387 */ /* 0x000ff60000100a00 */
[----:B------:R-:W-:Y:S07]  /*67350*/  @!UPT UIADD3 URZ, URZ, URZ, URZ ;  /* 0x0000003f3f3ff290 */ /* 0x000fee000fffe03f */
[----:B------:R-:W-:Y:S01]  /*67360*/  STL.64 [R1+0x310], R16 ;  /* 0x0003101001007387 */ /* 0x000fe20000100a00 */
[----:B------:R-:W-:Y:S03]  /*67370*/  STL.64 [R1+0x318], R18 ;  /* 0x0003181201007387 */ /* 0x000fe60000100a00 */
[----:B0-----:R-:W-:Y:S01]  /*67380*/  STL.64 [R1+0x2768], R10 ;  /* 0x0027680a01007387 */ /* 0x001fe20000100a00 */
[----:B------:R0:W-:Y:S03]  /*67390*/  STL.64 [R1+0x2760], R8 ;  /* 0x0027600801007387 */ /* 0x0001e60000100a00 */
[----:B0-----:R-:W3:Y:S01]  /*673a0*/  LDL.LU R8, [R1+0xc0] ;  /* 0x0000c00001087983 */ /* 0x001ee20000300800 */
[----:B------:R-:W3:Y:S02]  /*673b0*/  LDL.LU R9, [R1+0xc4] ;  /* 0x0000c40001097983 */ /* 0x000ee40000300800 */
[----:B------:R-:W4:Y:S02]  /*673c0*/  LDL.LU R10, [R1+0xc8] ;  /* 0x0000c800010a7983 */ /* 0x000f240000300800 */
[----:B------:R-:W4:Y:S01]  /*673d0*/  LDL.LU R11, [R1+0xcc] ;  /* 0x0000cc00010b7983 */ /* 0x000f220000300800 */
[----:B------:R-:W5:Y:S01]  /*673e0*/  LDL.LU R12, [R1+0x110] ;  /* 0x00011000010c7983 */ /* 0x000f620000300800 */
[----:B------:R-:W5:Y:S02]  /*673f0*/  LDL.LU R13, [R1+0x114] ;  /* 0x00011400010d7983 */ /* 0x000f640000300800 */
[----:B------:R-:W5:Y:S02]  /*67400*/  LDL.LU R14, [R1+0x118] ;  /* 0x00011800010e7983 */ /* 0x000f640000300800 */
[----:B------:R-:W5:Y:S01]  /*67410*/  LDL.LU R15, [R1+0x11c] ;  /* 0x00011c00010f7983 */ /* 0x000f620000300800 */
[----:B------:R-:W2:Y:S01]  /*67420*/  LDL.LU R16, [R1+0x120] ;  /* 0x0001200001107983 */ /* 0x000ea20000300800 */
[----:B------:R-:W2:Y:S02]  /*67430*/  LDL.LU R17, [R1+0x124] ;  /* 0x0001240001117983 */ /* 0x000ea40000300800 */
[----:B------:R-:W2:Y:S02]  /*67440*/  LDL.LU R18, [R1+0x128] ;  /* 0x0001280001127983 */ /* 0x000ea40000300800 */
[----:B------:R-:W2:Y:S01]  /*67450*/  LDL.LU R19, [R1+0x12c] ;  /* 0x00012c0001137983 */ /* 0x000ea20000300800 */
[----:B------:R-:W2:Y:S01]  /*67460*/  LDL.LU R20, [R1+0x130] ;  /* 0x0001300001147983 */ /* 0x000ea20000300800 */
[----:B------:R-:W2:Y:S02]  /*67470*/  LDL.LU R21, [R1+0x134] ;  /* 0x0001340001157983 */ /* 0x000ea40000300800 */
[----:B------:R-:W2:Y:S02]  /*67480*/  LDL.LU R22, [R1+0x138] ;  /* 0x0001380001167983 */ /* 0x000ea40000300800 */
[----:B------:R-:W2:Y:S01]  /*67490*/  LDL.LU R23, [R1+0x13c] ;  /* 0x00013c0001177983 */ /* 0x000ea20000300800 */
[----:B----4-:R-:W-:Y:S01]  /*674a0*/  STL.64 [R1+0x2778], R10 ;  /* 0x0027780a01007387 */ /* 0x010fe20000100a00 */
[----:B---3--:R0:W-:Y:S03]  /*674b0*/  STL.64 [R1+0x2770], R8 ;  /* 0x0027700801007387 */ /* 0x0081e60000100a00 */
[----:B0-----:R-:W3:Y:S01]  /*674c0*/  LDL.LU R8, [R1+0xd0] ;  /* 0x0000d00001087983 */ /* 0x001ee20000300800 */
[----:B------:R-:W3:Y:S02]  /*674d0*/  LDL.LU R9, [R1+0xd4] ;  /* 0x0000d40001097983 */ /* 0x000ee40000300800 */
[----:B------:R-:W4:Y:S02]  /*674e0*/  LDL.LU R10, [R1+0xd8] ;  /* 0x0000d800010a7983 */ /* 0x000f240000300800 */
[----:B------:R-:W4:Y:S02]  /*674f0*/  LDL.LU R11, [R1+0xdc] ;  /* 0x0000dc00010b7983 */ /* 0x000f240000300800 */
        /* <DEDUP_REMOVED lines=11> */
[----:B------:R-:W4:Y:S01]  /*675b0*/  LDL.LU R11, [R1+0xfc] ;  /* 0x0000fc00010b7983 */ /* 0x000f220000300800 */
[C---:B--2---:R-:W-:Y:S01]  /*675c0*/  HMMA.16816.F32 R20, R4.reuse, R26, R20 ;  /* 0x0000001a0414723c */ /* 0x044fe20000001814 */
[----:B----4-:R-:W-:Y:S01]  /*675d0*/  STL.64 [R1+0x27c8], R10 ;  /* 0x0027c80a01007387 */ /* 0x010fe20000100a00 */
[----:B---3--:R0:W-:Y:S03]  /*675e0*/  STL.64 [R1+0x27c0], R8 ;  /* 0x0027c00801007387 */ /* 0x0081e60000100a00 */
[----:B0-----:R-:W2:Y:S01]  /*675f0*/  LDL.LU R8, [R1+0x100] ;  /* 0x0001000001087983 */ /* 0x001ea20000300800 */
[----:B------:R-:W2:Y:S02]  /*67600*/  LDL.LU R9, [R1+0x104] ;  /* 0x0001040001097983 */ /* 0x000ea40000300800 */
[----:B------:R-:W3:Y:S02]  /*67610*/  LDL.LU R10, [R1+0x108] ;  /* 0x00010800010a7983 */ /* 0x000ee40000300800 */
[----:B------:R-:W3:Y:S02]  /*67620*/  LDL.LU R11, [R1+0x10c] ;  /* 0x00010c00010b7983 */ /* 0x000ee40000300800 */
[----:B---3--:R-:W-:Y:S01]  /*67630*/  STL.64 [R1+0x27e8], R10 ;  /* 0x0027e80a01007387 */ /* 0x008fe20000100a00 */
[----:B--2---:R0:W-:Y:S03]  /*67640*/  STL.64 [R1+0x27e0], R8 ;  /* 0x0027e00801007387 */ /* 0x0041e60000100a00 */
[----:B0-----:R-:W2:Y:S01]  /*67650*/  LDL.LU R8, [R1+0x60] ;  /* 0x0000600001087983 */ /* 0x001ea20000300800 */
[----:B------:R-:W2:Y:S02]  /*67660*/  LDL.LU R9, [R1+0x64] ;  /* 0x0000640001097983 */ /* 0x000ea40000300800 */
[----:B------:R-:W2:Y:S02]  /*67670*/  LDL.LU R10, [R1+0x68] ;  /* 0x00006800010a7983 */ /* 0x000ea40000300800 */
[----:B------:R-:W2:Y:S02]  /*67680*/  LDL.LU R11, [R1+0x6c] ;  /* 0x00006c00010b7983 */ /* 0x000ea40000300800 */
        /* <DEDUP_REMOVED lines=8> */
[----:B0-----:R-:W5:Y:S02]  /*67710*/  LDL.LU.64 R18, [R1+0x27f8] ;  /* 0x0027f80001127983 */ /* 0x001f640000300a00 */
[C---:B-----5:R-:W-:Y:S11]  /*67720*/  HMMA.16816.F32 R12, R4.reuse, R18, R12 ;  /* 0x00000012040c723c */ /* 0x060ff6000000180c */
[----:B------:R-:W-:Y:S11]  /*67730*/  @!UPT UIADD3 URZ, URZ, URZ, URZ ;  /* 0x0000003f3f3ff290 */ /* 0x000ff6000fffe03f */
[----:B------:R-:W-:Y:S01]  /*67740*/  @!UPT UIADD3 URZ, URZ, URZ, URZ ;  /* 0x0000003f3f3ff290 */ /* 0x000fe2000fffe03f */
[----:B------:R-:W-:Y:S01]  /*67750*/  STL.64 [R1+0x2a0], R12 ;  /* 0x0002a00c01007387 */ /* 0x000fe20000100a00 */
[----:B------:R0:W-:Y:S03]  /*67760*/  STL.64 [R1+0x2a8], R14 ;  /* 0x0002a80e01007387 */ /* 0x0001e60000100a00 */
[----:B0-----:R-:W2:Y:S02]  /*67770*/  LDL.LU.64 R14, [R1+0x27f0] ;  /* 0x0027f000010e7983 */ /* 0x001ea40000300a00 */
[----:B--2---:R-:W-:Y:S02]  /*67780*/  HMMA.16816.F32 R4, R4, R14, R8 ;  /* 0x0000000e0404723c */ /* 0x004fe40000001808 */
[----:B------:R-:W2:Y:S01]  /*67790*/  LDL.LU.64 R10, [R1+0x27e8] ;  /* 0x0027e800010a7983 */ /* 0x000ea20000300a00 */
[----:B------:R-:W2:Y:S02]  /*677a0*/  LDL.LU.64 R8, [R1+0x27e0] ;  /* 0x0027e00001087983 */ /* 0x000ea40000300a00 */
[----:B------:R-:W2:Y:S02]  /*677b0*/  LDL.LU.64 R14, [R1+0x27d8] ;  /* 0x0027d800010e7983 */ /* 0x000ea40000300a00 */
[----:B------:R-:W2:Y:S11]  /*677c0*/  LDL.LU.64 R12, [R1+0x27d0] ;  /* 0x0027d000010c7983 */ /* 0x000eb60000300a00 */
[----:B------:R-:W-:Y:S05]  /*677d0*/  @!UPT UIADD3 URZ, URZ, URZ, URZ ;  /* 0x0000003f3f3ff290 */ /* 0x000fea000fffe03f */
[----:B------:R-:W-:Y:S01]  /*677e0*/  STL.64 [R1+0x290], R4 ;  /* 0x0002900401007387 */ /* 0x000fe20000100a00 */
[----:B------:R-:W-:Y:S02]  /*677f0*/  STL.64 [R1+0x298], R6 ;  /* 0x0002980601007387 */ /* 0x000fe40000100a00 */
[----:B------:R-:W0:Y:S02]  /*67800*/  LDSM.16.M88.4 R4, [R0+0x67000] ;  /* 0x067000000004783b */ /* 0x000e240000000200 */
[----:B0-----:R0:W-:Y:S02]  /*67810*/  STL.64 [R1+0x2700], R6 ;  /* 0x0027000601007387 */ /* 0x0011e40000100a00 */
[----:B------:R-:W-:Y:S02]  /*67820*/  STL.64 [R1+0x26f8], R4 ;  /* 0x0026f80401007387 */ /* 0x000fe40000100a00 */
[----:B0-----:R-:W3:Y:S01]  /*67830*/  LDL.64 R6, [R1+0x58] ;  /* 0x0000580001067983 */ /* 0x001ee20000100a00 */
        /* <DEDUP_REMOVED lines=13> */
[----:B------:R-:W2:Y:S01]  /*67910*/  LDL.LU.64 R8, [R1+0x27b0] ;  /* 0x0027b00001087983 */ /* 0x000ea20000300a00 */
[----:B------:R-:W-:Y:S01]  /*67920*/  MOV R3, R18 ;  /* 0x0000001200037202 */ /* 0x000fe20000000f00 */
[----:B------:R-:W-:Y:S01]  /*67930*/  IMAD.MOV.U32 R2, RZ, RZ, R19 ;  /* 0x000000ffff027224 */ /* 0x000fe200078e0013 */
[C---:B--2---:R-:W-:Y:S11]  /*67940*/  HMMA.16816.F32 R8, R12.reuse, R18, R8 ;  /* 0x000000120c08723c */ /* 0x044ff60000001808 */
[----:B------:R-:W-:Y:S11]  /*67950*/  @!UPT UIADD3 URZ, URZ, URZ, URZ ;  /* 0x0000003f3f3ff290 */ /* 0x000ff6000fffe03f */
[----:B------:R-:W-:Y:S01]  /*67960*/  @!UPT UIADD3 URZ, URZ, URZ, URZ ;  /* 0x0000003f3f3ff290 */ /* 0x000fe2000fffe03f */
[----:B------:R-:W-:Y:S01]  /*67970*/  STL.64 [R1+0x250], R8 ;  /* 0x0002500801007387 */ /* 0x000fe20000100a00 */
[----:B------:R0:W-:Y:S03]  /*67980*/  STL.64 [R1+0x258], R10 ;  /* 0x0002580a01007387 */ /* 0x0001e60000100a00 */
[----:B0-----:R-:W2:Y:S01]  /*67990*/  LDL.LU.64 R10, [R1+0x27a8] ;  /* 0x0027a800010a7983 */ /* 0x001ea20000300a00 */
[----:B------:R-:W2:Y:S02]  /*679a0*/  LDL.LU.64 R8, [R1+0x27a0] ;  /* 0x0027a00001087983 */ /* 0x000ea40000300a00 */
[----:B------:R-:W3:Y:S02]  /*679b0*/  LDL.LU.64 R18, [R1+0x2798] ;  /* 0x0027980001127983 */ /* 0x000ee40000300a00 */
[----:B------:R-:W3:Y:S02]  /*679c0*/  LDL.LU.64 R16, [R1+0x2790] ;  /* 0x0027900001107983 */ /* 0x000ee40000300a00 */
        /* <DEDUP_REMOVED lines=8> */
[----:B------:R-:W-:Y:S01]  /*67a50*/  STL.64 [R1+0x26b8], R12 ;  /* 0x0026b80c01007387 */ /* 0x000fe20000100a00 */
[C---:B--2---:R-:W-:Y:S11]  /*67a60*/  HMMA.16816.F32 R8, R16.reuse, R26, R8 ;  /* 0x0000001a1008723c */ /* 0x044ff60000001808 */
[----:B------:R-:W-:Y:S11]  /*67a70*/  @!UPT UIADD3 URZ, URZ, URZ, URZ ;  /* 0x0000003f3f3ff290 */ /* 0x000ff6000fffe03f */
[----:B------:R-:W-:Y:S01]  /*67a80*/  @!UPT UIADD3 URZ, URZ, URZ, URZ ;  /* 0x0000003f3f3ff290 */ /* 0x000fe2000fffe03f */
[----:B------:R-:W-:Y:S01]  /*67a90*/  STL.64 [R1+0x230], R8 ;  /* 0x0002300801007387 */ /* 0x000fe20000100a00 */
[----:B------:R0:W-:Y:S03]  /*67aa0*/  STL.64 [R1+0x238], R10 ;  /* 0x0002380a01007387 */ /* 0x0001e60000100a00 */
[----:B0-----:R-:W2:Y:S01]  /*67ab0*/  LDL.LU.64 R10, [R1+0x2778] ;  /* 0x00277800010a7983 */ /* 0x001ea20000300a00 */
[----:B------:R-:W2:Y:S02]  /*67ac0*/  LDL.LU.64 R8, [R1+0x2770] ;  /* 0x0027700001087983 */ /* 0x000ea40000300a00 */
[----:B--2---:R-:W-:Y:S01]  /*67ad0*/  HMMA.16816.F32 R20, R16, R22, R8 ;  /* 0x000000161014723c */ /* 0x004fe20000001808 */
[----:B------:R-:W2:Y:S01]  /*67ae0*/  LDL.LU.64 R10, [R1+0x2768] ;  /* 0x00276800010a7983 */ /* 0x000ea20000300a00 */
[----:B------:R-:W2:Y:S11]  /*67af0*/  LDL.LU.64 R8, [R1+0x2760] ;  /* 0x0027600001087983 */ /* 0x000eb60000300a00 */
[----:B------:R-:W-:Y:S10]  /*67b00*/  @!UPT UIADD3 URZ, URZ, URZ, URZ ;  /* 0x0000003f3f3ff290 */ /* 0x000ff4000fffe03f */
[----:B------:R-:W-:Y:S01]  /*67b10*/  STL.64 [R1+0x200], R20 ;  /* 0x0002001401007387 */ /* 0x000fe20000100a00 */
[----:B------:R0:W-:Y:S03]  /*67b20*/  STL.64 [R1+0x208], R22 ;  /* 0x0002081601007387 */ /* 0x0001e60000100a00 */
[----:B0-----:R-:W3:Y:S01]  /*67b30*/  LDL.LU.64 R22, [R1+0x2758] ;  /* 0x0027580001167983 */ /* 0x001ee20000300a00 */
[----:B------:R-:W3:Y:S01]  /*67b40*/  LDL.LU.64 R20, [R1+0x2750] ;  /* 0x0027500001147983 */ /* 0x000ee20000300a00 */
[----:B------:R-:W-:Y:S01]  /*67b50*/  MOV R14, R3 ;  /* 0x00000003000e7202 */ /* 0x000fe20000000f00 */
[----:B------:R-:W-:-:S07]  /*67b60*/  IMAD.MOV.U32 R15, RZ, RZ, R2 ;  /* 0x000000ffff0f7224 */ /* 0x000fce00078e0002 */
[C---:B---3--:R-:W-:Y:S01]  /*67b70*/  HMMA.16816.F32 R12, R16.reuse, R14, R20 ;  /* 0x0000000e100c723c */ /* 0x048fe20000001814 */
[----:B------:R-:W3:Y:S01]  /*67b80*/  LDL.LU.64 R22, [R1+0x2748] ;  /* 0x0027480001167983 */ /* 0x000ee20000300a00 */
[----:B------:R-:W3:Y:S02]  /*67b90*/  LDL.LU.64 R20, [R1+0x2740] ;  /* 0x0027400001147983 */ /* 0x000ee40000300a00 */
[----:B------:R-:W-:Y:S11]  /*67ba0*/  STL.64 [R1+0x2718], R6 ;  /* 0x0027180601007387 */ /* 0x000ff60000100a00 */
[----:B------:R-:W-:Y:S08]  /*67bb0*/  @!UPT UIADD3 URZ, URZ, URZ, URZ ;  /* 0x0000003f3f3ff290 */ /* 0x000ff0000fffe03f */
[----:B------:R0:W-:Y:S01]  /*67bc0*/  STL.64 [R1+0x1c0], R12 ;  /* 0x0001c00c01007387 */ /* 0x0001e20000100a00 */
[----:B------:R1:W-:Y:S03]  /*67bd0*/  STL.64 [R1+0x1c8], R14 ;  /* 0x0001c80e01007387 */ /* 0x0003e60000100a00 */
[----:B0-----:R-:W4:Y:S01]  /*67be0*/  LDL.LU R12, [R1+0x3a0] ;  /* 0x0003a000010c7983 */ /* 0x001f220000300800 */
[----:B---3--:R-:W-:Y:S03]  /*67bf0*/  HMMA.16816.F32 R16, R16, R6, R20 ;  /* 0x000000061010723c */ /* 0x008fe60000001814 */
[----:B------:R-:W-:Y:S11]  /*67c00*/  LDSM.16.M88.4 R20, [R0+0x6a000] ;  /* 0x06a000000014783b */ /* 0x000ff60000000200 */
[----:B------:R-:W-:Y:S09]  /*67c10*/  @!UPT UIADD3 URZ, URZ, URZ, URZ ;  /* 0x0000003f3f3ff290 */ /* 0x000ff2000fffe03f */
[----:B------:R-:W-:Y:S01]  /*67c20*/  STL.64 [R1+0xf0], R16 ;  /* 0x0000f01001007387 */ /* 0x000fe20000100a00 */
[----:B------:R-:W-:Y:S02]  /*67c30*/  STL.64 [R1+0xf8], R18 ;  /* 0x0000f81201007387 */ /* 0x000fe40000100a00 */
[----:B------:R-:W4:Y:S02]  /*67c40*/  LDL.LU R13, [R1+0x3a4] ;  /* 0x0003a400010d7983 */ /* 0x000f240000300800 */
[----:B-1----:R-:W3:Y:S01]  /*67c50*/  LDL.LU R14, [R1+0x3a8] ;  /* 0x0003a800010e7983 */ /* 0x002ee20000300800 */
[----:B------:R-:W3:Y:S04]  /*67c60*/  LDL.LU R15, [R1+0x3ac] ;  /* 0x0003ac00010f7983 */ /* 0x000ee80000300800 */
[----:B------:R-:W0:Y:S04]  /*67c70*/  LDSM.16.M88.4 R16, [R0+0x69000] ;  /* 0x069000000010783b */ /* 0x000e280000000200 */
[----:B---3--:R-:W-:Y:S01]  /*67c80*/  STL.64 [R1+0x26d0], R14 ;  /* 0x0026d00e01007387 */ /* 0x008fe20000100a00 */
[----:B----4-:R1:W-:Y:S03]  /*67c90*/  STL.64 [R1+0x26c8], R12 ;  /* 0x0026c80c01007387 */ /* 0x0103e60000100a00 */
[----:B-1----:R-:W3:Y:S01]  /*67ca0*/  LDL.LU R12, [R1+0x3e0] ;  /* 0x0003e000010c7983 */ /* 0x002ee20000300800 */
[----:B------:R-:W3:Y:S02]  /*67cb0*/  LDL.LU R13, [R1+0x3e4] ;  /* 0x0003e400010d7983 */ /* 0x000ee40000300800 */
[----:B------:R-:W4:Y:S02]  /*67cc0*/  LDL.LU R14, [R1+0x3e8] ;  /* 0x0003e800010e7983 */ /* 0x000f240000300800 */
[----:B------:R-:W4:Y:S01]  /*67cd0*/  LDL.LU R15, [R1+0x3ec] ;  /* 0x0003ec00010f7983 */ /* 0x000f220000300800 */
[----:B------:R-:W5:Y:S01]  /*67ce0*/  LDL.LU R4, [R1+0x320] ;  /* 0x0003200001047983 */ /* 0x000f620000300800 */
[----:B------:R-:W5:Y:S02]  /*67cf0*/  LDL.LU R5, [R1+0x324] ;  /* 0x0003240001057983 */ /* 0x000f640000300800 */
[----:B------:R-:W2:Y:S02]  /*67d00*/  LDL.LU R6, [R1+0x328] ;  /* 0x0003280001067983 */ /* 0x000ea40000300800 */
[----:B------:R-:W2:Y:S02]  /*67d10*/  LDL.LU R7, [R1+0x32c] ;  /* 0x00032c0001077983 */ /* 0x000ea40000300800 */
[----:B--2---:R-:W-:Y:S01]  /*67d20*/  STL.64 [R1+0x2728], R6 ;  /* 0x0027280601007387 */ /* 0x004fe20000100a00 */
[----:B-----5:R1:W-:Y:S03]  /*67d30*/  STL.64 [R1+0x2720], R4 ;  /* 0x0027200401007387 */ /* 0x0203e60000100a00 */
[----:B-1----:R-:W2:Y:S01]  /*67d40*/  LDL.LU R4, [R1+0x2f0] ;  /* 0x0002f00001047983 */ /* 0x002ea20000300800 */
[----:B------:R-:W2:Y:S02]  /*67d50*/  LDL.LU R5, [R1+0x2f4] ;  /* 0x0002f40001057983 */ /* 0x000ea40000300800 */
[----:B------:R-:W5:Y:S02]  /*67d60*/  LDL.LU R6, [R1+0x2f8] ;  /* 0x0002f80001067983 */ /* 0x000f640000300800 */
[----:B------:R-:W5:Y:S02]  /*67d70*/  LDL.LU R7, [R1+0x2fc] ;  /* 0x0002fc0001077983 */ /* 0x000f640000300800 */
[----:B-----5:R-:W-:Y:S01]  /*67d80*/  STL.64 [R1+0x2738], R6 ;  /* 0x0027380601007387 */ /* 0x020fe20000100a00 */
[----:B--2---:R1:W-:Y:S03]  /*67d90*/  STL.64 [R1+0x2730], R4 ;  /* 0x0027300401007387 */ /* 0x0043e60000100a00 */
[----:B-1----:R-:W2:Y:S01]  /*67da0*/  LDL.LU R4, [R1+0x2e0] ;  /* 0x0002e00001047983 */ /* 0x002ea20000300800 */
[----:B------:R-:W2:Y:S02]  /*67db0*/  LDL.LU R5, [R1+0x2e4] ;  /* 0x0002e40001057983 */ /* 0x000ea40000300800 */
[----:B------:R-:W2:Y:S02]  /*67dc0*/  LDL.LU R6, [R1+0x2e8] ;  /* 0x0002e80001067983 */ /* 0x000ea40000300800 */
[----:B------:R-:W2:Y:S01]  /*67dd0*/  LDL.LU R7, [R1+0x2ec] ;  /* 0x0002ec0001077983 */ /* 0x000ea20000300800 */
[----:B----4-:R-:W-:Y:S01]  /*67de0*/  STL.64 [R1+0x26e0], R14 ;  /* 0x0026e00e01007387 */ /* 0x010fe20000100a00 */
[----:B---3--:R1:W-:Y:S03]  /*67df0*/  STL.64 [R1+0x26d8], R12 ;  /* 0x0026d80c01007387 */ /* 0x0083e60000100a00 */
[----:B-1----:R-:W3:Y:S01]  /*67e00*/  LDL.LU R12, [R1+0x380] ;  /* 0x00038000010c7983 */ /* 0x002ee20000300800 */
[----:B------:R-:W3:Y:S02]  /*67e10*/  LDL.LU R13, [R1+0x384] ;  /* 0x00038400010d7983 */ /* 0x000ee40000300800 */
[----:B------:R-:W4:Y:S02]  /*67e20*/  LDL.LU R14, [R1+0x388] ;  /* 0x00038800010e7983 */ /* 0x000f240000300800 */
[----:B------:R-:W4:Y:S02]  /*67e30*/  LDL.LU R15, [R1+0x38c] ;  /* 0x00038c00010f7983 */ /* 0x000f240000300800 */
[----:B----4-:R-:W-:Y:S01]  /*67e40*/  STL.64 [R1+0x26f0], R14 ;  /* 0x0026f00e01007387 */ /* 0x010fe20000100a00 */
[----:B---3--:R1:W-:Y:S03]  /*67e50*/  STL.64 [R1+0x26e8], R12 ;  /* 0x0026e80c01007387 */ /* 0x0083e60000100a00 */
[----:B-1----:R-:W3:Y:S01]  /*67e60*/  LDL.LU R12, [R1+0x360] ;  /* 0x00036000010c7983 */ /* 0x002ee20000300800 */
[----:B------:R-:W3:Y:S02]  /*67e70*/  LDL.LU R13, [R1+0x364] ;  /* 0x00036400010d7983 */ /* 0x000ee40000300800 */
[----:B------:R-:W4:Y:S02]  /*67e80*/  LDL.LU R14, [R1+0x368] ;  /* 0x00036800010e7983 */ /* 0x000f240000300800 */
[----:B------:R-:W4:Y:S01]  /*67e90*/  LDL.LU R15, [R1+0x36c] ;  /* 0x00036c00010f7983 */ /* 0x000f220000300800 */
[C---:B--2---:R-:W-:Y:S01]  /*67ea0*/  HMMA.16816.F32 R24, R8.reuse, R26, R4 ;  /* 0x0000001a0818723c */ /* 0x044fe20000001804 */
[----:B----4-:R-:W-:Y:S01]  /*67eb0*/  STL.64 [R1+0x2710], R14 ;  /* 0x0027100e01007387 */ /* 0x010fe20000100a00 */
[----:B---3--:R1:W-:Y:S03]  /*67ec0*/  STL.64 [R1+0x2708], R12 ;  /* 0x0027080c01007387 */ /* 0x0083e60000100a00 */
[----:B-1----:R-:W2:Y:S01]  /*67ed0*/  LDL.LU R12, [R1+0x300] ;  /* 0x00030000010c7983 */ /* 0x002ea20000300800 */
[----:B------:R-:W2:Y:S02]  /*67ee0*/  LDL.LU R13, [R1+0x304] ;  /* 0x00030400010d7983 */ /* 0x000ea40000300800 */
[----:B------:R-:W2:Y:S02]  /*67ef0*/  LDL.LU R14, [R1+0x308] ;  /* 0x00030800010e7983 */ /* 0x000ea40000300800 */
[----:B------:R-:W2:Y:S01]  /*67f00*/  LDL.LU R15, [R1+0x30c] ;  /* 0x00030c00010f7983 */ /* 0x000ea20000300800 */
[----:B0-----:R0:W-:Y:S01]  /*67f10*/  STL.64 [R1+0x2698], R18 ;  /* 0x0026981201007387 */ /* 0x0011e20000100a00 */
[----:B------:R-:W-:Y:S03]  /*67f20*/  STL.64 [R1+0x2690], R16 ;  /* 0x0026901001007387 */ /* 0x000fe60000100a00 */
[----:B0-----:R-:W3:Y:S01]  /*67f30*/  LDL.64 R18, [R1+0x38] ;  /* 0x0000380001127983 */ /* 0x001ee20000100a00 */
[----:B------:R0:W-:Y:S02]  /*67f40*/  STL.64 [R1+0x2668], R22 ;  /* 0x0026681601007387 */ /* 0x0001e40000100a00 */
[----:B------:R-:W-:Y:S01]  /*67f50*/  STL.64 [R1+0x2660], R20 ;  /* 0x0026601401007387 */ /* 0x000fe20000100a00 */
[----:B0-----:R-:W4:Y:S01]  /*67f60*/  LDL.64 R22, [R1+0x28] ;  /* 0x0000280001167983 */ /* 0x001f220000100a00 */
[----:B------:R-:W3:Y:S02]  /*67f70*/  LDL.LU.64 R6, [R1+0x2738] ;  /* 0x0027380001067983 */ /* 0x000ee40000300a00 */
[----:B------:R-:W3:Y:S02]  /*67f80*/  LDL.LU.64 R4, [R1+0x2730] ;  /* 0x0027300001047983 */ /* 0x000ee40000300a00 */
[----:B------:R-:W-:Y:S01]  /*67f90*/  STL.64 [R1+0x1b0], R24 ;  /* 0x0001b01801007387 */ /* 0x000fe20000100a00 */
[----:B------:R-:W-:Y:S02]  /*67fa0*/  STL.64 [R1+0x1b8], R26 ;  /* 0x0001b81a01007387 */ /* 0x000fe40000100a00 */
[----:B------:R-:W0:Y:S02]  /*67fb0*/  LDSM.16.M88.4 R24, [R0+0x6b000] ;  /* 0x06b000000018783b */ /* 0x000e240000000200 */
[----:B0-----:R-:W-:Y:S02]  /*67fc0*/  STL.64 [R1+0x2620], R26 ;  /* 0x0026201a01007387 */ /* 0x001fe40000100a00 */
[----:B------:R0:W-:Y:S02]  /*67fd0*/  STL.64 [R1+0x2618], R24 ;  /* 0x0026181801007387 */ /* 0x0001e40000100a00 */
[----:B0-----:R-:W5:Y:S01]  /*67fe0*/  LDL.LU R24, [R1+0x400] ;  /* 0x0004000001187983 */ /* 0x001f620000300800 */
[----:B------:R-:W5:Y:S02]  /*67ff0*/  LDL.LU R25, [R1+0x404] ;  /* 0x0004040001197983 */ /* 0x000f640000300800 */
[----:B------:R-:W5:Y:S02]  /*68000*/  LDL.LU R26, [R1+0x408] ;  /* 0x00040800011a7983 */ /* 0x000f640000300800 */
[----:B------:R-:W5:Y:S01]  /*68010*/  LDL.LU R27, [R1+0x40c] ;  /* 0x00040c00011b7983 */ /* 0x000f620000300800 */
[C---:B---3--:R-:W-:Y:S11]  /*68020*/  HMMA.16816.F32 R4, R8.reuse, R18, R4 ;  /* 0x000000120804723c */ /* 0x048ff60000001804 */
[----:B------:R-:W-:Y:S11]  /*68030*/  @!UPT UIADD3 URZ, URZ, URZ, URZ ;  /* 0x0000003f3f3ff290 */ /* 0x000ff6000fffe03f */
[----:B------:R-:W-:Y:S01]  /*68040*/  @!UPT UIADD3 URZ, URZ, URZ, URZ ;  /* 0x0000003f3f3ff290 */ /* 0x000fe2000fffe03f */
[----:B------:R-:W-:Y:S01]  /*68050*/  STL.64 [R1+0x1a0], R4 ;  /* 0x0001a00401007387 */ /* 0x000fe20000100a00 */
[----:B------:R0:W-:Y:S03]  /*68060*/  STL.64 [R1+0x1a8], R6 ;  /* 0x0001a80601007387 */ /* 0x0001e60000100a00 */
[----:B0-----:R-:W4:Y:S01]  /*68070*/  LDL.LU.64 R6, [R1+0x2728] ;  /* 0x0027280001067983 */ /* 0x001f220000300a00 */
[----:B------:R-:W4:Y:S02]  /*68080*/  LDL.LU.64 R4, [R1+0x2720] ;  /* 0x0027200001047983 */ /* 0x000f240000300a00 */
[C---:B----4-:R-:W-:Y:S11]  /*68090*/  HMMA.16816.F32 R4, R8.reuse, R22, R4 ;  /* 0x000000160804723c */ /* 0x050ff60000001804 */
[----:B------:R-:W-:Y:S11]  /*680a0*/  @!UPT UIADD3 URZ, URZ, URZ, URZ ;  /* 0x0000003f3f3ff290 */ /* 0x000ff6000fffe03f */
[----:B------:R-:W-:Y:S01]  /*680b0*/  @!UPT UIADD3 URZ, URZ, URZ, URZ ;  /* 0x0000003f3f3ff290 */ /* 0x000fe2000fffe03f */
[----:B------:R-:W-:Y:S01]  /*680c0*/  STL.64 [R1+0x190], R4 ;  /* 0x0001900401007387 */ /* 0x000fe20000100a00 */
[----:B------:R0:W-:Y:S03]  /*680d0*/  STL.64 [R1+0x198], R6 ;  /* 0x0001980601007387 */ /* 0x0001e60000100a00 */
[----:B0-----:R-:W2:Y:S02]  /*680e0*/  LDL.LU.64 R6, [R1+0x2718] ;  /* 0x0027180001067983 */ /* 0x001ea40000300a00 */
[----:B--2---:R-:W-:Y:S02]  /*680f0*/  HMMA.16816.F32 R8, R8, R6, R12 ;  /* 0x000000060808723c */ /* 0x004fe4000000180c */
[----:B------:R-:W2:Y:S01]  /*68100*/  LDL.LU.64 R14, [R1+0x2710] ;  /* 0x00271000010e7983 */ /* 0x000ea20000300a00 */
[----:B------:R-:W2:Y:S01]  /*68110*/  LDL.LU.64 R12, [R1+0x2708] ;  /* 0x00270800010c7983 */ /* 0x000ea20000300a00 */
[----:B------:R-:W-:Y:S01]  /*68120*/  MOV R17, R6 ;  /* 0x0000000600117202 */ /* 0x000fe20000000f00 */
[----:B------:R-:W-:Y:S11]  /*68130*/  IMAD.MOV.U32 R16, RZ, RZ, R7 ;  /* 0x000000ffff107224 */ /* 0x000ff600078e0007 */
[----:B------:R-:W-:Y:S07]  /*68140*/  @!UPT UIADD3 URZ, URZ, URZ, URZ ;  /* 0x0000003f3f3ff290 */ /* 0x000fee000fffe03f */
[----:B------:R-:W-:Y:S01]  /*68150*/  STL.64 [R1+0xe0], R8 ;  /* 0x0000e00801007387 */ /* 0x000fe20000100a00 */
[----:B------:R0:W-:Y:S02]  /*68160*/  STL.64 [R1+0xe8], R10 ;  /* 0x0000e80a01007387 */ /* 0x0001e40000100a00 */
[----:B------:R-:W2:Y:S02]  /*68170*/  LDL.LU.64 R6, [R1+0x2700] ;  /* 0x0027000001067983 */ /* 0x000ea40000300a00 */
[----:B------:R-:W2:Y:S01]  /*68180*/  LDL.LU.64 R4, [R1+0x26f8] ;  /* 0x0026f80001047983 */ /* 0x000ea20000300a00 */
[----:B0-----:R-:W2:Y:S02]  /*68190*/  LDL.64 R10, [R1+0x48] ;  /* 0x00004800010a7983 */ /* 0x001ea40000100a00 */
        /* <DEDUP_REMOVED lines=8> */
[----:B------:R-:W-:Y:S02]  /*68220*/  IMAD.MOV.U32 R2, RZ, RZ, R11 ;  /* 0x000000ffff027224 */ /* 0x000fe400078e000b */
[----:B------:R-:W0:Y:S04]  /*68230*/  LDSM.16.M88.4 R8, [R0+0x6c000] ;  /* 0x06c000000008783b */ /* 0x000e280000000200 */
[----:B0-----:R-:W-:Y:S01]  /*68240*/  STL.64 [R1+0x25f0], R10 ;  /* 0x0025f00a01007387 */ /* 0x001fe20000100a00 */
        /* <DEDUP_REMOVED lines=17> */
[----:B------:R-:W-:Y:S06]  /*68360*/  STL.64 [R1+0x26b0], R22 ;  /* 0x0026b01601007387 */ /* 0x000fec0000100a00 */
[----:B--2---:R-:W-:Y:S01]  /*68370*/  HMMA.16816.F32 R4, R4, R10, R12 ;  /* 0x0000000a0404723c */ /* 0x004fe2000000180c */
[----:B------:R-:W2:Y:S01]  /*68380*/  LDL.LU.64 R14, [R1+0x26c0] ;  /* 0x0026c000010e7983 */ /* 0x000ea20000300a00 */
[----:B------:R-:W2:Y:S11]  /*68390*/  LDL.LU.64 R12, [R1+0x26b8] ;  /* 0x0026b800010c7983 */ /* 0x000eb60000300a00 */
[----:B------:R-:W-:Y:S10]  /*683a0*/  @!UPT UIADD3 URZ, URZ, URZ, URZ ;  /* 0x0000003f3f3ff290 */ /* 0x000ff4000fffe03f */
[----:B------:R0:W-:Y:S01]  /*683b0*/  STL.64 [R1+0xd0], R4 ;  /* 0x0000d00401007387 */ /* 0x0001e20000100a00 */
[----:B------:R1:W-:Y:S03]  /*683c0*/  STL.64 [R1+0xd8], R6 ;  /* 0x0000d80601007387 */ /* 0x0003e60000100a00 */
[----:B0-----:R-:W2:Y:S01]  /*683d0*/  LDL.LU R4, [R1+0x3d0] ;  /* 0x0003d00001047983 */ /* 0x001ea20000300800 */
[----:B------:R-:W2:Y:S02]  /*683e0*/  LDL.LU R5, [R1+0x3d4] ;  /* 0x0003d40001057983 */ /* 0x000ea40000300800 */
[----:B-1----:R-:W2:Y:S01]  /*683f0*/  LDL.LU R6, [R1+0x3d8] ;  /* 0x0003d80001067983 */ /* 0x002ea20000300800 */
[----:B------:R-:W-:Y:S01]  /*68400*/  MOV R22, R3 ;  /* 0x0000000300167202 */ /* 0x000fe20000000f00 */
[----:B------:R-:W-:Y:S01]  /*68410*/  IMAD.MOV.U32 R23, RZ, RZ, R2 ;  /* 0x000000ffff177224 */ /* 0x000fe200078e0002 */
[----:B------:R-:W-:-:S02]  /*68420*/  MOV R7, R28 ;  /* 0x0000001c00077202 */ /* 0x000fc40000000f00 */
[----:B------:R-:W-:Y:S01]  /*68430*/  MOV R3, R18 ;  /* 0x0000001200037202 */ /* 0x000fe20000000f00 */
[----:B------:R-:W-:-:S04]  /*68440*/  IMAD.MOV.U32 R2, RZ, RZ, R19 ;  /* 0x000000ffff027224 */ /* 0x000fc800078e0013 */
[C---:B--2---:R-:W-:Y:S08]  /*68450*/  HMMA.16816.F32 R20, R12.reuse, R22, R4 ;  /* 0x000000160c14723c */ /* 0x044ff00000001804 */
[----:B-----5:R-:W-:Y:S11]  /*68460*/  HMMA.16816.F32 R4, R12, R18, R24 ;  /* 0x000000120c04723c */ /* 0x020ff60000001818 */
[----:B------:R-:W-:Y:S05]  /*68470*/  @!UPT UIADD3 URZ, URZ, URZ, URZ ;  /* 0x0000003f3f3ff290 */ /* 0x000fea000fffe03f */
[----:B------:R-:W-:Y:S01]  /*68480*/  IMAD.MOV.U32 R28, RZ, RZ, R23 ;  /* 0x000000ffff1c7224 */ /* 0x000fe200078e0017 */
[----:B------:R-:W-:Y:S01]  /*68490*/  STL.64 [R1+0x150], R20 ;  /* 0x0001501401007387 */ /* 0x000fe20000100a00 */
[----:B------:R-:W-:Y:S02]  /*684a0*/  STL [R1+0x158], R22 ;  /* 0x0001581601007387 */ /* 0x000fe40000100800 */
[----:B------:R-:W0:Y:S01]  /*684b0*/  LDSM.16.M88.4 R20, [R0+0x6d000] ;  /* 0x06d000000014783b */ /* 0x000e220000000200 */
[----:B------:R-:W-:Y:S03]  /*684c0*/  STL [R1+0x2350], R28 ;  /* 0x0023501c01007387 */ /* 0x000fe60000100800 */
[----:B------:R-:W-:Y:S02]  /*684d0*/  STL.64 [R1+0x1f0], R4 ;  /* 0x0001f00401007387 */ /* 0x000fe40000100a00 */
[----:B------:R-:W-:Y:S02]  /*684e0*/  STL.64 [R1+0x1f8], R6 ;  /* 0x0001f80601007387 */ /* 0x000fe40000100a00 */
[----:B------:R-:W2:Y:S01]  /*684f0*/  LDL.LU R24, [R1+0x510] ;  /* 0x0005100001187983 */ /* 0x000ea20000300800 */
[----:B------:R-:W2:Y:S01]  /*68500*/  LDL.LU R25, [R1+0x514] ;  /* 0x0005140001197983 */ /* 0x000ea20000300800 */
[----:B------:R-:W3:Y:S02]  /*68510*/  LDL.LU R26, [R1+0x518] ;  /* 0x00051800011a7983 */ /* 0x000ee40000300800 */
[----:B------:R-:W3:Y:S02]  /*68520*/  LDL.LU R27, [R1+0x51c] ;  /* 0x00051c00011b7983 */ /* 0x000ee40000300800 */
[----:B------:R-:W4:Y:S01]  /*68530*/  LDL.LU R16, [R1+0x420] ;  /* 0x0004200001107983 */ /* 0x000f220000300800 */
[----:B------:R-:W4:Y:S01]  /*68540*/  LDL.LU R17, [R1+0x424] ;  /* 0x0004240001117983 */ /* 0x000f220000300800 */
[----:B------:R-:W5:Y:S02]  /*68550*/  LDL.LU R18, [R1+0x428] ;  /* 0x0004280001127983 */ /* 0x000f640000300800 */
[----:B------:R-:W5:Y:S02]  /*68560*/  LDL.LU R19, [R1+0x42c] ;  /* 0x00042c0001137983 */ /* 0x000f640000300800 */
[----:B-----5:R-:W-:Y:S01]  /*68570*/  STL.64 [R1+0x26a8], R18 ;  /* 0x0026a81201007387 */ /* 0x020fe20000100a00 */
[----:B----4-:R1:W-:Y:S03]  /*68580*/  STL.64 [R1+0x26a0], R16 ;  /* 0x0026a01001007387 */ /* 0x0103e60000100a00 */
[----:B-1----:R-:W4:Y:S01]  /*68590*/  LDL.LU R16, [R1+0x430] ;  /* 0x0004300001107983 */ /* 0x002f220000300800 */
[----:B------:R-:W4:Y:S02]  /*685a0*/  LDL.LU R17, [R1+0x434] ;  /* 0x0004340001117983 */ /* 0x000f240000300800 */
[----:B------:R-:W4:Y:S02]  /*685b0*/  LDL.LU R18, [R1+0x438] ;  /* 0x0004380001127983 */ /* 0x000f240000300800 */
[----:B------:R-:W4:Y:S01]  /*685c0*/  LDL.LU R19, [R1+0x43c] ;  /* 0x00043c0001137983 */ /* 0x000f220000300800 */
[----:B---3--:R1:W-:Y:S01]  /*685d0*/  STL.64 [R1+0x2630], R26 ;  /* 0x0026301a01007387 */ /* 0x0083e20000100a00 */
[----:B--2---:R2:W-:Y:S01]  /*685e0*/  STL.64 [R1+0x2628], R24 ;  /* 0x0026281801007387 */ /* 0x0045e20000100a00 */
[----:B-1----:R-:W-:Y:S01]  /*685f0*/  MOV R26, R3 ;  /* 0x00000003001a7202 */ /* 0x002fe20000000f00 */
[----:B------:R-:W-:-:S05]  /*68600*/  IMAD.MOV.U32 R27, RZ, RZ, R2 ;  /* 0x000000ffff1b7224 */ /* 0x000fca00078e0002 */
[----:B------:R1:W-:Y:S01]  /*68610*/  STL.64 [R1+0x2688], R26 ;  /* 0x0026881a01007387 */ /* 0x0003e20000100a00 */
[----:B------:R-:W3:Y:S02]  /*68620*/  LDL.LU R4, [R1+0x500] ;  /* 0x0005000001047983 */ /* 0x000ee40000300800 */
[----:B------:R-:W3:Y:S02]  /*68630*/  LDL.LU R5, [R1+0x504] ;  /* 0x0005040001057983 */ /* 0x000ee40000300800 */
[----:B------:R-:W5:Y:S01]  /*68640*/  LDL.LU R6, [R1+0x508] ;  /* 0x0005080001067983 */ /* 0x000f620000300800 */
[----:B------:R-:W5:Y:S01]  /*68650*/  LDL.LU R7, [R1+0x50c] ;  /* 0x00050c0001077983 */ /* 0x000f620000300800 */
[----:B--2---:R-:W2:Y:S02]  /*68660*/  LDL.LU R24, [R1+0x450] ;  /* 0x0004500001187983 */ /* 0x004ea40000300800 */
[----:B------:R-:W2:Y:S01]  /*68670*/  LDL.LU R25, [R1+0x454] ;  /* 0x0004540001197983 */ /* 0x000ea20000300800 */
[----:B-1----:R-:W2:Y:S01]  /*68680*/  LDL.LU R26, [R1+0x458] ;  /* 0x00045800011a7983 */ /* 0x002ea20000300800 */
[----:B------:R-:W2:Y:S03]  /*68690*/  LDL.LU R27, [R1+0x45c] ;  /* 0x00045c00011b7983 */ /* 0x000ea60000300800 */
[----:B-----5:R-:W-:Y:S01]  /*686a0*/  STL.64 [R1+0x2640], R6 ;  /* 0x0026400601007387 */ /* 0x020fe20000100a00 */
[----:B---3--:R1:W-:Y:S03]  /*686b0*/  STL.64 [R1+0x2638], R4 ;  /* 0x0026380401007387 */ /* 0x0083e60000100a00 */
[----:B-1----:R-:W3:Y:S01]  /*686c0*/  LDL.LU R4, [R1+0x4e0] ;  /* 0x0004e00001047983 */ /* 0x002ee20000300800 */
[----:B------:R-:W3:Y:S02]  /*686d0*/  LDL.LU R5, [R1+0x4e4] ;  /* 0x0004e40001057983 */ /* 0x000ee40000300800 */
[----:B------:R-:W5:Y:S02]  /*686e0*/  LDL.LU R6, [R1+0x4e8] ;  /* 0x0004e80001067983 */ /* 0x000f640000300800 */
[----:B------:R-:W5:Y:S01]  /*686f0*/  LDL.LU R7, [R1+0x4ec] ;  /* 0x0004ec0001077983 */ /* 0x000f620000300800 */
[----:B0-----:R-:W-:Y:S01]  /*68700*/  MOV R9, R22 ;  /* 0x0000001600097202 */ /* 0x001fe20000000f00 */
[----:B------:R-:W-:Y:S01]  /*68710*/  IMAD.MOV.U32 R8, RZ, RZ, R23 ;  /* 0x000000ffff087224 */ /* 0x000fe200078e0017 */
[----:B-----5:R0:W-:Y:S01]  /*68720*/  STL.64 [R1+0x2650], R6 ;  /* 0x0026500601007387 */ /* 0x0201e20000100a00 */
[----:B---3--:R-:W-:Y:S03]  /*68730*/  STL.64 [R1+0x2648], R4 ;  /* 0x0026480401007387 */ /* 0x008fe60000100a00 */
[----:B0-----:R-:W2:Y:S01]  /*68740*/  LDL.64 R6, [R1+0x48] ;  /* 0x0000480001067983 */ /* 0x001ea20000100a00 */
[----:B------:R-:W4:Y:S02]  /*68750*/  LDL.LU.64 R22, [R1+0x26b0] ;  /* 0x0026b00001167983 */ /* 0x000f240000300a00 */
[C---:B----4-:R-:W-:Y:S11]  /*68760*/  HMMA.16816.F32 R16, R12.reuse, R22, R16 ;  /* 0x000000160c10723c */ /* 0x050ff60000001810 */
[----:B------:R-:W-:Y:S11]  /*68770*/  @!UPT UIADD3 URZ, URZ, URZ, URZ ;  /* 0x0000003f3f3ff290 */ /* 0x000ff6000fffe03f */
[----:B------:R-:W-:Y:S01]  /*68780*/  @!UPT UIADD3 URZ, URZ, URZ, URZ ;  /* 0x0000003f3f3ff290 */ /* 0x000fe2000fffe03f */
[----:B------:R-:W-:Y:S01]  /*68790*/  STL.64 [R1+0x1e0], R16 ;  /* 0x0001e01001007387 */ /* 0x000fe20000100a00 */
[----:B------:R0:W-:Y:S03]  /*687a0*/  STL.64 [R1+0x1e8], R18 ;  /* 0x0001e81201007387 */ /* 0x0001e60000100a00 */
[----:B0-----:R-:W3:Y:S01]  /*687b0*/  LDL.LU.64 R18, [R1+0x26a8] ;  /* 0x0026a80001127983 */ /* 0x001ee20000300a00 */
[----:B------:R-:W3:Y:S01]  /*687c0*/  LDL.LU.64 R16, [R1+0x26a0] ;  /* 0x0026a00001107983 */ /* 0x000ee20000300a00 */
[----:B------:R-:W-:Y:S01]  /*687d0*/  MOV R2, R20 ;  /* 0x0000001400027202 */ /* 0x000fe20000000f00 */
[----:B------:R0:W-:Y:S02]  /*687e0*/  STL.64 [R1+0x2680], R22 ;  /* 0x0026801601007387 */ /* 0x0001e40000100a00 */
[----:B------:R-:W-:Y:S01]  /*687f0*/  IMAD.MOV.U32 R28, RZ, RZ, R21 ;  /* 0x000000ffff1c7224 */ /* 0x000fe200078e0015 */
[----:B------:R-:W4:Y:S01]  /*68800*/  LDL.LU R20, [R1+0x470] ;  /* 0x0004700001147983 */ /* 0x000f220000300800 */
[----:B------:R-:W4:Y:S03]  /*68810*/  LDL.LU R21, [R1+0x474] ;  /* 0x0004740001157983 */ /* 0x000f260000300800 */
[----:B0-----:R-:W4:Y:S01]  /*68820*/  LDL.LU R22, [R1+0x478] ;  /* 0x0004780001167983 */ /* 0x001f220000300800 */
[----:B------:R-:W4:Y:S01]  /*68830*/  LDL.LU R23, [R1+0x47c] ;  /* 0x00047c0001177983 */ /* 0x000f220000300800 */
[----:B---3--:R-:W-:Y:S02]  /*68840*/  HMMA.16816.F32 R12, R12, R10, R16 ;  /* 0x0000000a0c0c723c */ /* 0x008fe40000001810 */
[----:B------:R-:W2:Y:S01]  /*68850*/  LDL.LU.64 R18, [R1+0x2698] ;  /* 0x0026980001127983 */ /* 0x000ea20000300a00 */
[----:B------:R-:W2:Y:S02]  /*68860*/  LDL.LU.64 R16, [R1+0x2690] ;  /* 0x0026900001107983 */ /* 0x000ea40000300a00 */
[----:B------:R-:W-:Y:S02]  /*68870*/  STL.64 [R1+0x2678], R10 ;  /* 0x0026780a01007387 */ /* 0x000fe40000100a00 */
[----:B------:R0:W-:Y:S11]  /*68880*/  STL.64 [R1+0x2670], R8 ;  /* 0x0026700801007387 */ /* 0x0001f60000100a00 */
[----:B------:R-:W-:Y:S05]  /*68890*/  @!UPT UIADD3 URZ, URZ, URZ, URZ ;  /* 0x0000003f3f3ff290 */ /* 0x000fea000fffe03f */
[----:B------:R1:W-:Y:S01]  /*688a0*/  STL.64 [R1+0x140], R12 ;  /* 0x0001400c01007387 */ /* 0x0003e20000100a00 */
[----:B------:R3:W-:Y:S02]  /*688b0*/  STL.64 [R1+0x148], R14 ;  /* 0x0001480e01007387 */ /* 0x0007e40000100a00 */
[----:B0-----:R-:W5:Y:S02]  /*688c0*/  LDL.LU R8, [R1+0x4a0] ;  /* 0x0004a00001087983 */ /* 0x001f640000300800 */
[----:B------:R-:W5:Y:S01]  /*688d0*/  LDL.LU R9, [R1+0x4a4] ;  /* 0x0004a40001097983 */ /* 0x000f620000300800 */
[----:B------:R-:W5:Y:S01]  /*688e0*/  LDL.LU R10, [R1+0x4a8] ;  /* 0x0004a800010a7983 */ /* 0x000f620000300800 */
[----:B------:R-:W5:Y:S03]  /*688f0*/  LDL.LU R11, [R1+0x4ac] ;  /* 0x0004ac00010b7983 */ /* 0x000f660000300800 */
[----:B-1----:R-:W4:Y:S01]  /*68900*/  LDL.LU R12, [R1+0x490] ;  /* 0x00049000010c7983 */ /* 0x002f220000300800 */
[----:B------:R-:W4:Y:S02]  /*68910*/  LDL.LU R13, [R1+0x494] ;  /* 0x00049400010d7983 */ /* 0x000f240000300800 */
[----:B---3--:R-:W3:Y:S02]  /*68920*/  LDL.LU R14, [R1+0x498] ;  /* 0x00049800010e7983 */ /* 0x008ee40000300800 */
[----:B------:R-:W3:Y:S01]  /*68930*/  LDL.LU R15, [R1+0x49c] ;  /* 0x00049c00010f7983 */ /* 0x000ee20000300800 */
[C---:B--2---:R-:W-:Y:S11]  /*68940*/  HMMA.16816.F32 R24, R16.reuse, R6, R24 ;  /* 0x000000061018723c */ /* 0x044ff60000001818 */
[----:B------:R-:W-:Y:S11]  /*68950*/  @!UPT UIADD3 URZ, URZ, URZ, URZ ;  /* 0x0000003f3f3ff290 */ /* 0x000ff6000fffe03f */
[----:B------:R-:W-:Y:S01]  /*68960*/  @!UPT UIADD3 URZ, URZ, URZ, URZ ;  /* 0x0000003f3f3ff290 */ /* 0x000fe2000fffe03f */
[----:B------:R-:W-:Y:S01]  /*68970*/  STL.64 [R1+0x130], R24 ;  /* 0x0001301801007387 */ /* 0x000fe20000100a00 */
[----:B------:R0:W-:Y:S03]  /*68980*/  STL.64 [R1+0x138], R26 ;  /* 0x0001381a01007387 */ /* 0x0001e60000100a00 */
[----:B0-----:R-:W4:Y:S02]  /*68990*/  LDL.LU.64 R26, [R1+0x2688] ;  /* 0x00268800011a7983 */ /* 0x001f240000300a00 */
[C---:B----4-:R-:W-:Y:S11]  /*689a0*/  HMMA.16816.F32 R20, R16.reuse, R26, R20 ;  /* 0x0000001a1014723c */ /* 0x050ff60000001814 */
[----:B------:R-:W-:Y:S11]  /*689b0*/  @!UPT UIADD3 URZ, URZ, URZ, URZ ;  /* 0x0000003f3f3ff290 */ /* 0x000ff6000fffe03f */
[----:B------:R-:W-:Y:S01]  /*689c0*/  @!UPT UIADD3 URZ, URZ, URZ, URZ ;  /* 0x0000003f3f3ff290 */ /* 0x000fe2000fffe03f */
[----:B------:R-:W-:Y:S01]  /*689d0*/  STL.64 [R1+0x120], R20 ;  /* 0x0001201401007387 */ /* 0x000fe20000100a00 */
[----:B------:R0:W-:Y:S03]  /*689e0*/  STL.64 [R1+0x128], R22 ;  /* 0x0001281601007387 */ /* 0x0001e60000100a00 */
[----:B0-----:R-:W5:Y:S01]  /*689f0*/  LDL.LU.64 R22, [R1+0x2680] ;  /* 0x0026800001167983 */ /* 0x001f620000300a00 */
[----:B------:R0:W-:Y:S02]  /*68a00*/  STL.64 [R1+0x2658], R26 ;  /* 0x0026581a01007387 */ /* 0x0001e40000100a00 */
[----:B------:R-:W2:Y:S02]  /*68a10*/  LDL.LU R24, [R1+0x4c0] ;  /* 0x0004c00001187983 */ /* 0x000ea40000300800 */
[----:B------:R-:W2:Y:S01]  /*68a20*/  LDL.LU R25, [R1+0x4c4] ;  /* 0x0004c40001197983 */ /* 0x000ea20000300800 */
[----:B0-----:R-:W2:Y:S01]  /*68a30*/  LDL.LU R26, [R1+0x4c8] ;  /* 0x0004c800011a7983 */ /* 0x001ea20000300800 */
[----:B------:R-:W2:Y:S01]  /*68a40*/  LDL.LU R27, [R1+0x4cc] ;  /* 0x0004cc00011b7983 */ /* 0x000ea20000300800 */
[C---:B-----5:R-:W-:Y:S11]  /*68a50*/  HMMA.16816.F32 R8, R16.reuse, R22, R8 ;  /* 0x000000161008723c */ /* 0x060ff60000001808 */
[----:B------:R-:W-:Y:S11]  /*68a60*/  @!UPT UIADD3 URZ, URZ, URZ, URZ ;  /* 0x0000003f3f3ff290 */ /* 0x000ff6000fffe03f */
[----:B------:R-:W-:Y:S01]  /*68a70*/  @!UPT UIADD3 URZ, URZ, URZ, URZ ;  /* 0x0000003f3f3ff290 */ /* 0x000fe2000fffe03f */
[----:B------:R-:W-:Y:S01]  /*68a80*/  STL.64 [R1+0x110], R8 ;  /* 0x0001100801007387 */ /* 0x000fe20000100a00 */
[----:B------:R0:W-:Y:S03]  /*68a90*/  STL.64 [R1+0x118], R10 ;  /* 0x0001180a01007387 */ /* 0x0001e60000100a00 */
[----:B0-----:R-:W3:Y:S01]  /*68aa0*/  LDL.LU.64 R10, [R1+0x2678] ;  /* 0x00267800010a7983 */ /* 0x001ee20000300a00 */
[----:B------:R-:W4:Y:S01]  /*68ab0*/  LDL.LU.64 R8, [R1+0x2670] ;  /* 0x0026700001087983 */ /* 0x000f220000300a00 */
[----:B------:R-:W-:Y:S01]  /*68ac0*/  MOV R4, R22 ;  /* 0x0000001600047202 */ /* 0x000fe20000000f00 */
[----:B------:R-:W-:Y:S02]  /*68ad0*/  IMAD.MOV.U32 R3, RZ, RZ, R23 ;  /* 0x000000ffff037224 */ /* 0x000fe400078e0017 */
[----:B------:R-:W2:Y:S01]  /*68ae0*/  LDL.LU.64 R22, [R1+0x2668] ;  /* 0x0026680001167983 */ /* 0x000ea20000300a00 */
[----:B------:R-:W2:Y:S01]  /*68af0*/  LDL.LU.64 R20, [R1+0x2660] ;  /* 0x0026600001147983 */ /* 0x000ea20000300a00 */
[----:B---3--:R-:W-:Y:S02]  /*68b00*/  HMMA.16816.F32 R12, R16, R10, R12 ;  /* 0x0000000a100c723c */ /* 0x008fe4000000180c */
[----:B------:R-:W3:Y:S11]  /*68b10*/  LDL.LU R16, [R1+0x530] ;  /* 0x0005300001107983 */ /* 0x000ef60000300800 */
[----:B------:R-:W-:Y:S10]  /*68b20*/  @!UPT UIADD3 URZ, URZ, URZ, URZ ;  /* 0x0000003f3f3ff290 */ /* 0x000ff4000fffe03f */
[----:B------:R0:W-:Y:S01]  /*68b30*/  STL.64 [R1+0xc0], R12 ;  /* 0x0000c00c01007387 */ /* 0x0001e20000100a00 */
[----:B------:R1:W-:Y:S02]  /*68b40*/  STL.64 [R1+0xc8], R14 ;  /* 0x0000c80e01007387 */ /* 0x0003e40000100a00 */
[----:B------:R-:W3:Y:S02]  /*68b50*/  LDL.LU R17, [R1+0x534] ;  /* 0x0005340001117983 */ /* 0x000ee40000300800 */
[----:B------:R-:W3:Y:S01]  /*68b60*/  LDL.LU R18, [R1+0x538] ;  /* 0x0005380001127983 */ /* 0x000ee20000300800 */
[----:B------:R-:W3:Y:S04]  /*68b70*/  LDL.LU R19, [R1+0x53c] ;  /* 0x00053c0001137983 */ /* 0x000ee80000300800 */
[----:B0-----:R-:W5:Y:S01]  /*68b80*/  LDL.LU R12, [R1+0x540] ;  /* 0x00054000010c7983 */ /* 0x001f620000300800 */
[----:B------:R-:W5:Y:S02]  /*68b90*/  LDL.LU R13, [R1+0x544] ;  /* 0x00054400010d7983 */ /* 0x000f640000300800 */
[----:B-1----:R-:W3:Y:S02]  /*68ba0*/  LDL.LU R14, [R1+0x548] ;  /* 0x00054800010e7983 */ /* 0x002ee40000300800 */
[----:B------:R-:W3:Y:S01]  /*68bb0*/  LDL.LU R15, [R1+0x54c] ;  /* 0x00054c00010f7983 */ /* 0x000ee20000300800 */
[C---:B--2---:R-:W-:Y:S01]  /*68bc0*/  HMMA.16816.F32 R24, R20.reuse, R6, R24 ;  /* 0x000000061418723c */ /* 0x044fe20000001818 */
[----:B------:R-:W-:Y:S01]  /*68bd0*/  IMAD.MOV.U32 R29, RZ, RZ, R7 ;  /* 0x000000ffff1d7224 */ /* 0x000fe200078e0007 */
[----:B---3--:R0:W-:Y:S01]  /*68be0*/  STL.64 [R1+0x25b0], R14 ;  /* 0x0025b00e01007387 */ /* 0x0081e20000100a00 */
[----:B-----5:R-:W-:Y:S11]  /*68bf0*/  STL.64 [R1+0x25a8], R12 ;  /* 0x0025a80c01007387 */ /* 0x020ff60000100a00 */
[----:B------:R-:W-:Y:S09]  /*68c00*/  @!UPT UIADD3 URZ, URZ, URZ, URZ ;  /* 0x0000003f3f3ff290 */ /* 0x000ff2000fffe03f */
[----:B------:R-:W-:Y:S02]  /*68c10*/  STL.64 [R1+0xb0], R24 ;  /* 0x0000b01801007387 */ /* 0x000fe40000100a00 */
[----:B------:R1:W-:Y:S02]  /*68c20*/  STL.64 [R1+0xb8], R26 ;  /* 0x0000b81a01007387 */ /* 0x0003e40000100a00 */
[----:B0-----:R-:W-:Y:S01]  /*68c30*/  IMAD.MOV.U32 R15, RZ, RZ, R3 ;  /* 0x000000ffff0f7224 */ /* 0x001fe200078e0003 */
[----:B------:R-:W-:Y:S02]  /*68c40*/  MOV R3, R6 ;  /* 0x0000000600037202 */ /* 0x000fe40000000f00 */
[----:B------:R-:W-:Y:S01]  /*68c50*/  MOV R14, R4 ;  /* 0x00000004000e7202 */ /* 0x000fe20000000f00 */
[----:B-1----:R-:W2:Y:S01]  /*68c60*/  LDL.LU.64 R26, [R1+0x2658] ;  /* 0x00265800011a7983 */ /* 0x002ea20000300a00 */
[----:B------:R-:W2:Y:S02]  /*68c70*/  LDL.LU.64 R6, [R1+0x2650] ;  /* 0x0026500001067983 */ /* 0x000ea40000300a00 */
[----:B------:R-:W2:Y:S02]  /*68c80*/  LDL.LU.64 R4, [R1+0x2648] ;  /* 0x0026480001047983 */ /* 0x000ea40000300a00 */
[C---:B--2---:R-:W-:Y:S01]  /*68c90*/  HMMA.16816.F32 R24, R20.reuse, R26, R4 ;  /* 0x0000001a1418723c */ /* 0x044fe20000001804 */
[----:B------:R-:W2:Y:S01]  /*68ca0*/  LDL.LU.64 R6, [R1+0x2640] ;  /* 0x0026400001067983 */ /* 0x000ea20000300a00 */
[----:B------:R-:W2:Y:S11]  /*68cb0*/  LDL.LU.64 R4, [R1+0x2638] ;  /* 0x0026380001047983 */ /* 0x000eb60000300a00 */
[----:B------:R-:W-:Y:S10]  /*68cc0*/  @!UPT UIADD3 URZ, URZ, URZ, URZ ;  /* 0x0000003f3f3ff290 */ /* 0x000ff4000fffe03f */
[----:B------:R-:W-:Y:S01]  /*68cd0*/  STL.64 [R1+0xa0], R24 ;  /* 0x0000a01801007387 */ /* 0x000fe20000100a00 */
[----:B------:R0:W-:Y:S03]  /*68ce0*/  STL.64 [R1+0xa8], R26 ;  /* 0x0000a81a01007387 */ /* 0x0001e60000100a00 */
[----:B0-----:R-:W3:Y:S01]  /*68cf0*/  LDL.LU.64 R26, [R1+0x2630] ;  /* 0x00263000011a7983 */ /* 0x001ee20000300a00 */
[----:B------:R-:W3:Y:S02]  /*68d00*/  LDL.LU.64 R24, [R1+0x2628] ;  /* 0x0026280001187983 */ /* 0x000ee40000300a00 */
[C---:B---3--:R-:W-:Y:S11]  /*68d10*/  HMMA.16816.F32 R24, R20.reuse, R14, R24 ;  /* 0x0000000e1418723c */ /* 0x048ff60000001818 */
[----:B------:R-:W-:Y:S11]  /*68d20*/  @!UPT UIADD3 URZ, URZ, URZ, URZ ;  /* 0x0000003f3f3ff290 */ /* 0x000ff6000fffe03f */
[----:B------:R-:W-:Y:S01]  /*68d30*/  @!UPT UIADD3 URZ, URZ, URZ, URZ ;  /* 0x0000003f3f3ff290 */ /* 0x000fe2000fffe03f */
[----:B------:R-:W-:Y:S01]  /*68d40*/  STL.64 [R1+0x90], R24 ;  /* 0x0000901801007387 */ /* 0x000fe20000100a00 */
[----:B------:R0:W-:Y:S03]  /*68d50*/  STL.64 [R1+0x98], R26 ;  /* 0x0000981a01007387 */ /* 0x0001e60000100a00 */
[----:B0-----:R-:W3:Y:S01]  /*68d60*/  LDL.LU.64 R26, [R1+0x2620] ;  /* 0x00262000011a7983 */ /* 0x001ee20000300a00 */
[----:B------:R-:W3:Y:S01]  /*68d70*/  LDL.LU.64 R24, [R1+0x2618] ;  /* 0x0026180001187983 */ /* 0x000ee20000300a00 */
[----:B--2---:R-:W-:Y:S01]  /*68d80*/  HMMA.16816.F32 R20, R20, R10, R4 ;  /* 0x0000000a1414723c */ /* 0x004fe20000001804 */
[----:B------:R0:W-:Y:S01]  /*68d90*/  STL.64 [R1+0x2600], R14 ;  /* 0x0026000e01007387 */ /* 0x0001e20000100a00 */
[----:B------:R-:W2:Y:S01]  /*68da0*/  LDL.LU R12, [R1+0x5b0] ;  /* 0x0005b000010c7983 */ /* 0x000ea20000300800 */
[----:B------:R-:W2:Y:S03]  /*68db0*/  LDL.LU R13, [R1+0x5b4] ;  /* 0x0005b400010d7983 */ /* 0x000ea60000300800 */
[----:B0-----:R-:W2:Y:S01]  /*68dc0*/  LDL.LU R14, [R1+0x5b8] ;  /* 0x0005b800010e7983 */ /* 0x001ea20000300800 */
[----:B------:R-:W2:Y:S02]  /*68dd0*/  LDL.LU R15, [R1+0x5bc] ;  /* 0x0005bc00010f7983 */ /* 0x000ea40000300800 */
[----:B------:R-:W5:Y:S11]  /*68de0*/  LDL.LU R4, [R1+0x5a0] ;  /* 0x0005a00001047983 */ /* 0x000f760000300800 */
[----:B------:R-:W-:Y:S03]  /*68df0*/  @!UPT UIADD3 URZ, URZ, URZ, URZ ;  /* 0x0000003f3f3ff290 */ /* 0x000fe6000fffe03f */
[----:B------:R-:W-:Y:S01]  /*68e00*/  STL.64 [R1+0x80], R20 ;  /* 0x0000801401007387 */ /* 0x000fe20000100a00 */
[----:B------:R0:W-:Y:S02]  /*68e10*/  STL.64 [R1+0x88], R22 ;  /* 0x0000881601007387 */ /* 0x0001e40000100a00 */
[----:B------:R-:W5:Y:S02]  /*68e20*/  LDL.LU R5, [R1+0x5a4] ;  /* 0x0005a40001057983 */ /* 0x000f640000300800 */
[----:B------:R-:W5:Y:S01]  /*68e30*/  LDL.LU R6, [R1+0x5a8] ;  /* 0x0005a80001067983 */ /* 0x000f620000300800 */
[----:B------:R-:W5:Y:S01]  /*68e40*/  LDL.LU R7, [R1+0x5ac] ;  /* 0x0005ac0001077983 */ /* 0x000f620000300800 */
[----:B0-----:R-:W-:Y:S01]  /*68e50*/  MOV R22, R3 ;  /* 0x0000000300167202 */ /* 0x001fe20000000f00 */
[----:B------:R-:W-:Y:S02]  /*68e60*/  IMAD.MOV.U32 R23, RZ, RZ, R29 ;  /* 0x000000ffff177224 */ /* 0x000fe400078e001d */
[----:B------:R-:W2:Y:S01]  /*68e70*/  LDL.LU R3, [R1+0x2610] ;  /* 0x0026100001037983 */ /* 0x000ea20000300800 */
[----:B------:R-:W2:Y:S03]  /*68e80*/  LDL.LU R29, [R1+0x260c] ;  /* 0x00260c00011d7983 */ /* 0x000ea60000300800 */
[----:B------:R0:W-:Y:S01]  /*68e90*/  STL.64 [R1+0x25f8], R22 ;  /* 0x0025f81601007387 */ /* 0x0001e20000100a00 */
[----:B------:R-:W2:Y:S01]  /*68ea0*/  LDL.LU R20, [R1+0x550] ;  /* 0x0005500001147983 */ /* 0x000ea20000300800 */
[C---:B---3--:R-:W-:Y:S11]  /*68eb0*/  HMMA.16816.F32 R16, R24.reuse, R22, R16 ;  /* 0x000000161810723c */ /* 0x048ff60000001810 */
[----:B------:R-:W-:Y:S11]  /*68ec0*/  @!UPT UIADD3 URZ, URZ, URZ, URZ ;  /* 0x0000003f3f3ff290 */ /* 0x000ff6000fffe03f */
[----:B------:R-:W-:Y:S01]  /*68ed0*/  @!UPT UIADD3 URZ, URZ, URZ, URZ ;  /* 0x0000003f3f3ff290 */ /* 0x000fe2000fffe03f */
[----:B------:R-:W-:Y:S01]  /*68ee0*/  STL.64 [R1+0x100], R16 ;  /* 0x0001001001007387 */ /* 0x000fe20000100a00 */
[----:B------:R-:W-:Y:S02]  /*68ef0*/  STL.64 [R1+0x108], R18 ;  /* 0x0001081201007387 */ /* 0x000fe40000100a00 */
[----:B------:R-:W1:Y:S04]  /*68f00*/  LDSM.16.M88.4 R16, [R0+0x6e000] ;  /* 0x06e000000010783b */ /* 0x000e680000000200 */
[----:B------:R-:W3:Y:S01]  /*68f10*/  LDL.LU R21, [R1+0x554] ;  /* 0x0005540001157983 */ /* 0x000ee20000300800 */
[----:B0-----:R-:W3:Y:S01]  /*68f20*/  LDL.LU R22, [R1+0x558] ;  /* 0x0005580001167983 */ /* 0x001ee20000300800 */
[----:B------:R-:W3:Y:S03]  /*68f30*/  LDL.LU R23, [R1+0x55c] ;  /* 0x00055c0001177983 */ /* 0x000ee60000300800 */
[----:B-1----:R4:W-:Y:S01]  /*68f40*/  STL.64 [R1+0x2578], R18 ;  /* 0x0025781201007387 */ /* 0x0029e20000100a00 */
[----:B------:R0:W-:Y:S01]  /*68f50*/  STL.64 [R1+0x2570], R16 ;  /* 0x0025701001007387 */ /* 0x0001e20000100a00 */
[----:B----4-:R-:W-:Y:S01]  /*68f60*/  MOV R18, R9 ;  /* 0x0000000900127202 */ /* 0x010fe20000000f00 */
[----:B------:R-:W-:Y:S01]  /*68f70*/  IMAD.MOV.U32 R19, RZ, RZ, R8 ;  /* 0x000000ffff137224 */ /* 0x000fe200078e0008 */
[----:B0-----:R-:W-:Y:S01]  /*68f80*/  MOV R16, R2 ;  /* 0x0000000200107202 */ /* 0x001fe20000000f00 */
[----:B------:R-:W-:Y:S01]  /*68f90*/  IMAD.MOV.U32 R17, RZ, RZ, R28 ;  /* 0x000000ffff117224 */ /* 0x000fe200078e001c */
[----:B------:R-:W4:Y:S02]  /*68fa0*/  LDL.LU R2, [R1+0x2608] ;  /* 0x0026080001027983 */ /* 0x000f240000300800 */
[----:B------:R-:W-:Y:S02]  /*68fb0*/  STL.64 [R1+0x25c0], R18 ;  /* 0x0025c01201007387 */ /* 0x000fe40000100a00 */
[----:B------:R0:W-:Y:S04]  /*68fc0*/  STL.64 [R1+0x25b8], R16 ;  /* 0x0025b81001007387 */ /* 0x0001e80000100a00 */
[----:B0-----:R-:W2:Y:S01]  /*68fd0*/  LDL.LU R16, [R1+0x580] ;  /* 0x0005800001107983 */ /* 0x001ea20000300800 */
[----:B------:R-:W2:Y:S02]  /*68fe0*/  LDL.LU R17, [R1+0x584] ;  /* 0x0005840001117983 */ /* 0x000ea40000300800 */
[----:B------:R-:W2:Y:S02]  /*68ff0*/  LDL.LU R18, [R1+0x588] ;  /* 0x0005880001127983 */ /* 0x000ea40000300800 */
[----:B------:R-:W2:Y:S02]  /*69000*/  LDL.LU R19, [R1+0x58c] ;  /* 0x00058c0001137983 */ /* 0x000ea40000300800 */
[----:B--2---:R0:W-:Y:S01]  /*69010*/  STL.64 [R1+0x25d0], R18 ;  /* 0x0025d01201007387 */ /* 0x0041e20000100a00 */
[----:B------:R-:W-:Y:S03]  /*69020*/  STL.64 [R1+0x25c8], R16 ;  /* 0x0025c81001007387 */ /* 0x000fe60000100a00 */
[----:B0-----:R-:W2:Y:S02]  /*69030*/  LDL.LU.64 R18, [R1+0x38] ;  /* 0x0000380001127983 */ /* 0x001ea40000300a00 */
[C---:B--2---:R-:W-:Y:S11]  /*69040*/  HMMA.16816.F32 R12, R24.reuse, R18, R12 ;  /* 0x00000012180c723c */ /* 0x044ff6000000180c */
        /* <DEDUP_REMOVED lines=10> */
[C---:B-----5:R-:W-:Y:S02]  /*690f0*/  HMMA.16816.F32 R4, R24.reuse, R14, R4 ;  /* 0x0000000e1804723c */ /* 0x060fe40000001804 */
[----:B------:R0:W-:Y:S01]  /*69100*/  STL.64 [R1+0x25d8], R14 ;  /* 0x0025d80e01007387 */ /* 0x0001e20000100a00 */
[----:B------:R-:W5:Y:S05]  /*69110*/  LDL.LU R12, [R1+0x590] ;  /* 0x00059000010c7983 */ /* 0x000f6a0000300800 */
[----:B---3--:R-:W-:Y:S11]  /*69120*/  HMMA.16816.F32 R24, R24, R10, R20 ;  /* 0x0000000a1818723c */ /* 0x008ff60000001814 */
[----:B------:R-:W-:Y:S04]  /*69130*/  @!UPT UIADD3 URZ, URZ, URZ, URZ ;  /* 0x0000003f3f3ff290 */ /* 0x000fe8000fffe03f */
[----:B------:R-:W-:Y:S01]  /*69140*/  STL.64 [R1+0x220], R4 ;  /* 0x0002200401007387 */ /* 0x000fe20000100a00 */
[----:B------:R-:W-:Y:S02]  /*69150*/  STL.64 [R1+0x228], R6 ;  /* 0x0002280601007387 */ /* 0x000fe40000100a00 */
[----:B------:R-:W5:Y:S02]  /*69160*/  LDL.LU R13, [R1+0x594] ;  /* 0x00059400010d7983 */ /* 0x000f640000300800 */
[----:B0-----:R-:W5:Y:S01]  /*69170*/  LDL.LU R14, [R1+0x598] ;  /* 0x00059800010e7983 */ /* 0x001f620000300800 */
[----:B------:R-:W5:Y:S01]  /*69180*/  LDL.LU R15, [R1+0x59c] ;  /* 0x00059c00010f7983 */ /* 0x000f620000300800 */
[----:B------:R-:W2:Y:S02]  /*69190*/  LDL.LU.64 R22, [R1+0x25f8] ;  /* 0x0025f80001167983 */ /* 0x000ea40000300a00 */
[----:B------:R-:W2:Y:S02]  /*691a0*/  LDL.LU.64 R10, [R1+0x25f0] ;  /* 0x0025f000010a7983 */ /* 0x000ea40000300a00 */
[----:B------:R-:W2:Y:S01]  /*691b0*/  LDL.LU.64 R8, [R1+0x25e8] ;  /* 0x0025e80001087983 */ /* 0x000ea20000300a00 */
[----:B------:R-:W-:Y:S01]  /*691c0*/  STL.64 [R1+0x210], R24 ;  /* 0x0002101801007387 */ /* 0x000fe20000100a00 */
[----:B------:R0:W-:Y:S03]  /*691d0*/  STL.64 [R1+0x218], R26 ;  /* 0x0002181a01007387 */ /* 0x0001e60000100a00 */
[----:B0-----:R-:W3:Y:S04]  /*691e0*/  LDL R27, [R1+0x6c8] ;  /* 0x0006c800011b7983 */ /* 0x001ee80000100800 */
[----:B------:R-:W0:Y:S01]  /*691f0*/  S2R R7, SR_TID.X ;  /* 0x0000000000077919 */ /* 0x000e220000002100 */
[----:B--2---:R-:W-:Y:S11]  /*69200*/  HMMA.16816.F32 R16, R8, R22, R16 ;  /* 0x000000160810723c */ /* 0x004ff60000001810 */
[----:B------:R-:W-:Y:S11]  /*69210*/  @!UPT UIADD3 URZ, URZ, URZ, URZ ;  /* 0x0000003f3f3ff290 */ /* 0x000ff6000fffe03f */
[----:B------:R-:W-:Y:S01]  /*69220*/  @!UPT UIADD3 URZ, URZ, URZ, URZ ;  /* 0x0000003f3f3ff290 */ /* 0x000fe2000fffe03f */
[----:B------:R-:W-:Y:S01]  /*69230*/  STL.64 [R1+0x260], R16 ;  /* 0x0002601001007387 */ /* 0x000fe20000100a00 */
[----:B------:R1:W-:Y:S03]  /*69240*/  STL.64 [R1+0x268], R18 ;  /* 0x0002681201007387 */ /* 0x0003e60000100a00 */
[----:B-1----:R-:W5:Y:S01]  /*69250*/  LDL.LU.64 R18, [R1+0x25e0] ;  /* 0x0025e00001127983 */ /* 0x002f620000300a00 */
[----:B0-----:R-:W-:Y:S02]  /*69260*/  LOP3.LUT R28, R7, 0x7, RZ, 0xc0, !PT ;  /* 0x00000007071c7812 */ /* 0x001fe400078ec0ff */
[----:B------:R-:W0:Y:S01]  /*69270*/  LDSM.16.M88.4 R4, [R0+0x6f000] ;  /* 0x06f000000004783b */ /* 0x000e220000000200 */
[----:B------:R-:W1:Y:S01]  /*69280*/  S2R R21, SR_TID.X ;  /* 0x0000000000157919 */ /* 0x000e620000002100 */
[----:B------:R-:W-:Y:S02]  /*69290*/  SHF.L.U32 R28, R28, 0x4, RZ ;  /* 0x000000041c1c7819 */ /* 0x000fe400000006ff */
[----:B-1----:R-:W-:-:S05]  /*692a0*/  IMAD.SHL.U32 R21, R21, 0x100, RZ ;  /* 0x0000010015157824 */ /* 0x002fca00078e00ff */
[----:B------:R-:W-:-:S04]  /*692b0*/  LOP3.LUT R28, R28, 0xf00, R21, 0xf8, !PT ;  /* 0x00000f001c1c7812 */ /* 0x000fc800078ef815 */
[----:B----4-:R-:W-:Y:S01]  /*692c0*/  LOP3.LUT R28, R28, 0x10, R2, 0x78, !PT ;  /* 0x000000101c1c7812 */ /* 0x010fe200078e7802 */
[----:B0-----:R0:W-:Y:S01]  /*692d0*/  STL.64 [R1+0x2530], R6 ;  /* 0x0025300601007387 */ /* 0x0011e20000100a00 */
[----:B------:R-:W-:Y:S03]  /*692e0*/  STL.64 [R1+0x2528], R4 ;  /* 0x0025280401007387 */ /* 0x000fe60000100a00 */
[----:B0-----:R-:W2:Y:S01]  /*692f0*/  LDL.LU.64 R6, [R1+0x58] ;  /* 0x0000580001067983 */ /* 0x001ea20000300a00 */
[----:B------:R0:W-:Y:S01]  /*69300*/  STL [R1+0x18e8], R0 ;  /* 0x0018e80001007387 */ /* 0x0001e20000100800 */
[C---:B-----5:R-:W-:Y:S01]  /*69310*/  HMMA.16816.F32 R12, R8.reuse, R18, R12 ;  /* 0x00000012080c723c */ /* 0x060fe2000000180c */
[----:B------:R-:W-:Y:S01]  /*69320*/  MOV R2, R18 ;  /* 0x0000001200027202 */ /* 0x000fe20000000f00 */
[----:B0-----:R-:W-:Y:S11]  /*69330*/  IMAD.MOV.U32 R0, RZ, RZ, R19 ;  /* 0x000000ffff007224 */ /* 0x001ff600078e0013 */
[----:B------:R-:W-:Y:S10]  /*69340*/  @!UPT UIADD3 URZ, URZ, URZ, URZ ;  /* 0x0000003f3f3ff290 */ /* 0x000ff4000fffe03f */
[----:B------:R-:W-:Y:S01]  /*69350*/  STL.64 [R1+0x2b0], R12 ;  /* 0x0002b00c01007387 */ /* 0x000fe20000100a00 */
[----:B------:R0:W-:Y:S03]  /*69360*/  STL.64 [R1+0x2b8], R14 ;  /* 0x0002b80e01007387 */ /* 0x0001e60000100a00 */
[----:B0-----:R-:W4:Y:S01]  /*69370*/  LDL.LU.64 R14, [R1+0x25d8] ;  /* 0x0025d800010e7983 */ /* 0x001f220000300a00 */
[----:B------:R-:W4:Y:S02]  /*69380*/  LDL.LU.64 R18, [R1+0x25d0] ;  /* 0x0025d00001127983 */ /* 0x000f240000300a00 */
[----:B------:R-:W4:Y:S02]  /*69390*/  LDL.LU.64 R16, [R1+0x25c8] ;  /* 0x0025c80001107983 */ /* 0x000f240000300a00 */
[C---:B----4-:R-:W-:Y:S01]  /*693a0*/  HMMA.16816.F32 R12, R8.reuse, R14, R16 ;  /* 0x0000000e080c723c */ /* 0x050fe20000001810 */
[----:B------:R-:W4:Y:S01]  /*693b0*/  LDL.LU.64 R18, [R1+0x25c0] ;  /* 0x0025c00001127983 */ /* 0x000f220000300a00 */
[----:B------:R-:W4:Y:S11]  /*693c0*/  LDL.LU.64 R16, [R1+0x25b8] ;  /* 0x0025b80001107983 */ /* 0x000f360000300a00 */
[----:B------:R-:W-:Y:S10]  /*693d0*/  @!UPT UIADD3 URZ, URZ, URZ, URZ ;  /* 0x0000003f3f3ff290 */ /* 0x000ff4000fffe03f */
[----:B------:R-:W-:Y:S01]  /*693e0*/  STL.64 [R1+0x300], R12 ;  /* 0x0003000c01007387 */ /* 0x000fe20000100a00 */
[----:B------:R0:W-:Y:S03]  /*693f0*/  STL.64 [R1+0x308], R14 ;  /* 0x0003080e01007387 */ /* 0x0001e60000100a00 */
[----:B0-----:R-:W2:Y:S01]  /*69400*/  LDL.LU.64 R14, [R1+0x25b0] ;  /* 0x0025b000010e7983 */ /* 0x001ea20000300a00 */
[----:B------:R-:W2:Y:S02]  /*69410*/  LDL.LU.64 R12, [R1+0x25a8] ;  /* 0x0025a800010c7983 */ /* 0x000ea40000300a00 */
[----:B--2---:R-:W-:Y:S01]  /*69420*/  HMMA.16816.F32 R12, R8, R6, R12 ;  /* 0x00000006080c723c */ /* 0x004fe2000000180c */
[----:B------:R-:W4:Y:S11]  /*69430*/  LDL.LU R8, [R1+0x570] ;  /* 0x0005700001087983 */ /* 0x000f360000300800 */
[----:B------:R-:W-:Y:S11]  /*69440*/  @!UPT UIADD3 URZ, URZ, URZ, URZ ;  /* 0x0000003f3f3ff290 */ /* 0x000ff6000fffe03f */
[----:B------:R-:W-:Y:S01]  /*69450*/  STL.64 [R1+0x2f0], R12 ;  /* 0x0002f00c01007387 */ /* 0x000fe20000100a00 */
[----:B------:R-:W-:Y:S02]  /*69460*/  STL.64 [R1+0x2f8], R14 ;  /* 0x0002f80e01007387 */ /* 0x000fe40000100a00 */
[----:B------:R-:W4:Y:S02]  /*69470*/  LDL.LU R9, [R1+0x574] ;  /* 0x0005740001097983 */ /* 0x000f240000300800 */
[----:B------:R-:W4:Y:S01]  /*69480*/  LDL.LU R10, [R1+0x578] ;  /* 0x00057800010a7983 */ /* 0x000f220000300800 */
[----:B------:R-:W4:Y:S01]  /*69490*/  LDL.LU R11, [R1+0x57c] ;  /* 0x00057c00010b7983 */ /* 0x000f220000300800 */
[----:B------:R-:W-:Y:S02]  /*694a0*/  STL.64 [R1+0x2590], R6 ;  /* 0x0025900601007387 */ /* 0x000fe40000100a00 */
[----:B------:R-:W2:Y:S02]  /*694b0*/  LDL.LU R4, [R1+0x5f0] ;  /* 0x0005f00001047983 */ /* 0x000ea40000300800 */
[----:B------:R-:W2:Y:S01]  /*694c0*/  LDL.LU R5, [R1+0x5f4] ;  /* 0x0005f40001057983 */ /* 0x000ea20000300800 */
[----:B------:R-:W0:Y:S04]  /*694d0*/  LDSM.16.M88.4 R12, [R28+0x60080] ;  /* 0x060080001c0c783b */ /* 0x000e280000000200 */
[----:B0-----:R0:W-:Y:S01]  /*694e0*/  STL.64 [R1+0x2500], R14 ;  /* 0x0025000e01007387 */ /* 0x0011e20000100a00 */
[----:B------:R-:W-:Y:S01]  /*694f0*/  STL.64 [R1+0x24f8], R12 ;  /* 0x0024f80c01007387 */ /* 0x000fe20000100a00 */
[----:B0-----:R-:W-:-:S02]  /*69500*/  MOV R14, R2 ;  /* 0x00000002000e7202 */ /* 0x001fc40000000f00 */
[----:B------:R-:W-:Y:S01]  /*69510*/  MOV R6, R29 ;  /* 0x0000001d00067202 */ /* 0x000fe20000000f00 */
[----:B------:R-:W-:Y:S02]  /*69520*/  IMAD.MOV.U32 R7, RZ, RZ, R3 ;  /* 0x000000ffff077224 */ /* 0x000fe400078e0003 */
[----:B------:R-:W-:Y:S01]  /*69530*/  IMAD.MOV.U32 R15, RZ, RZ, R0 ;  /* 0x000000ffff0f7224 */ /* 0x000fe200078e0000 */
[----:B----4-:R-:W-:Y:S01]  /*69540*/  HMMA.16816.F32 R8, R16, R22, R8 ;  /* 0x000000161008723c */ /* 0x010fe20000001808 */
[----:B---3--:R-:W0:Y:S11]  /*69550*/  LDSM.16.M88.4 R20, [R27+0x40080] ;  /* 0x040080001b14783b */ /* 0x008e360000000200 */
[----:B------:R-:W-:Y:S11]  /*69560*/  @!UPT UIADD3 URZ, URZ, URZ, URZ ;  /* 0x0000003f3f3ff290 */ /* 0x000ff6000fffe03f */
[----:B------:R-:W-:Y:S01]  /*69570*/  STL.64 [R1+0x320], R8 ;  /* 0x0003200801007387 */ /* 0x000fe20000100a00 */
[----:B------:R-:W-:Y:S01]  /*69580*/  STL [R1+0x328], R10 ;  /* 0x0003280a01007387 */ /* 0x000fe20000100800 */
[----:B------:R-:W-:Y:S02]  /*69590*/  MOV R2, R11 ;  /* 0x0000000b00027202 */ /* 0x000fe40000000f00 */
[----:B------:R-:W1:Y:S04]  /*695a0*/  LDSM.16.M88.4 R8, [R27+0x48080] ;  /* 0x048080001b08783b */ /* 0x000e680000000200 */
[----:B------:R-:W-:Y:S04]  /*695b0*/  STL [R1+0x21e0], R2 ;  /* 0x0021e00201007387 */ /* 0x000fe80000100800 */
[----:B0-----:R-:W-:Y:S01]  /*695c0*/  STL.64 [R1+0x10], R20 ;  /* 0x0000101401007387 */ /* 0x001fe20000100a00 */
[----:B------:R-:W-:Y:S02]  /*695d0*/  STL.64 [R1+0x18], R22 ;  /* 0x0000181601007387 */ /* 0x000fe40000100a00 */
[----:B------:R-:W0:Y:S02]  /*695e0*/  LDSM.16.M88.4 R20, [R27+0x50080] ;  /* 0x050080001b14783b */ /* 0x000e240000000200 */
[----:B------:R-:W3:Y:S04]  /*695f0*/  LDSM.16.M88.4 R24, [R27+0x58080] ;  /* 0x058080001b18783b */ /* 0x000ee80000000200 */
[----:B-1----:R-:W-:Y:S01]  /*69600*/  STL.64 [R1], R8 ;  /* 0x0000000801007387 */ /* 0x002fe20000100a00 */
[----:B------:R-:W-:-:S02]  /*69610*/  IMAD.MOV.U32 R29, RZ, RZ, R10 ;  /* 0x000000ffff1d7224 */ /* 0x000fc400078e000a */
[----:B------:R-:W-:Y:S01]  /*69620*/  STL.64 [R1+0x8], R10 ;  /* 0x0000080a01007387 */ /* 0x000fe20000100a00 */
[----:B------:R-:W-:Y:S02]  /*69630*/  MOV R3, R11 ;  /* 0x0000000b00037202 */ /* 0x000fe40000000f00 */
[----:B------:R-:W1:Y:S01]  /*69640*/  LDSM.16.M88.4 R8, [R28+0x61080] ;  /* 0x061080001c08783b */ /* 0x000e620000000200 */
[----:B--2---:R-:W-:Y:S03]  /*69650*/  HMMA.16816.F32 R4, R16, R14, R4 ;  /* 0x0000000e1004723c */ /* 0x004fe60000001804 */
[----:B------:R-:W-:Y:S01]  /*69660*/  STL [R1+0x210c], R29 ;  /* 0x00210c1d01007387 */ /* 0x000fe20000100800 */
[----:B------:R-:W-:Y:S03]  /*69670*/  STL [R1+0x2108], R3 ;  /* 0x0021080301007387 */ /* 0x000fe60000100800 */
[----:B0-----:R-:W-:Y:S01]  /*69680*/  STL [R1+0x2104], R22 ;  /* 0x0021041601007387 */ /* 0x001fe20000100800 */
[----:B------:R-:W-:Y:S02]  /*69690*/  STL [R1+0x2100], R23 ;  /* 0x0021001701007387 */ /* 0x000fe40000100800 */
[----:B------:R0:W-:Y:S02]  /*696a0*/  STL.64 [R1+0x2520], R20 ;  /* 0x0025201401007387 */ /* 0x0001e40000100a00 */
[----:B---3--:R-:W-:Y:S01]  /*696b0*/  STL [R1+0x2354], R27 ;  /* 0x0023541b01007387 */ /* 0x008fe20000100800 */
[----:B------:R-:W-:Y:S01]  /*696c0*/  STL [R1+0x25a0], R26 ;  /* 0x0025a01a01007387 */ /* 0x000fe20000100800 */
[----:B------:R-:W-:Y:S02]  /*696d0*/  STL.64 [R1+0x2598], R24 ;  /* 0x0025981801007387 */ /* 0x000fe40000100a00 */
[----:B------:R-:W2:Y:S01]  /*696e0*/  LDSM.16.M88.4 R24, [R28+0x62080] ;  /* 0x062080001c18783b */ /* 0x000ea20000000200 */
[----:B-1----:R-:W-:Y:S03]  /*696f0*/  STL [R1+0x249c], R8 ;  /* 0x00249c0801007387 */ /* 0x002fe60000100800 */
[----:B------:R-:W-:Y:S02]  /*69700*/  STL [R1+0x2498], R9 ;  /* 0x0024980901007387 */ /* 0x000fe40000100800 */
[----:B------:R-:W-:Y:S02]  /*69710*/  STL [R1+0x2494], R10 ;  /* 0x0024940a01007387 */ /* 0x000fe40000100800 */
[----:B------:R-:W-:Y:S01]  /*69720*/  STL [R1+0x2490], R11 ;  /* 0x0024900b01007387 */ /* 0x000fe20000100800 */
[----:B------:R-:W-:Y:S01]  /*69730*/  STL.64 [R1+0x550], R4 ;  /* 0x0005500401007387 */ /* 0x000fe20000100a00 */
[----:B------:R-:W-:Y:S02]  /*69740*/  STL [R1+0x558], R6 ;  /* 0x0005580601007387 */ /* 0x000fe40000100800 */
[----:B------:R1:W-:Y:S02]  /*69750*/  STL.64 [R1+0x2568], R14 ;  /* 0x0025680e01007387 */ /* 0x0003e40000100a00 */
[----:B0-----:R-:W3:Y:S01]  /*69760*/  LDL.LU R20, [R1+0x520] ;  /* 0x0005200001147983 */ /* 0x001ee20000300800 */
[----:B------:R-:W3:Y:S01]  /*69770*/  LDL.LU R21, [R1+0x524] ;  /* 0x0005240001157983 */ /* 0x000ee20000300800 */
[----:B------:R-:W4:Y:S02]  /*69780*/  LDL.LU R22, [R1+0x528] ;  /* 0x0005280001167983 */ /* 0x000f240000300800 */
[----:B------:R-:W4:Y:S02]  /*69790*/  LDL.LU R23, [R1+0x52c] ;  /* 0x00052c0001177983 */ /* 0x000f240000300800 */
[----:B------:R-:W5:Y:S01]  /*697a0*/  LDL.LU R12, [R1+0x5d0] ;  /* 0x0005d000010c7983 */ /* 0x000f620000300800 */
[----:B------:R-:W5:Y:S04]  /*697b0*/  LDL.LU R13, [R1+0x5d4] ;  /* 0x0005d400010d7983 */ /* 0x000f680000300800 */
[----:B-1----:R-:W2:Y:S01]  /*697c0*/  LDL.LU R14, [R1+0x5d8] ;  /* 0x0005d800010e7983 */ /* 0x002ea20000300800 */
[----:B------:R-:W2:Y:S02]  /*697d0*/  LDL.LU R15, [R1+0x5dc] ;  /* 0x0005dc00010f7983 */ /* 0x000ea40000300800 */
[----:B------:R-:W-:Y:S01]  /*697e0*/  IMAD.MOV.U32 R2, RZ, RZ, R7 ;  /* 0x000000ffff027224 */ /* 0x000fe200078e0007 */
[----:B--2---:R-:W-:Y:S01]  /*697f0*/  STL.64 [R1+0x2588], R14 ;  /* 0x0025880e01007387 */ /* 0x004fe20000100a00 */
[----:B-----5:R0:W-:Y:S03]  /*69800*/  STL.64 [R1+0x2580], R12 ;  /* 0x0025800c01007387 */ /* 0x0201e60000100a00 */
[----:B0-----:R-:W2:Y:S01]  /*69810*/  LDL.LU R12, [R1+0x5e0] ;  /* 0x0005e000010c7983 */ /* 0x001ea20000300800 */
[----:B------:R-:W2:Y:S02]  /*69820*/  LDL.LU R13, [R1+0x5e4] ;  /* 0x0005e400010d7983 */ /* 0x000ea40000300800 */
[----:B------:R-:W2:Y:S02]  /*69830*/  LDL.LU R14, [R1+0x5e8] ;  /* 0x0005e800010e7983 */ /* 0x000ea40000300800 */
[----:B------:R-:W2:Y:S01]  /*69840*/  LDL.LU R15, [R1+0x5ec] ;  /* 0x0005ec00010f7983 */ /* 0x000ea20000300800 */
[----:B------:R-:W5:Y:S01]  /*69850*/  LDL.LU R4, [R1+0x610] ;  /* 0x0006100001047983 */ /* 0x000f620000300800 */
[----:B------:R-:W5:Y:S02]  /*69860*/  LDL.LU R5, [R1+0x614] ;  /* 0x0006140001057983 */ /* 0x000f640000300800 */
[----:B------:R-:W5:Y:S02]  /*69870*/  LDL.LU R6, [R1+0x618] ;  /* 0x0006180001067983 */ /* 0x000f640000300800 */
[----:B------:R-:W5:Y:S01]  /*69880*/  LDL.LU R7, [R1+0x61c] ;  /* 0x00061c0001077983 */ /* 0x000f620000300800 */
[----:B----4-:R-:W-:Y:S01]  /*69890*/  STL.64 [R1+0x2540], R22 ;  /* 0x0025401601007387 */ /* 0x010fe20000100a00 */
[----:B---3--:R0:W-:Y:S03]  /*698a0*/  STL.64 [R1+0x2538], R20 ;  /* 0x0025381401007387 */ /* 0x0081e60000100a00 */
[----:B0-----:R-:W3:Y:S01]  /*698b0*/  LDL.LU R20, [R1+0x560] ;  /* 0x0005600001147983 */ /* 0x001ee20000300800 */
[----:B------:R-:W3:Y:S02]  /*698c0*/  LDL.LU R21, [R1+0x564] ;  /* 0x0005640001157983 */ /* 0x000ee40000300800 */
[----:B------:R-:W4:Y:S02]  /*698d0*/  LDL.LU R22, [R1+0x568] ;  /* 0x0005680001167983 */ /* 0x000f240000300800 */
[----:B------:R-:W4:Y:S01]  /*698e0*/  LDL.LU R23, [R1+0x56c] ;  /* 0x00056c0001177983 */ /* 0x000f220000300800 */
[----:B------:R-:W-:-:S02]  /*698f0*/  MOV R11, R26 ;  /* 0x0000001a000b7202 */ /* 0x000fc40000000f00 */
[----:B------:R-:W-:Y:S01]  /*69900*/  MOV R9, R24 ;  /* 0x0000001800097202 */ /* 0x000fe20000000f00 */
[----:B------:R-:W-:Y:S01]  /*69910*/  IMAD.MOV.U32 R10, RZ, RZ, R25 ;  /* 0x000000ffff0a7224 */ /* 0x000fe200078e0019 */
[----:B----4-:R0:W-:Y:S01]  /*69920*/  STL.64 [R1+0x2550], R22 ;  /* 0x0025501601007387 */ /* 0x0101e20000100a00 */
[----:B---3--:R-:W-:Y:S03]  /*69930*/  STL.64 [R1+0x2548], R20 ;  /* 0x0025481401007387 */ /* 0x008fe60000100a00 */
[----:B0-----:R-:W5:Y:S01]  /*69940*/  LDL.LU.64 R22, [R1+0x28] ;  /* 0x0000280001167983 */ /* 0x001f620000300a00 */
[----:B------:R-:W-:Y:S02]  /*69950*/  STL [R1+0x21e4], R2 ;  /* 0x0021e40201007387 */ /* 0x000fe40000100800 */
[----:B------:R-:W3:Y:S02]  /*69960*/  LDL.LU R26, [R1+0x25a0] ;  /* 0x0025a000011a7983 */ /* 0x000ee40000300800 */
[----:B------:R-:W4:Y:S01]  /*69970*/  LDL.LU.64 R24, [R1+0x2598] ;  /* 0x0025980001187983 */ /* 0x000f220000300a00 */
[----:B---3--:R-:W-:Y:S01]  /*69980*/  STL.64 [R1+0x24b8], R26 ;  /* 0x0024b81a01007387 */ /* 0x008fe20000100a00 */
[----:B----4-:R0:W-:Y:S03]  /*69990*/  STL.64 [R1+0x24b0], R24 ;  /* 0x0024b01801007387 */ /* 0x0101e60000100a00 */
[----:B0-----:R-:W3:Y:S01]  /*699a0*/  LDL.LU R24, [R1+0x4f0] ;  /* 0x0004f00001187983 */ /* 0x001ee20000300800 */
[----:B------:R-:W3:Y:S02]  /*699b0*/  LDL.LU R25, [R1+0x4f4] ;  /* 0x0004f40001197983 */ /* 0x000ee40000300800 */
[----:B------:R-:W4:Y:S02]  /*699c0*/  LDL.LU R26, [R1+0x4f8] ;  /* 0x0004f800011a7983 */ /* 0x000f240000300800 */
[----:B------:R-:W4:Y:S01]  /*699d0*/  LDL.LU R27, [R1+0x4fc] ;  /* 0x0004fc00011b7983 */ /* 0x000f220000300800 */
[C---:B-----5:R-:W-:Y:S01]  /*699e0*/  HMMA.16816.F32 R4, R16.reuse, R22, R4 ;  /* 0x000000161004723c */ /* 0x060fe20000001804 */
[----:B----4-:R-:W-:Y:S01]  /*699f0*/  STL.64 [R1+0x2560], R26 ;  /* 0x0025601a01007387 */ /* 0x010fe20000100a00 */
[----:B---3--:R0:W-:Y:S03]  /*69a00*/  STL.64 [R1+0x2558], R24 ;  /* 0x0025581801007387 */ /* 0x0081e60000100a00 */
[----:B0-----:R-:W3:Y:S01]  /*69a10*/  LDL.LU R24, [R1+0x5c0] ;  /* 0x0005c00001187983 */ /* 0x001ee20000300800 */
[----:B------:R-:W3:Y:S02]  /*69a20*/  LDL.LU R25, [R1+0x5c4] ;  /* 0x0005c40001197983 */ /* 0x000ee40000300800 */
[----:B------:R-:W3:Y:S02]  /*69a30*/  LDL.LU R26, [R1+0x5c8] ;  /* 0x0005c800011a7983 */ /* 0x000ee40000300800 */
[----:B------:R-:W3:Y:S01]  /*69a40*/  LDL.LU R27, [R1+0x5cc] ;  /* 0x0005cc00011b7983 */ /* 0x000ee20000300800 */
[----:B------:R-:W-:Y:S01]  /*69a50*/  STL [R1+0x24a8], R11 ;  /* 0x0024a80b01007387 */ /* 0x000fe20000100800 */
[----:B------:R0:W-:Y:S02]  /*69a60*/  STL [R1+0x24a4], R10 ;  /* 0x0024a40a01007387 */ /* 0x0001e40000100800 */
[----:B------:R-:W-:Y:S01]  /*69a70*/  STL [R1+0x24a0], R9 ;  /* 0x0024a00901007387 */ /* 0x000fe20000100800 */
[----:B0-----:R-:W4:Y:S08]  /*69a80*/  LDL.LU.64 R10, [R1+0x48] ;  /* 0x00004800010a7983 */ /* 0x001f300000300a00 */
[----:B------:R-:W-:Y:S02]  /*69a90*/  STL.64 [R1+0x620], R4 ;  /* 0x0006200401007387 */ /* 0x000fe40000100a00 */
[----:B------:R0:W-:Y:S02]  /*69aa0*/  STL.64 [R1+0x628], R6 ;  /* 0x0006280601007387 */ /* 0x0001e40000100a00 */
[----:B0-----:R-:W2:Y:S02]  /*69ab0*/  LDL.LU.64 R6, [R1+0x2590] ;  /* 0x0025900001067983 */ /* 0x001ea40000300a00 */
[----:B--2---:R-:W-:Y:S02]  /*69ac0*/  HMMA.16816.F32 R16, R16, R6, R12 ;  /* 0x000000061010723c */ /* 0x004fe4000000180c */
[----:B------:R-:W4:Y:S01]  /*69ad0*/  LDL.LU.64 R14, [R1+0x2588] ;  /* 0x00258800010e7983 */ /* 0x000f220000300a00 */
[----:B------:R-:W4:Y:S11]  /*69ae0*/  LDL.LU.64 R12, [R1+0x2580] ;  /* 0x00258000010c7983 */ /* 0x000f360000300a00 */
[----:B------:R-:W-:Y:S09]  /*69af0*/  @!UPT UIADD3 URZ, URZ, URZ, URZ ;  /* 0x0000003f3f3ff290 */ /* 0x000ff2000fffe03f */
        /* <DEDUP_REMOVED lines=9> */
[----:B0-----:R-:W3:Y:S01]  /*69b90*/  LDL.LU.64 R14, [R1+0x2568] ;  /* 0x00256800010e7983 */ /* 0x001ee20000300a00 */
[----:B------:R-:W-:Y:S01]  /*69ba0*/  IMAD.MOV.U32 R12, RZ, RZ, R10 ;  /* 0x000000ffff0c7224 */ /* 0x000fe200078e000a */
[----:B------:R-:W-:Y:S02]  /*69bb0*/  MOV R3, R11 ;  /* 0x0000000b00037202 */ /* 0x000fe40000000f00 */
[C---:B---3--:R-:W-:Y:S01]  /*69bc0*/  HMMA.16816.F32 R8, R16.reuse, R14, R24 ;  /* 0x0000000e1008723c */ /* 0x048fe20000001818 */
[----:B------:R-:W0:Y:S11]  /*69bd0*/  LDSM.16.M88.4 R24, [R28+0x63080] ;  /* 0x063080001c18783b */ /* 0x000e360000000200 */
[----:B------:R-:W-:Y:S11]  /*69be0*/  @!UPT UIADD3 URZ, URZ, URZ, URZ ;  /* 0x0000003f3f3ff290 */ /* 0x000ff6000fffe03f */
[----:B------:R-:W-:Y:S01]  /*69bf0*/  STL.64 [R1+0x5d0], R8 ;  /* 0x0005d00801007387 */ /* 0x000fe20000100a00 */
[----:B------:R1:W-:Y:S02]  /*69c00*/  STL [R1+0x5d8], R10 ;  /* 0x0005d80a01007387 */ /* 0x0003e40000100800 */
[----:B------:R-:W-:Y:S01]  /*69c10*/  IMAD.MOV.U32 R2, RZ, RZ, R11 ;  /* 0x000000ffff027224 */ /* 0x000fe200078e000b */
[----:B0-----:R-:W-:Y:S01]  /*69c20*/  MOV R11, R24 ;  /* 0x00000018000b7202 */ /* 0x001fe20000000f00 */
[----:B-1----:R-:W-:Y:S01]  /*69c30*/  IMAD.MOV.U32 R10, RZ, RZ, R25 ;  /* 0x000000ffff0a7224 */ /* 0x002fe200078e0019 */
[----:B------:R-:W-:Y:S01]  /*69c40*/  MOV R9, R26 ;  /* 0x0000001a00097202 */ /* 0x000fe20000000f00 */
[----:B------:R-:W-:Y:S02]  /*69c50*/  IMAD.MOV.U32 R8, RZ, RZ, R27 ;  /* 0x000000ffff087224 */ /* 0x000fe400078e001b */
[----:B------:R-:W2:Y:S01]  /*69c60*/  LDL.LU.64 R26, [R1+0x2560] ;  /* 0x00256000011a7983 */ /* 0x000ea20000300a00 */
[----:B------:R-:W2:Y:S02]  /*69c70*/  LDL.LU.64 R24, [R1+0x2558] ;  /* 0x0025580001187983 */ /* 0x000ea40000300a00 */
[----:B------:R-:W-:Y:S02]  /*69c80*/  STL.64 [R1+0x24c8], R10 ;  /* 0x0024c80a01007387 */ /* 0x000fe40000100a00 */
[----:B------:R0:W-:Y:S02]  /*69c90*/  STL.64 [R1+0x24c0], R8 ;  /* 0x0024c00801007387 */ /* 0x0001e40000100a00 */
[----:B0-----:R-:W3:Y:S01]  /*69ca0*/  LDL.LU R8, [R1+0x600] ;  /* 0x0006000001087983 */ /* 0x001ee20000300800 */
[----:B------:R-:W3:Y:S02]  /*69cb0*/  LDL.LU R9, [R1+0x604] ;  /* 0x0006040001097983 */ /* 0x000ee40000300800 */
[----:B------:R-:W3:Y:S02]  /*69cc0*/  LDL.LU R10, [R1+0x608] ;  /* 0x00060800010a7983 */ /* 0x000ee40000300800 */
[----:B------:R-:W3:Y:S02]  /*69cd0*/  LDL.LU R11, [R1+0x60c] ;  /* 0x00060c00010b7983 */ /* 0x000ee40000300800 */
[C---:B---3--:R-:W-:Y:S11]  /*69ce0*/  HMMA.16816.F32 R8, R16.reuse, R22, R8 ;  /* 0x000000161008723c */ /* 0x048ff60000001808 */
[----:B------:R-:W-:Y:S11]  /*69cf0*/  @!UPT UIADD3 URZ, URZ, URZ, URZ ;  /* 0x0000003f3f3ff290 */ /* 0x000ff6000fffe03f */
[----:B------:R-:W-:Y:S01]  /*69d00*/  @!UPT UIADD3 URZ, URZ, URZ, URZ ;  /* 0x0000003f3f3ff290 */ /* 0x000fe2000fffe03f */
[----:B------:R0:W-:Y:S01]  /*69d10*/  STL.64 [R1+0x610], R8 ;  /* 0x0006100801007387 */ /* 0x0001e20000100a00 */
[----:B------:R-:W-:Y:S01]  /*69d20*/  STL.64 [R1+0x618], R10 ;  /* 0x0006180a01007387 */ /* 0x000fe20000100a00 */
[----:B0-----:R-:W-:Y:S01]  /*69d30*/  MOV R9, R22 ;  /* 0x0000001600097202 */ /* 0x001fe20000000f00 */
[----:B------:R-:W-:Y:S02]  /*69d40*/  IMAD.MOV.U32 R8, RZ, RZ, R23 ;  /* 0x000000ffff087224 */ /* 0x000fe400078e0017 */
[----:B------:R-:W3:Y:S01]  /*69d50*/  LDL.LU.64 R22, [R1+0x2550] ;  /* 0x0025500001167983 */ /* 0x000ee20000300a00 */
[----:B------:R-:W3:Y:S01]  /*69d60*/  LDL.LU.64 R20, [R1+0x2548] ;  /* 0x0025480001147983 */ /* 0x000ee20000300a00 */
[----:B------:R-:W-:Y:S01]  /*69d70*/  MOV R28, R6 ;  /* 0x00000006001c7202 */ /* 0x000fe20000000f00 */
[----:B------:R-:W-:Y:S01]  /*69d80*/  IMAD.MOV.U32 R0, RZ, RZ, R7 ;  /* 0x000000ffff007224 */ /* 0x000fe200078e0007 */
[----:B---3--:R-:W-:Y:S01]  /*69d90*/  HMMA.16816.F32 R16, R16, R6, R20 ;  /* 0x000000061010723c */ /* 0x008fe20000001814 */
[----:B------:R-:W3:Y:S01]  /*69da0*/  LDL.LU.64 R22, [R1+0x2540] ;  /* 0x0025400001167983 */ /* 0x000ee20000300a00 */
[----:B------:R-:W3:Y:S11]  /*69db0*/  LDL.LU.64 R20, [R1+0x2538] ;  /* 0x0025380001147983 */ /* 0x000ef60000300a00 */
[----:B------:R-:W-:Y:S10]  /*69dc0*/  @!UPT UIADD3 URZ, URZ, URZ, URZ ;  /* 0x0000003f3f3ff290 */ /* 0x000ff4000fffe03f */
[----:B------:R-:W-:Y:S01]  /*69dd0*/  STL.64 [R1+0x600], R16 ;  /* 0x0006001001007387 */ /* 0x000fe20000100a00 */
[----:B------:R0:W-:Y:S02]  /*69de0*/  STL.64 [R1+0x608], R18 ;  /* 0x0006081201007387 */ /* 0x0001e40000100a00 */
[----:B------:R-:W3:Y:S02]  /*69df0*/  LDL.LU.64 R6, [R1+0x2530] ;  /* 0x0025300001067983 */ /* 0x000ee40000300a00 */
[----:B------:R-:W3:Y:S01]  /*69e00*/  LDL.LU.64 R4, [R1+0x2528] ;  /* 0x0025280001047983 */ /* 0x000ee20000300a00 */
[----:B0-----:R-:W-:Y:S01]  /*69e10*/  MOV R18, R12 ;  /* 0x0000000c00127202 */ /* 0x001fe20000000f00 */
[----:B------:R-:W-:-:S07]  /*69e20*/  IMAD.MOV.U32 R19, RZ, RZ, R3 ;  /* 0x000000ffff137224 */ /* 0x000fce00078e0003 */
[C---:B---3--:R-:W-:Y:S01]  /*69e30*/  HMMA.16816.F32 R16, R4.reuse, R18, R20 ;  /* 0x000000120410723c */ /* 0x048fe20000001814 */
[----:B------:R-:W3:Y:S07]  /*69e40*/  LDL.LU.64 R20, [R1+0x2520] ;  /* 0x0025200001147983 */ /* 0x000eee0000300a00 */
[----:B--2---:R-:W-:Y:S11]  /*69e50*/  HMMA.16816.F32 R12, R4, R14, R24 ;  /* 0x0000000e040c723c */ /* 0x004ff60000001818 */
[----:B------:R-:W-:Y:S05]  /*69e60*/  @!UPT UIADD3 URZ, URZ, URZ, URZ ;  /* 0x0000003f3f3ff290 */ /* 0x000fea000fffe03f */
[----:B------:R-:W-:Y:S01]  /*69e70*/  IMAD.MOV.U32 R23, RZ, RZ, R19 ;  /* 0x000000ffff177224 */ /* 0x000fe200078e0013 */
[----:B------:R-:W-:Y:S01]  /*69e80*/  MOV R22, R18 ;  /* 0x0000001200167202 */ /* 0x000fe20000000f00 */
[----:B------:R-:W-:Y:S01]  /*69e90*/  IMAD.MOV.U32 R3, RZ, RZ, R17 ;  /* 0x000000ffff037224 */ /* 0x000fe200078e0011 */
[----:B------:R-:W-:Y:S02]  /*69ea0*/  MOV R29, R16 ;  /* 0x00000010001d7202 */ /* 0x000fe40000000f00 */
[----:B------:R-:W-:Y:S01]  /*69eb0*/  STL [R1+0x211c], R23 ;  /* 0x00211c1701007387 */ /* 0x000fe20000100800 */
[----:B------:R-:W-:Y:S03]  /*69ec0*/  STL [R1+0x2118], R22 ;  /* 0x0021181601007387 */ /* 0x000fe60000100800 */
[----:B---3--:R0:W-:Y:S01]  /*69ed0*/  STL.64 [R1+0x2518], R20 ;  /* 0x0025181401007387 */ /* 0x0081e20000100a00 */
[----:B------:R-:W-:Y:S02]  /*69ee0*/  STL [R1+0x2114], R3 ;  /* 0x0021140301007387 */ /* 0x000fe40000100800 */
[----:B------:R-:W-:Y:S01]  /*69ef0*/  STL [R1+0x2110], R29 ;  /* 0x0021101d01007387 */ /* 0x000fe20000100800 */
[----:B0-----:R-:W2:Y:S01]  /*69f00*/  LDL.LU R20, [R1+0x4d0] ;  /* 0x0004d00001147983 */ /* 0x001ea20000300800 */
[----:B------:R0:W-:Y:S02]  /*69f10*/  STL.64 [R1+0x5b0], R12 ;  /* 0x0005b00c01007387 */ /* 0x0001e40000100a00 */
[----:B------:R1:W-:Y:S02]  /*69f20*/  STL.64 [R1+0x5b8], R14 ;  /* 0x0005b80e01007387 */ /* 0x0003e40000100a00 */
[----:B------:R-:W2:Y:S01]  /*69f30*/  LDL.LU R21, [R1+0x4d4] ;  /* 0x0004d40001157983 */ /* 0x000ea20000300800 */
[----:B------:R-:W2:Y:S01]  /*69f40*/  LDL.LU R22, [R1+0x4d8] ;  /* 0x0004d80001167983 */ /* 0x000ea20000300800 */
[----:B------:R-:W2:Y:S03]  /*69f50*/  LDL.LU R23, [R1+0x4dc] ;  /* 0x0004dc0001177983 */ /* 0x000ea60000300800 */
[----:B0-----:R-:W3:Y:S01]  /*69f60*/  LDL.LU R12, [R1+0x4b0] ;  /* 0x0004b000010c7983 */ /* 0x001ee20000300800 */
[----:B------:R-:W3:Y:S02]  /*69f70*/  LDL.LU R13, [R1+0x4b4] ;  /* 0x0004b400010d7983 */ /* 0x000ee40000300800 */
[----:B-1----:R-:W4:Y:S02]  /*69f80*/  LDL.LU R14, [R1+0x4b8] ;  /* 0x0004b800010e7983 */ /* 0x002f240000300800 */
[----:B------:R-:W4:Y:S02]  /*69f90*/  LDL.LU R15, [R1+0x4bc] ;  /* 0x0004bc00010f7983 */ /* 0x000f240000300800 */
[----:B----4-:R0:W-:Y:S01]  /*69fa0*/  STL.64 [R1+0x2510], R14 ;  /* 0x0025100e01007387 */ /* 0x0101e20000100a00 */
[----:B---3--:R-:W-:Y:S01]  /*69fb0*/  STL.64 [R1+0x2508], R12 ;  /* 0x0025080c01007387 */ /* 0x008fe20000100a00 */
[----:B0-----:R-:W-:Y:S01]  /*69fc0*/  MOV R14, R9 ;  /* 0x00000009000e7202 */ /* 0x001fe20000000f00 */
[----:B------:R-:W-:-:S02]  /*69fd0*/  IMAD.MOV.U32 R15, RZ, RZ, R8 ;  /* 0x000000ffff0f7224 */ /* 0x000fc400078e0008 */
[----:B------:R-:W3:Y:S04]  /*69fe0*/  LDL.64 R8, [R1] ;  /* 0x0000000001087983 */ /* 0x000ee80000100a00 */
[----:B---3--:R0:W-:Y:S04]  /*69ff0*/  STL.64 [R1+0x24e0], R8 ;  /* 0x0024e00801007387 */ /* 0x0081e80000100a00 */
[----:B0-----:R-:W3:Y:S01]  /*6a000*/  LDL.LU R8, [R1+0x480] ;  /* 0x0004800001087983 */ /* 0x001ee20000300800 */
[----:B------:R-:W3:Y:S02]  /*6a010*/  LDL.LU R9, [R1+0x484] ;  /* 0x0004840001097983 */ /* 0x000ee40000300800 */
[----:B------:R-:W3:Y:S02]  /*6a020*/  LDL.LU R10, [R1+0x488] ;  /* 0x00048800010a7983 */ /* 0x000ee40000300800 */
[----:B------:R-:W3:Y:S01]  /*6a030*/  LDL.LU R11, [R1+0x48c] ;  /* 0x00048c00010b7983 */ /* 0x000ee20000300800 */
[----:B------:R-:W4:Y:S01]  /*6a040*/  LDL.LU R24, [R1+0x440] ;  /* 0x0004400001187983 */ /* 0x000f220000300800 */
[----:B------:R-:W4:Y:S02]  /*6a050*/  LDL.LU R25, [R1+0x444] ;  /* 0x0004440001197983 */ /* 0x000f240000300800 */
[----:B------:R-:W5:Y:S02]  /*6a060*/  LDL.LU R26, [R1+0x448] ;  /* 0x00044800011a7983 */ /* 0x000f640000300800 */
[----:B------:R-:W5:Y:S01]  /*6a070*/  LDL.LU R27, [R1+0x44c] ;  /* 0x00044c00011b7983 */ /* 0x000f620000300800 */
[----:B--2---:R-:W-:Y:S01]  /*6a080*/  HMMA.16816.F32 R12, R4, R14, R20 ;  /* 0x0000000e040c723c */ /* 0x004fe20000001814 */
[----:B-----5:R-:W-:Y:S01]  /*6a090*/  STL.64 [R1+0x24d8], R26 ;  /* 0x0024d81a01007387 */ /* 0x020fe20000100a00 */
[----:B----4-:R0:W-:Y:S03]  /*6a0a0*/  STL.64 [R1+0x24d0], R24 ;  /* 0x0024d01801007387 */ /* 0x0101e60000100a00 */
[----:B0-----:R-:W2:Y:S01]  /*6a0b0*/  LDL.LU R24, [R1+0x460] ;  /* 0x0004600001187983 */ /* 0x001ea20000300800 */
[----:B------:R-:W2:Y:S02]  /*6a0c0*/  LDL.LU R25, [R1+0x464] ;  /* 0x0004640001197983 */ /* 0x000ea40000300800 */
[----:B------:R-:W4:Y:S02]  /*6a0d0*/  LDL.LU R26, [R1+0x468] ;  /* 0x00046800011a7983 */ /* 0x000f240000300800 */
[----:B------:R-:W4:Y:S11]  /*6a0e0*/  LDL.LU R27, [R1+0x46c] ;  /* 0x00046c00011b7983 */ /* 0x000f360000300800 */
[----:B------:R-:W-:Y:S03]  /*6a0f0*/  @!UPT UIADD3 URZ, URZ, URZ, URZ ;  /* 0x0000003f3f3ff290 */ /* 0x000fe6000fffe03f */
[----:B------:R-:W-:Y:S01]  /*6a100*/  MOV R3, R14 ;  /* 0x0000000e00037202 */ /* 0x000fe20000000f00 */
[----:B------:R-:W-:Y:S01]  /*6a110*/  IMAD.MOV.U32 R29, RZ, RZ, R15 ;  /* 0x000000ffff1d7224 */ /* 0x000fe200078e000f */
[----:B------:R-:W-:Y:S01]  /*6a120*/  MOV R23, R12 ;  /* 0x0000000c00177202 */ /* 0x000fe20000000f00 */
[----:B------:R-:W-:Y:S01]  /*6a130*/  IMAD.MOV.U32 R22, RZ, RZ, R13 ;  /* 0x000000ffff167224 */ /* 0x000fe200078e000d */
[----:B------:R-:W0:Y:S04]  /*6a140*/  S2R R19, SR_TID.X ;  /* 0x0000000000137919 */ /* 0x000e280000002100 */
[----:B------:R-:W1:Y:S04]  /*6a150*/  S2R R17, SR_TID.X ;  /* 0x0000000000117919 */ /* 0x000e680000002100 */
[----:B------:R-:W5:Y:S01]  /*6a160*/  S2R R18, SR_TID.X ;  /* 0x0000000000127919 */ /* 0x000f620000002100 */
[----:B0-----:R-:W-:Y:S01]  /*6a170*/  LOP3.LUT R19, R19, 0x7, RZ, 0xc0, !PT ;  /* 0x0000000713137812 */ /* 0x001fe200078ec0ff */
[----:B-1----:R-:W-:-:S03]  /*6a180*/  IMAD.SHL.U32 R17, R17, 0x100, RZ ;  /* 0x0000010011117824 */ /* 0x002fc600078e00ff */
[----:B------:R-:W-:-:S04]  /*6a190*/  SHF.L.U32 R19, R19, 0x4, RZ ;  /* 0x0000000413137819 */ /* 0x000fc800000006ff */
[----:B------:R-:W-:-:S04]  /*6a1a0*/  LOP3.LUT R19, R19, 0xf00, R17, 0xf8, !PT ;  /* 0x00000f0013137812 */ /* 0x000fc800078ef811 */
[----:B-----5:R-:W-:-:S06]  /*6a1b0*/  LOP3.LUT R19, R19, 0x10, R18, 0x78, !PT ;  /* 0x0000001013137812 */ /* 0x020fcc00078e7812 */
[----:B------:R-:W0:Y:S04]  /*6a1c0*/  LDSM.16.M88.4 R16, [R19+0x64080] ;  /* 0x064080001310783b */ /* 0x000e280000000200 */
[----:B----4-:R-:W-:Y:S01]  /*6a1d0*/  STL.64 [R1+0x24f0], R26 ;  /* 0x0024f01a01007387 */ /* 0x010fe20000100a00 */
[----:B--2---:R1:W-:Y:S03]  /*6a1e0*/  STL.64 [R1+0x24e8], R24 ;  /* 0x0024e81801007387 */ /* 0x0043e60000100a00 */
[----:B-1----:R-:W2:Y:S01]  /*6a1f0*/  LDL.64 R24, [R1+0x10] ;  /* 0x0000100001187983 */ /* 0x002ea20000100a00 */
[----:B------:R-:W4:Y:S02]  /*6a200*/  LDL.LU.64 R20, [R1+0x2518] ;  /* 0x0025180001147983 */ /* 0x000f240000300a00 */
[----:B------:R-:W5:Y:S02]  /*6a210*/  LDL.LU.64 R14, [R1+0x2510] ;  /* 0x00251000010e7983 */ /* 0x000f640000300a00 */
[----:B------:R-:W5:Y:S01]  /*6a220*/  LDL.LU.64 R12, [R1+0x2508] ;  /* 0x00250800010c7983 */ /* 0x000f620000300a00 */
[----:B------:R-:W-:Y:S01]  /*6a230*/  STL [R1+0x212c], R29 ;  /* 0x00212c1d01007387 */ /* 0x000fe20000100800 */
[----:B------:R-:W-:Y:S02]  /*6a240*/  STL [R1+0x2128], R3 ;  /* 0x0021280301007387 */ /* 0x000fe40000100800 */
[----:B------:R-:W-:Y:S02]  /*6a250*/  STL [R1+0x2124], R22 ;  /* 0x0021241601007387 */ /* 0x000fe40000100800 */
[----:B------:R-:W-:Y:S01]  /*6a260*/  STL [R1+0x2120], R23 ;  /* 0x0021201701007387 */ /* 0x000fe20000100800 */
[----:B0-----:R0:W-:Y:S01]  /*6a270*/  STL.64 [R1+0x23d0], R18 ;  /* 0x0023d01201007387 */ /* 0x0011e20000100a00 */
[----:B------:R5:W-:Y:S01]  /*6a280*/  STL.64 [R1+0x23c8], R16 ;  /* 0x0023c81001007387 */ /* 0x000be20000100a00 */
[----:B0-----:R-:W-:Y:S01]  /*6a290*/  MOV R18, R28 ;  /* 0x0000001c00127202 */ /* 0x001fe20000000f00 */
[----:B------:R-:W-:-:S07]  /*6a2a0*/  IMAD.MOV.U32 R19, RZ, RZ, R0 ;  /* 0x000000ffff137224 */ /* 0x000fce00078e0000 */
[----:B-----5:R-:W-:Y:S01]  /*6a2b0*/  HMMA.16816.F32 R16, R4, R18, R12 ;  /* 0x000000120410723c */ /* 0x020fe2000000180c */
[----:B------:R-:W3:Y:S01]  /*6a2c0*/  LDL.LU.64 R14, [R1+0x2500] ;  /* 0x00250000010e7983 */ /* 0x000ee20000300a00 */
[----:B------:R-:W3:Y:S02]  /*6a2d0*/  LDL.LU.64 R12, [R1+0x24f8] ;  /* 0x0024f800010c7983 */ /* 0x000ee40000300a00 */
[----:B------:R-:W5:Y:S11]  /*6a2e0*/  LDL.LU R4, [R1+0x410] ;  /* 0x0004100001047983 */ /* 0x000f760000300800 */
[----:B------:R-:W-:Y:S08]  /*6a2f0*/  @!UPT UIADD3 URZ, URZ, URZ, URZ ;  /* 0x0000003f3f3ff290 */ /* 0x000ff0000fffe03f */
[----:B------:R2:W-:Y:S01]  /*6a300*/  STL.64 [R1+0x590], R16 ;  /* 0x0005901001007387 */ /* 0x0005e20000100a00 */
[----:B------:R-:W-:Y:S02]  /*6a310*/  STL.64 [R1+0x598], R18 ;  /* 0x0005981201007387 */ /* 0x000fe40000100a00 */
[----:B------:R-:W5:Y:S02]  /*6a320*/  LDL.LU R5, [R1+0x414] ;  /* 0x0004140001057983 */ /* 0x000f640000300800 */
[----:B------:R-:W5:Y:S01]  /*6a330*/  LDL.LU R6, [R1+0x418] ;  /* 0x0004180001067983 */ /* 0x000f620000300800 */
[----:B------:R-:W5:Y:S01]  /*6a340*/  LDL.LU R7, [R1+0x41c] ;  /* 0x00041c0001077983 */ /* 0x000f620000300800 */
[----:B------:R-:W4:Y:S01]  /*6a350*/  LDL.LU.64 R26, [R1+0x24f0] ;  /* 0x0024f000011a7983 */ /* 0x000f220000300a00 */
[----:B--2---:R-:W-:Y:S01]  /*6a360*/  MOV R17, R24 ;  /* 0x0000001800117202 */ /* 0x004fe20000000f00 */
[----:B------:R-:W-:Y:S01]  /*6a370*/  IMAD.MOV.U32 R16, RZ, RZ, R25 ;  /* 0x000000ffff107224 */ /* 0x000fe200078e0019 */
[C---:B---3--:R-:W-:Y:S01]  /*6a380*/  HMMA.16816.F32 R8, R12.reuse, R24, R8 ;  /* 0x000000180c08723c */ /* 0x048fe20000001808 */
[----:B------:R-:W4:Y:S11]  /*6a390*/  LDL.LU.64 R24, [R1+0x24e8] ;  /* 0x0024e80001187983 */ /* 0x000f360000300a00 */
[----:B------:R-:W-:Y:S11]  /*6a3a0*/  @!UPT UIADD3 URZ, URZ, URZ, URZ ;  /* 0x0000003f3f3ff290 */ /* 0x000ff6000fffe03f */
[----:B------:R-:W-:Y:S01]  /*6a3b0*/  @!UPT UIADD3 URZ, URZ, URZ, URZ ;  /* 0x0000003f3f3ff290 */ /* 0x000fe2000fffe03f */
[----:B------:R-:W-:Y:S01]  /*6a3c0*/  MOV R29, R8 ;  /* 0x00000008001d7202 */ /* 0x000fe20000000f00 */
[----:B------:R-:W-:Y:S02]  /*6a3d0*/  IMAD.MOV.U32 R3, RZ, RZ, R9 ;  /* 0x000000ffff037224 */ /* 0x000fe400078e0009 */
[----:B------:R-:W4:Y:S01]  /*6a3e0*/  LDL.LU.64 R8, [R1+0x24e0] ;  /* 0x0024e00001087983 */ /* 0x000f220000300a00 */
[----:B------:R-:W-:Y:S01]  /*6a3f0*/  MOV R22, R10 ;  /* 0x0000000a00167202 */ /* 0x000fe20000000f00 */
[----:B------:R-:W-:Y:S02]  /*6a400*/  IMAD.MOV.U32 R23, RZ, RZ, R11 ;  /* 0x000000ffff177224 */ /* 0x000fe400078e000b */
[----:B------:R-:W-:Y:S01]  /*6a410*/  STL [R1+0x213c], R29 ;  /* 0x00213c1d01007387 */ /* 0x000fe20000100800 */
[----:B------:R-:W-:Y:S01]  /*6a420*/  STL [R1+0x2138], R3 ;  /* 0x0021380301007387 */ /* 0x000fe20000100800 */
[----:B------:R-:W-:Y:S02]  /*6a430*/  STL [R1+0x2134], R22 ;  /* 0x0021341601007387 */ /* 0x000fe40000100800 */
[----:B------:R-:W-:Y:S01]  /*6a440*/  STL [R1+0x2130], R23 ;  /* 0x0021301701007387 */ /* 0x000fe20000100800 */
[C---:B----4-:R-:W-:Y:S11]  /*6a450*/  HMMA.16816.F32 R24, R12.reuse, R8, R24 ;  /* 0x000000080c18723c */ /* 0x050ff60000001818 */
        /* <DEDUP_REMOVED lines=8> */
[----:B------:R-:W3:Y:S01]  /*6a4e0*/  LDL.LU.64 R10, [R1+0x24c8] ;  /* 0x0024c800010a7983 */ /* 0x000ee20000300a00 */
[----:B------:R-:W4:Y:S01]  /*6a4f0*/  LDL.LU.64 R8, [R1+0x24c0] ;  /* 0x0024c00001087983 */ /* 0x000f220000300a00 */
[C---:B--2---:R-:W-:Y:S11]  /*6a500*/  HMMA.16816.F32 R24, R12.reuse, R20, R24 ;  /* 0x000000140c18723c */ /* 0x044ff60000001818 */
[----:B------:R-:W-:Y:S11]  /*6a510*/  @!UPT UIADD3 URZ, URZ, URZ, URZ ;  /* 0x0000003f3f3ff290 */ /* 0x000ff6000fffe03f */
[----:B------:R-:W-:Y:S01]  /*6a520*/  @!UPT UIADD3 URZ, URZ, URZ, URZ ;  /* 0x0000003f3f3ff290 */ /* 0x000fe2000fffe03f */
[----:B------:R-:W-:Y:S01]  /*6a530*/  STL.64 [R1+0x560], R24 ;  /* 0x0005601801007387 */ /* 0x000fe20000100a00 */
[----:B------:R0:W-:Y:S03]  /*6a540*/  STL.64 [R1+0x568], R26 ;  /* 0x0005681a01007387 */ /* 0x0001e60000100a00 */
[----:B0-----:R-:W2:Y:S01]  /*6a550*/  LDL.LU.64 R26, [R1+0x24b8] ;  /* 0x0024b800011a7983 */ /* 0x001ea20000300a00 */
[----:B------:R-:W5:Y:S02]  /*6a560*/  LDL.LU.64 R24, [R1+0x24b0] ;  /* 0x0024b00001187983 */ /* 0x000f640000300a00 */
[----:B-----5:R-:W-:Y:S11]  /*6a570*/  HMMA.16816.F32 R4, R12, R24, R4 ;  /* 0x000000180c04723c */ /* 0x020ff60000001804 */
[----:B------:R-:W-:Y:S11]  /*6a580*/  @!UPT UIADD3 URZ, URZ, URZ, URZ ;  /* 0x0000003f3f3ff290 */ /* 0x000ff6000fffe03f */
[----:B------:R-:W-:Y:S01]  /*6a590*/  @!UPT UIADD3 URZ, URZ, URZ, URZ ;  /* 0x0000003f3f3ff290 */ /* 0x000fe2000fffe03f */
[----:B------:R0:W-:Y:S01]  /*6a5a0*/  STL [R1+0x54c], R7 ;  /* 0x00054c0701007387 */ /* 0x0001e20000100800 */
[----:B------:R-:W-:Y:S02]  /*6a5b0*/  MOV R3, R4 ;  /* 0x0000000400037202 */ /* 0x000fe40000000f00 */
[----:B------:R-:W-:Y:S01]  /*6a5c0*/  MOV R23, R6 ;  /* 0x0000000600177202 */ /* 0x000fe20000000f00 */
[----:B--2---:R-:W-:Y:S02]  /*6a5d0*/  STL [R1+0x2460], R26 ;  /* 0x0024601a01007387 */ /* 0x004fe40000100800 */
[----:B------:R-:W-:Y:S01]  /*6a5e0*/  IMAD.MOV.U32 R22, RZ, RZ, R5 ;  /* 0x000000ffff167224 */ /* 0x000fe200078e0005 */
[----:B------:R-:W-:Y:S01]  /*6a5f0*/  STL.64 [R1+0x2458], R24 ;  /* 0x0024581801007387 */ /* 0x000fe20000100a00 */
[----:B---3--:R-:W-:Y:S02]  /*6a600*/  IMAD.MOV.U32 R4, RZ, RZ, R11 ;  /* 0x000000ffff047224 */ /* 0x008fe400078e000b */
[----:B----4-:R-:W-:-:S02]  /*6a610*/  IMAD.MOV.U32 R6, RZ, RZ, R9 ;  /* 0x000000ffff067224 */ /* 0x010fc400078e0009 */
[----:B------:R-:W2:Y:S01]  /*6a620*/  LDL.LU R11, [R1+0x24a8] ;  /* 0x0024a800010b7983 */ /* 0x000ea20000300800 */
[----:B------:R-:W-:Y:S02]  /*6a630*/  MOV R5, R10 ;  /* 0x0000000a00057202 */ /* 0x000fe40000000f00 */
[----:B0-----:R-:W-:Y:S01]  /*6a640*/  MOV R7, R8 ;  /* 0x0000000800077202 */ /* 0x001fe20000000f00 */
[----:B------:R-:W3:Y:S01]  /*6a650*/  LDL.LU R10, [R1+0x24a4] ;  /* 0x0024a400010a7983 */ /* 0x000ee20000300800 */
[----:B------:R-:W4:Y:S02]  /*6a660*/  LDL.LU R9, [R1+0x24a0] ;  /* 0x0024a00001097983 */ /* 0x000f240000300800 */
[----:B------:R-:W5:Y:S01]  /*6a670*/  LDL.LU R8, [R1+0x249c] ;  /* 0x00249c0001087983 */ /* 0x000f620000300800 */
[----:B------:R0:W-:Y:S01]  /*6a680*/  STL.64 [R1+0x2410], R6 ;  /* 0x0024100601007387 */ /* 0x0001e20000100a00 */
[----:B------:R3:W-:Y:S02]  /*6a690*/  STL.64 [R1+0x2408], R4 ;  /* 0x0024080401007387 */ /* 0x0007e40000100a00 */
[----:B------:R-:W5:Y:S02]  /*6a6a0*/  LDL.LU R12, [R1+0x250] ;  /* 0x00025000010c7983 */ /* 0x000f640000300800 */
[----:B------:R-:W5:Y:S01]  /*6a6b0*/  LDL.LU R13, [R1+0x254] ;  /* 0x00025400010d7983 */ /* 0x000f620000300800 */
[----:B------:R-:W5:Y:S01]  /*6a6c0*/  LDL.LU R14, [R1+0x258] ;  /* 0x00025800010e7983 */ /* 0x000f620000300800 */
[----:B------:R-:W5:Y:S01]  /*6a6d0*/  LDL.LU R15, [R1+0x25c] ;  /* 0x00025c00010f7983 */ /* 0x000f620000300800 */
[----:B0-----:R-:W-:Y:S01]  /*6a6e0*/  MOV R7, R27 ;  /* 0x0000001b00077202 */ /* 0x001fe20000000f00 */
[----:B--2---:R-:W-:Y:S01]  /*6a6f0*/  IMAD.MOV.U32 R6, RZ, RZ, R11 ;  /* 0x000000ffff067224 */ /* 0x004fe200078e000b */
[----:B---3--:R-:W-:Y:S01]  /*6a700*/  MOV R5, R10 ;  /* 0x0000000a00057202 */ /* 0x008fe20000000f00 */
[----:B----4-:R-:W-:Y:S01]  /*6a710*/  IMAD.MOV.U32 R4, RZ, RZ, R9 ;  /* 0x000000ffff047224 */ /* 0x010fe200078e0009 */
[----:B-----5:R-:W-:Y:S01]  /*6a720*/  STL.64 [R1+0x23b8], R14 ;  /* 0x0023b80e01007387 */ /* 0x020fe20000100a00 */
[----:B------:R0:W-:Y:S02]  /*6a730*/  STL.64 [R1+0x23b0], R12 ;  /* 0x0023b00c01007387 */ /* 0x0001e40000100a00 */
[----:B------:R-:W2:Y:S02]  /*6a740*/  LDL.LU R9, [R1+0x2498] ;  /* 0x0024980001097983 */ /* 0x000ea40000300800 */
[----:B------:R-:W2:Y:S01]  /*6a750*/  LDL.LU R10, [R1+0x2494] ;  /* 0x00249400010a7983 */ /* 0x000ea20000300800 */
[----:B------:R-:W2:Y:S01]  /*6a760*/  LDL.LU R11, [R1+0x2490] ;  /* 0x00249000010b7983 */ /* 0x000ea20000300800 */
[----:B------:R-:W-:Y:S02]  /*6a770*/  STL.64 [R1+0x2450], R6 ;  /* 0x0024500601007387 */ /* 0x000fe40000100a00 */
[----:B------:R-:W-:Y:S01]  /*6a780*/  STL.64 [R1+0x2448], R4 ;  /* 0x0024480401007387 */ /* 0x000fe20000100a00 */
[----:B0-----:R-:W-:Y:S01]  /*6a790*/  MOV R13, R16 ;  /* 0x00000010000d7202 */ /* 0x001fe20000000f00 */
[----:B------:R-:W-:Y:S01]  /*6a7a0*/  IMAD.MOV.U32 R12, RZ, RZ, R17 ;  /* 0x000000ffff0c7224 */ /* 0x000fe200078e0011 */
[----:B------:R-:W3:Y:S01]  /*6a7b0*/  LDL.LU R16, [R1+0x290] ;  /* 0x0002900001107983 */ /* 0x000ee20000300800 */
        /* <DEDUP_REMOVED lines=20> */
[----:B-----5:R0:W-:Y:S02]  /*6a900*/  STL.64 [R1+0x2468], R4 ;  /* 0x0024680401007387 */ /* 0x0201e40000100a00 */
[----:B------:R-:W2:Y:S02]  /*6a910*/  LDL.LU R24, [R1+0x390] ;  /* 0x0003900001187983 */ /* 0x000ea40000300800 */
[----:B------:R-:W2:Y:S01]  /*6a920*/  LDL.LU R25, [R1+0x394] ;  /* 0x0003940001197983 */ /* 0x000ea20000300800 */
[----:B------:R-:W5:Y:S01]  /*6a930*/  LDL.LU R26, [R1+0x398] ;  /* 0x00039800011a7983 */ /* 0x000f620000300800 */
[----:B------:R-:W5:Y:S02]  /*6a940*/  LDL.LU R27, [R1+0x39c] ;  /* 0x00039c00011b7983 */ /* 0x000f640000300800 */
[----:B0-----:R-:W-:Y:S01]  /*6a950*/  IMAD.MOV.U32 R4, RZ, RZ, R28 ;  /* 0x000000ffff047224 */ /* 0x001fe200078e001c */
[----:B------:R-:W-:Y:S01]  /*6a960*/  MOV R5, R0 ;  /* 0x0000000000057202 */ /* 0x000fe20000000f00 */
[----:B-----5:R-:W-:Y:S01]  /*6a970*/  STL.64 [R1+0x2480], R26 ;  /* 0x0024801a01007387 */ /* 0x020fe20000100a00 */
[----:B--2---:R0:W-:Y:S03]  /*6a980*/  STL.64 [R1+0x2478], R24 ;  /* 0x0024781801007387 */ /* 0x0041e60000100a00 */
[----:B------:R1:W-:Y:S01]  /*6a990*/  STL.64 [R1+0x2488], R4 ;  /* 0x0024880401007387 */ /* 0x0003e20000100a00 */
[----:B0-----:R-:W2:Y:S01]  /*6a9a0*/  LDL.LU R24, [R1+0x3b0] ;  /* 0x0003b00001187983 */ /* 0x001ea20000300800 */
[----:B------:R-:W2:Y:S02]  /*6a9b0*/  LDL.LU R25, [R1+0x3b4] ;  /* 0x0003b40001197983 */ /* 0x000ea40000300800 */
[----:B------:R-:W2:Y:S02]  /*6a9c0*/  LDL.LU R26, [R1+0x3b8] ;  /* 0x0003b800011a7983 */ /* 0x000ea40000300800 */
[----:B------:R-:W2:Y:S01]  /*6a9d0*/  LDL.LU R27, [R1+0x3bc] ;  /* 0x0003bc00011b7983 */ /* 0x000ea20000300800 */
[----:B-1----:R-:W5:Y:S01]  /*6a9e0*/  LDL.LU R4, [R1+0x3f0] ;  /* 0x0003f00001047983 */ /* 0x002f620000300800 */
        /* <DEDUP_REMOVED lines=26> */
[----:B------:R-:W3:Y:S02]  /*6ab90*/  LDL.LU R18, [R1+0x348] ;  /* 0x0003480001127983 */ /* 0x000ee40000300800 */
[----:B------:R-:W3:Y:S01]  /*6aba0*/  LDL.LU R19, [R1+0x34c] ;  /* 0x00034c0001137983 */ /* 0x000ee20000300800 */
[----:B------:R-:W-:Y:S01]  /*6abb0*/  STL [R1+0x2148], R23 ;  /* 0x0021481701007387 */ /* 0x000fe20000100800 */
[----:B------:R-:W-:Y:S02]  /*6abc0*/  STL [R1+0x2144], R22 ;  /* 0x0021441601007387 */ /* 0x000fe40000100800 */
[----:B------:R-:W-:Y:S02]  /*6abd0*/  STL [R1+0x2140], R3 ;  /* 0x0021400301007387 */ /* 0x000fe40000100800 */
[----:B------:R0:W-:Y:S01]  /*6abe0*/  STL.64 [R1+0x530], R4 ;  /* 0x0005300401007387 */ /* 0x0001e20000100a00 */
[----:B------:R2:W-:Y:S04]  /*6abf0*/  STL.64 [R1+0x538], R6 ;  /* 0x0005380601007387 */ /* 0x0005e80000100a00 */
[----:B0-----:R-:W2:Y:S02]  /*6ac00*/  LDL.LU.64 R4, [R1+0x2488] ;  /* 0x0024880001047983 */ /* 0x001ea40000300a00 */
[C---:B--2---:R-:W-:Y:S02]  /*6ac10*/  HMMA.16816.F32 R4, R8.reuse, R4, R24 ;  /* 0x000000040804723c */ /* 0x044fe40000001818 */
[----:B------:R-:W2:Y:S01]  /*6ac20*/  LDL.LU.64 R26, [R1+0x2480] ;  /* 0x00248000011a7983 */ /* 0x000ea20000300a00 */
[----:B------:R-:W2:Y:S11]  /*6ac30*/  LDL.LU.64 R24, [R1+0x2478] ;  /* 0x0024780001187983 */ /* 0x000eb60000300a00 */
[----:B------:R-:W-:Y:S09]  /*6ac40*/  @!UPT UIADD3 URZ, URZ, URZ, URZ ;  /* 0x0000003f3f3ff290 */ /* 0x000ff2000fffe03f */
[----:B------:R-:W-:Y:S01]  /*6ac50*/  STL.64 [R1+0x520], R4 ;  /* 0x0005200401007387 */ /* 0x000fe20000100a00 */
[----:B------:R0:W-:Y:S03]  /*6ac60*/  STL.64 [R1+0x528], R6 ;  /* 0x0005280601007387 */ /* 0x0001e60000100a00 */
[----:B0-----:R-:W4:Y:S01]  /*6ac70*/  LDL.LU.64 R6, [R1+0x2470] ;  /* 0x0024700001067983 */ /* 0x001f220000300a00 */
[----:B------:R-:W4:Y:S01]  /*6ac80*/  LDL.LU.64 R4, [R1+0x2468] ;  /* 0x0024680001047983 */ /* 0x000f220000300a00 */
[C---:B--2---:R-:W-:Y:S11]  /*6ac90*/  HMMA.16816.F32 R24, R8.reuse, R20, R24 ;  /* 0x000000140818723c */ /* 0x044ff60000001818 */
[----:B------:R-:W-:Y:S11]  /*6aca0*/  @!UPT UIADD3 URZ, URZ, URZ, URZ ;  /* 0x0000003f3f3ff290 */ /* 0x000ff6000fffe03f */
[----:B------:R-:W-:Y:S01]  /*6acb0*/  @!UPT UIADD3 URZ, URZ, URZ, URZ ;  /* 0x0000003f3f3ff290 */ /* 0x000fe2000fffe03f */
[----:B------:R-:W-:Y:S01]  /*6acc0*/  STL.64 [R1+0x510], R24 ;  /* 0x0005101801007387 */ /* 0x000fe20000100a00 */
[----:B------:R0:W-:Y:S03]  /*6acd0*/  STL.64 [R1+0x518], R26 ;  /* 0x0005181a01007387 */ /* 0x0001e60000100a00 */
[----:B0-----:R-:W2:Y:S01]  /*6ace0*/  LDL.LU R26, [R1+0x2460] ;  /* 0x00246000011a7983 */ /* 0x001ea20000300800 */
[----:B------:R-:W4:Y:S02]  /*6acf0*/  LDL.LU.64 R24, [R1+0x2458] ;  /* 0x0024580001187983 */ /* 0x000f240000300a00 */
[----:B----4-:R-:W-:Y:S01]  /*6ad00*/  HMMA.16816.F32 R8, R8, R24, R4 ;  /* 0x000000180808723c */ /* 0x010fe20000001804 */
[----:B------:R-:W4:Y:S01]  /*6ad10*/  LDL.LU.64 R6, [R1+0x2450] ;  /* 0x0024500001067983 */ /* 0x000f220000300a00 */
[----:B------:R-:W4:Y:S11]  /*6ad20*/  LDL.LU.64 R4, [R1+0x2448] ;  /* 0x0024480001047983 */ /* 0x000f360000300a00 */
[----:B------:R-:W-:Y:S10]  /*6ad30*/  @!UPT UIADD3 URZ, URZ, URZ, URZ ;  /* 0x0000003f3f3ff290 */ /* 0x000ff4000fffe03f */
[----:B------:R0:W-:Y:S01]  /*6ad40*/  STL.64 [R1+0x490], R8 ;  /* 0x0004900801007387 */ /* 0x0001e20000100a00 */
[----:B------:R1:W-:Y:S03]  /*6ad50*/  STL.64 [R1+0x498], R10 ;  /* 0x0004980a01007387 */ /* 0x0003e60000100a00 */
[----:B0-----:R-:W4:Y:S01]  /*6ad60*/  LDL.LU R8, [R1+0x350] ;  /* 0x0003500001087983 */ /* 0x001f220000300800 */
[----:B------:R-:W4:Y:S02]  /*6ad70*/  LDL.LU R9, [R1+0x354] ;  /* 0x0003540001097983 */ /* 0x000f240000300800 */
[----:B-1----:R-:W4:Y:S02]  /*6ad80*/  LDL.LU R10, [R1+0x358] ;  /* 0x00035800010a7983 */ /* 0x002f240000300800 */
[----:B------:R-:W4:Y:S01]  /*6ad90*/  LDL.LU R11, [R1+0x35c] ;  /* 0x00035c00010b7983 */ /* 0x000f220000300800 */
[----:B------:R-:W0:Y:S02]  /*6ada0*/  S2R R28, SR_TID.X ;  /* 0x00000000001c7919 */ /* 0x000e240000002100 */
[----:B0-----:R-:W-:-:S02]  /*6adb0*/  LOP3.LUT R0, R28, 0x7, RZ, 0xc0, !PT ;  /* 0x000000071c007812 */ /* 0x001fc400078ec0ff */
[----:B------:R-:W-:-:S03]  /*6adc0*/  SHF.L.U32 R29, R28, 0x8, RZ ;  /* 0x000000081c1d7819 */ /* 0x000fc600000006ff */
[----:B------:R-:W-:-:S05]  /*6add0*/  IMAD.SHL.U32 R0, R0, 0x10, RZ ;  /* 0x0000001000007824 */ /* 0x000fca00078e00ff */
[----:B------:R-:W-:-:S04]  /*6ade0*/  LOP3.LUT R29, R0, 0xf00, R29, 0xf8, !PT ;  /* 0x00000f00001d7812 */ /* 0x000fc800078ef81d */
[----:B------:R-:W-:Y:S01]  /*6adf0*/  LOP3.LUT R29, R29, 0x10, R28, 0x78, !PT ;  /* 0x000000101d1d7812 */ /* 0x000fe200078e781c */
[C---:B----4-:R-:W-:Y:S11]  /*6ae00*/  HMMA.16816.F32 R8, R4.reuse, R12, R8 ;  /* 0x0000000c0408723c */ /* 0x050ff60000001808 */
[----:B------:R-:W-:Y:S11]  /*6ae10*/  @!UPT UIADD3 URZ, URZ, URZ, URZ ;  /* 0x0000003f3f3ff290 */ /* 0x000ff6000fffe03f */
[----:B------:R-:W-:Y:S01]  /*6ae20*/  @!UPT UIADD3 URZ, URZ, URZ, URZ ;  /* 0x0000003f3f3ff290 */ /* 0x000fe2000fffe03f */
[----:B------:R-:W-:Y:S01]  /*6ae30*/  STL.64 [R1+0x480], R8 ;  /* 0x0004800801007387 */ /* 0x000fe20000100a00 */
[----:B------:R-:W-:Y:S02]  /*6ae40*/  STL.64 [R1+0x488], R10 ;  /* 0x0004880a01007387 */ /* 0x000fe40000100a00 */
[----:B------:R-:W0:Y:S02]  /*6ae50*/  LDSM.16.M88.4 R8, [R29+0x65080] ;  /* 0x065080001d08783b */ /* 0x000e240000000200 */
[----:B0-----:R-:W-:Y:S02]  /*6ae60*/  STL.64 [R1+0x2398], R10 ;  /* 0x0023980a01007387 */ /* 0x001fe40000100a00 */
[----:B------:R0:W-:Y:S02]  /*6ae70*/  STL.64 [R1+0x2390], R8 ;  /* 0x0023900801007387 */ /* 0x0001e40000100a00 */
[----:B0-----:R-:W4:Y:S01]  /*6ae80*/  LDL.LU R8, [R1+0x240] ;  /* 0x0002400001087983 */ /* 0x001f220000300800 */
[----:B------:R-:W4:Y:S02]  /*6ae90*/  LDL.LU R9, [R1+0x244] ;  /* 0x0002440001097983 */ /* 0x000f240000300800 */
[----:B------:R-:W5:Y:S02]  /*6aea0*/  LDL.LU R10, [R1+0x248] ;  /* 0x00024800010a7983 */ /* 0x000f640000300800 */
[----:B------:R-:W5:Y:S02]  /*6aeb0*/  LDL.LU R11, [R1+0x24c] ;  /* 0x00024c00010b7983 */ /* 0x000f640000300800 */
[----:B-----5:R-:W-:Y:S01]  /*6aec0*/  STL.64 [R1+0x23a8], R10 ;  /* 0x0023a80a01007387 */ /* 0x020fe20000100a00 */
[----:B----4-:R0:W-:Y:S03]  /*6aed0*/  STL.64 [R1+0x23a0], R8 ;  /* 0x0023a00801007387 */ /* 0x0101e60000100a00 */
[----:B0-----:R-:W3:Y:S02]  /*6aee0*/  LDL.64 R8, [R1] ;  /* 0x0000000001087983 */ /* 0x001ee40000100a00 */
[C---:B---3--:R-:W-:Y:S11]  /*6aef0*/  HMMA.16816.F32 R16, R4.reuse, R8, R16 ;  /* 0x000000080410723c */ /* 0x048ff60000001810 */
[----:B------:R-:W-:Y:S11]  /*6af00*/  @!UPT UIADD3 URZ, URZ, URZ, URZ ;  /* 0x0000003f3f3ff290 */ /* 0x000ff6000fffe03f */
[----:B------:R-:W-:Y:S01]  /*6af10*/  @!UPT UIADD3 URZ, URZ, URZ, URZ ;  /* 0x0000003f3f3ff290 */ /* 0x000fe2000fffe03f */
        /* <DEDUP_REMOVED lines=10> */
[----:B------:R-:W3:Y:S02]  /*6afc0*/  LDL.LU.64 R16, [R1+0x2428] ;  /* 0x0024280001107983 */ /* 0x000ee40000300a00 */
[----:B---3--:R-:W-:Y:S01]  /*6afd0*/  HMMA.16816.F32 R4, R4, R24, R16 ;  /* 0x000000180404723c */ /* 0x008fe20000001810 */
[----:B------:R-:W3:Y:S01]  /*6afe0*/  LDL.LU.64 R18, [R1+0x2420] ;  /* 0x0024200001127983 */ /* 0x000ee20000300a00 */
[----:B------:R-:W3:Y:S11]  /*6aff0*/  LDL.LU.64 R16, [R1+0x2418] ;  /* 0x0024180001107983 */ /* 0x000ef60000300a00 */
        /* <DEDUP_REMOVED lines=19> */
[----:B------:R0:W-:Y:S02]  /*6b130*/  STL.64 [R1+0x23c0], R8 ;  /* 0x0023c00801007387 */ /* 0x0001e40000100a00 */
[----:B0-----:R-:W4:Y:S01]  /*6b140*/  LDL.LU R8, [R1+0x280] ;  /* 0x0002800001087983 */ /* 0x001f220000300800 */
[----:B------:R-:W4:Y:S02]  /*6b150*/  LDL.LU R9, [R1+0x284] ;  /* 0x0002840001097983 */ /* 0x000f240000300800 */
[----:B------:R-:W4:Y:S02]  /*6b160*/  LDL.LU R10, [R1+0x288] ;  /* 0x00028800010a7983 */ /* 0x000f240000300800 */
[----:B------:R-:W4:Y:S01]  /*6b170*/  LDL.LU R11, [R1+0x28c] ;  /* 0x00028c00010b7983 */ /* 0x000f220000300800 */
        /* <DEDUP_REMOVED lines=8> */
[----:B------:R-:W4:Y:S01]  /*6b200*/  LDL.LU.64 R18, [R1+0x23d0] ;  /* 0x0023d00001127983 */ /* 0x000f220000300a00 */
[----:B------:R-:W4:Y:S11]  /*6b210*/  LDL.LU.64 R16, [R1+0x23c8] ;  /* 0x0023c80001107983 */ /* 0x000f360000300a00 */
        /* <DEDUP_REMOVED lines=8> */
[----:B------:R-:W3:Y:S02]  /*6b2a0*/  LDL.LU R6, [R1+0x278] ;  /* 0x0002780001067983 */ /* 0x000ee40000300800 */
[----:B------:R-:W3:Y:S01]  /*6b2b0*/  LDL.LU R7, [R1+0x27c] ;  /* 0x00027c0001077983 */ /* 0x000ee20000300800 */
[C---:B----4-:R-:W-:Y:S01]  /*6b2c0*/  HMMA.16816.F32 R12, R16.reuse, R12, R8 ;  /* 0x0000000c100c723c */ /* 0x050fe20000001808 */
[----:B------:R-:W3:Y:S11]  /*6b2d0*/  LDL.LU.64 R8, [R1+0x23c0] ;  /* 0x0023c00001087983 */ /* 0x000ef60000300a00 */
[----:B------:R-:W-:Y:S11]  /*6b2e0*/  @!UPT UIADD3 URZ, URZ, URZ, URZ ;  /* 0x0000003f3f3ff290 */ /* 0x000ff6000fffe03f */
[----:B------:R-:W-:Y:S01]  /*6b2f0*/  STL.64 [R1+0x430], R12 ;  /* 0x0004300c01007387 */ /* 0x000fe20000100a00 */
[----:B------:R0:W-:Y:S03]  /*6b300*/  STL.64 [R1+0x438], R14 ;  /* 0x0004380e01007387 */ /* 0x0001e60000100a00 */
[----:B0-----:R-:W4:Y:S01]  /*6b310*/  LDL.LU.64 R14, [R1+0x23b8] ;  /* 0x0023b800010e7983 */ /* 0x001f220000300a00 */
[----:B------:R-:W4:Y:S01]  /*6b320*/  LDL.LU.64 R12, [R1+0x23b0] ;  /* 0x0023b000010c7983 */ /* 0x000f220000300a00 */
[C---:B---3--:R-:W-:Y:S01]  /*6b330*/  HMMA.16816.F32 R4, R16.reuse, R8, R4 ;  /* 0x000000081004723c */ /* 0x048fe20000001804 */
[----:B------:R-:W-:Y:S01]  /*6b340*/  IMAD.MOV.U32 R3, RZ, RZ, R8 ;  /* 0x000000ffff037224 */ /* 0x000fe200078e0008 */
[----:B------:R-:W-:Y:S11]  /*6b350*/  MOV R0, R9 ;  /* 0x0000000900007202 */ /* 0x000ff60000000f00 */
[----:B------:R-:W-:Y:S10]  /*6b360*/  @!UPT UIADD3 URZ, URZ, URZ, URZ ;  /* 0x0000003f3f3ff290 */ /* 0x000ff4000fffe03f */
[----:B------:R-:W-:Y:S01]  /*6b370*/  STL.64 [R1+0x420], R4 ;  /* 0x0004200401007387 */ /* 0x000fe20000100a00 */
[----:B------:R-:W-:Y:S02]  /*6b380*/  STL.64 [R1+0x428], R6 ;  /* 0x0004280601007387 */ /* 0x000fe40000100a00 */
[----:B------:R-:W3:Y:S02]  /*6b390*/  LDL.LU.64 R10, [R1+0x23a8] ;  /* 0x0023a800010a7983 */ /* 0x000ee40000300a00 */
[----:B------:R-:W3:Y:S01]  /*6b3a0*/  LDL.LU.64 R8, [R1+0x23a0] ;  /* 0x0023a00001087983 */ /* 0x000ee20000300a00 */
[----:B------:R-:W0:Y:S01]  /*6b3b0*/  LDSM.16.M88.4 R4, [R29+0x67080] ;  /* 0x067080001d04783b */ /* 0x000e220000000200 */
[----:B----4-:R-:W-:Y:S11]  /*6b3c0*/  HMMA.16816.F32 R12, R16, R20, R12 ;  /* 0x00000014100c723c */ /* 0x010ff6000000180c */
[----:B------:R-:W-:Y:S11]  /*6b3d0*/  @!UPT UIADD3 URZ, URZ, URZ, URZ ;  /* 0x0000003f3f3ff290 */ /* 0x000ff6000fffe03f */
[----:B------:R-:W-:Y:S01]  /*6b3e0*/  @!UPT UIADD3 URZ, URZ, URZ, URZ ;  /* 0x0000003f3f3ff290 */ /* 0x000fe2000fffe03f */
[----:B------:R0:W-:Y:S01]  /*6b3f0*/  STL.64 [R1+0x410], R12 ;  /* 0x0004100c01007387 */ /* 0x0001e20000100a00 */
[----:B------:R1:W-:Y:S02]  /*6b400*/  STL.64 [R1+0x418], R14 ;  /* 0x0004180e01007387 */ /* 0x0003e40000100a00 */
[----:B0-----:R-:W-:Y:S02]  /*6b410*/  IMAD.MOV.U32 R13, RZ, RZ, R6 ;  /* 0x000000ffff0d7224 */ /* 0x001fe400078e0006 */
[----:B-1----:R-:W-:Y:S01]  /*6b420*/  IMAD.MOV.U32 R15, RZ, RZ, R4 ;  /* 0x000000ffff0f7224 */ /* 0x002fe200078e0004 */
[----:B------:R-:W-:Y:S02]  /*6b430*/  MOV R14, R5 ;  /* 0x00000005000e7202 */ /* 0x000fe40000000f00 */
[----:B------:R-:W-:-:S03]  /*6b440*/  MOV R12, R7 ;  /* 0x00000007000c7202 */ /* 0x000fc60000000f00 */
[----:B------:R-:W-:Y:S02]  /*6b450*/  STL.64 [R1+0x2360], R14 ;  /* 0x0023600e01007387 */ /* 0x000fe40000100a00 */
[----:B------:R0:W-:Y:S02]  /*6b460*/  STL.64 [R1+0x2358], R12 ;  /* 0x0023580c01007387 */ /* 0x0001e40000100a00 */
[----:B0-----:R-:W-:Y:S01]  /*6b470*/  IMAD.MOV.U32 R12, RZ, RZ, R3 ;  /* 0x000000ffff0c7224 */ /* 0x001fe200078e0003 */
[----:B------:R-:W-:-:S05]  /*6b480*/  MOV R13, R0 ;  /* 0x00000000000d7202 */ /* 0x000fca0000000f00 */
[----:B------:R0:W-:Y:S04]  /*6b490*/  STL.64 [R1+0x2378], R12 ;  /* 0x0023780c01007387 */ /* 0x0001e80000100a00 */
[----:B0-----:R-:W4:Y:S01]  /*6b4a0*/  LDL.64 R12, [R1+0x10] ;  /* 0x00001000010c7983 */ /* 0x001f220000100a00 */
[----:B---3--:R-:W-:Y:S03]  /*6b4b0*/  HMMA.16816.F32 R4, R16, R24, R8 ;  /* 0x000000181004723c */ /* 0x008fe60000001808 */
[----:B------:R-:W3:Y:S04]  /*6b4c0*/  LDL.LU R16, [R1+0x1c0] ;  /* 0x0001c00001107983 */ /* 0x000ee80000300800 */
[----:B------:R-:W0:Y:S11]  /*6b4d0*/  LDSM.16.M88.4 R8, [R29+0x68080] ;  /* 0x068080001d08783b */ /* 0x000e360000000200 */
[----:B------:R-:W-:Y:S05]  /*6b4e0*/  @!UPT UIADD3 URZ, URZ, URZ, URZ ;  /* 0x0000003f3f3ff290 */ /* 0x000fea000fffe03f */
[----:B------:R-:W-:Y:S01]  /*6b4f0*/  STL.64 [R1+0x400], R4 ;  /* 0x0004000401007387 */ /* 0x000fe20000100a00 */
[----:B------:R-:W-:Y:S02]  /*6b500*/  STL.64 [R1+0x408], R6 ;  /* 0x0004080601007387 */ /* 0x000fe40000100a00 */
[----:B------:R-:W3:Y:S02]  /*6b510*/  LDL.LU R17, [R1+0x1c4] ;  /* 0x0001c40001117983 */ /* 0x000ee40000300800 */
[----:B------:R-:W5:Y:S01]  /*6b520*/  LDL.LU R18, [R1+0x1c8] ;  /* 0x0001c80001127983 */ /* 0x000f620000300800 */
[----:B------:R-:W5:Y:S04]  /*6b530*/  LDL.LU R19, [R1+0x1cc] ;  /* 0x0001cc0001137983 */ /* 0x000f680000300800 */
[----:B-----5:R-:W-:Y:S01]  /*6b540*/  STL.64 [R1+0x2370], R18 ;  /* 0x0023701201007387 */ /* 0x020fe20000100a00 */
[----:B---3--:R1:W-:Y:S03]  /*6b550*/  STL.64 [R1+0x2368], R16 ;  /* 0x0023681001007387 */ /* 0x0083e60000100a00 */
[----:B-1----:R-:W3:Y:S01]  /*6b560*/  LDL.LU R16, [R1+0x200] ;  /* 0x0002000001107983 */ /* 0x002ee20000300800 */
[----:B------:R-:W3:Y:S02]  /*6b570*/  LDL.LU R17, [R1+0x204] ;  /* 0x0002040001117983 */ /* 0x000ee40000300800 */
[----:B------:R-:W5:Y:S02]  /*6b580*/  LDL.LU R18, [R1+0x208] ;  /* 0x0002080001127983 */ /* 0x000f640000300800 */
[----:B------:R-:W5:Y:S02]  /*6b590*/  LDL.LU R19, [R1+0x20c] ;  /* 0x00020c0001137983 */ /* 0x000f640000300800 */
[----:B0-----:R-:W-:Y:S01]  /*6b5a0*/  IMAD.MOV.U32 R23, RZ, RZ, R10 ;  /* 0x000000ffff177224 */ /* 0x001fe200078e000a */
[----:B------:R-:W-:Y:S01]  /*6b5b0*/  MOV R22, R11 ;  /* 0x0000000b00167202 */ /* 0x000fe20000000f00 */
[----:B------:R-:W-:Y:S01]  /*6b5c0*/  IMAD.MOV.U32 R27, RZ, RZ, R8 ;  /* 0x000000ffff1b7224 */ /* 0x000fe200078e0008 */
[----:B------:R-:W-:Y:S01]  /*6b5d0*/  MOV R28, R9 ;  /* 0x00000009001c7202 */ /* 0x000fe20000000f00 */
[----:B-----5:R-:W-:Y:S01]  /*6b5e0*/  STL.64 [R1+0x2388], R18 ;  /* 0x0023881201007387 */ /* 0x020fe20000100a00 */
[----:B---3--:R0:W-:Y:S03]  /*6b5f0*/  STL.64 [R1+0x2380], R16 ;  /* 0x0023801001007387 */ /* 0x0081e60000100a00 */
[----:B0-----:R-:W3:Y:S01]  /*6b600*/  LDL.LU R16, [R1+0x230] ;  /* 0x0002300001107983 */ /* 0x001ee20000300800 */
[----:B------:R-:W3:Y:S02]  /*6b610*/  LDL.LU R17, [R1+0x234] ;  /* 0x0002340001117983 */ /* 0x000ee40000300800 */
[----:B------:R-:W3:Y:S02]  /*6b620*/  LDL.LU R18, [R1+0x238] ;  /* 0x0002380001127983 */ /* 0x000ee40000300800 */
[----:B------:R-:W3:Y:S01]  /*6b630*/  LDL.LU R19, [R1+0x23c] ;  /* 0x00023c0001137983 */ /* 0x000ee20000300800 */
[----:B------:R-:W5:Y:S01]  /*6b640*/  LDL.LU R4, [R1+0xf0] ;  /* 0x0000f00001047983 */ /* 0x000f620000300800 */
[----:B------:R-:W5:Y:S02]  /*6b650*/  LDL.LU R5, [R1+0xf4] ;  /* 0x0000f40001057983 */ /* 0x000f640000300800 */
[----:B------:R-:W5:Y:S02]  /*6b660*/  LDL.LU R6, [R1+0xf8] ;  /* 0x0000f80001067983 */ /* 0x000f640000300800 */
[----:B------:R-:W5:Y:S01]  /*6b670*/  LDL.LU R7, [R1+0xfc] ;  /* 0x0000fc0001077983 */ /* 0x000f620000300800 */
[----:B------:R-:W3:Y:S01]  /*6b680*/  LDL.LU.64 R10, [R1+0x2398] ;  /* 0x00239800010a7983 */ /* 0x000ee20000300a00 */
[----:B------:R-:W3:Y:S02]  /*6b690*/  LDL.LU.64 R8, [R1+0x2390] ;  /* 0x0023900001087983 */ /* 0x000ee40000300a00 */
[----:B----4-:R-:W-:Y:S01]  /*6b6a0*/  IMAD.MOV.U32 R3, RZ, RZ, R12 ;  /* 0x000000ffff037224 */ /* 0x010fe200078e000c */
[----:B------:R-:W-:Y:S01]  /*6b6b0*/  MOV R0, R13 ;  /* 0x0000000d00007202 */ /* 0x000fe20000000f00 */
[C---:B---3--:R-:W-:Y:S11]  /*6b6c0*/  HMMA.16816.F32 R16, R8.reuse, R12, R16 ;  /* 0x0000000c0810723c */ /* 0x048ff60000001810 */
[----:B------:R-:W-:Y:S11]  /*6b6d0*/  @!UPT UIADD3 URZ, URZ, URZ, URZ ;  /* 0x0000003f3f3ff290 */ /* 0x000ff6000fffe03f */
[----:B------:R-:W-:Y:S01]  /*6b6e0*/  @!UPT UIADD3 URZ, URZ, URZ, URZ ;  /* 0x0000003f3f3ff290 */ /* 0x000fe2000fffe03f */
[----:B------:R-:W-:Y:S01]  /*6b6f0*/  STL.64 [R1+0x230], R16 ;  /* 0x0002301001007387 */ /* 0x000fe20000100a00 */
[----:B------:R0:W-:Y:S03]  /*6b700*/  STL.64 [R1+0x238], R18 ;  /* 0x0002381201007387 */ /* 0x0001e60000100a00 */
[----:B0-----:R-:W3:Y:S01]  /*6b710*/  LDL.LU.64 R18, [R1+0x2388] ;  /* 0x0023880001127983 */ /* 0x001ee20000300a00 */
[----:B------:R-:W3:Y:S02]  /*6b720*/  LDL.LU.64 R16, [R1+0x2380] ;  /* 0x0023800001107983 */ /* 0x000ee40000300a00 */
[----:B------:R-:W3:Y:S02]  /*6b730*/  LDL.LU.64 R12, [R1+0x2378] ;  /* 0x00237800010c7983 */ /* 0x000ee40000300a00 */
[C---:B---3--:R-:W-:Y:S01]  /*6b740*/  HMMA.16816.F32 R12, R8.reuse, R12, R16 ;  /* 0x0000000c080c723c */ /* 0x048fe20000001810 */
[----:B------:R-:W3:Y:S01]  /*6b750*/  LDL.LU.64 R18, [R1+0x2370] ;  /* 0x0023700001127983 */ /* 0x000ee20000300a00 */
[----:B------:R-:W3:Y:S11]  /*6b760*/  LDL.LU.64 R16, [R1+0x2368] ;  /* 0x0023680001107983 */ /* 0x000ef60000300a00 */
[----:B------:R-:W-:Y:S10]  /*6b770*/  @!UPT UIADD3 URZ, URZ, URZ, URZ ;  /* 0x0000003f3f3ff290 */ /* 0x000ff4000fffe03f */
[----:B------:R-:W-:Y:S01]  /*6b780*/  STL.64 [R1+0x4d0], R12 ;  /* 0x0004d00c01007387 */ /* 0x000fe20000100a00 */
[----:B------:R0:W-:Y:S03]  /*6b790*/  STL.64 [R1+0x4d8], R14 ;  /* 0x0004d80e01007387 */ /* 0x0001e60000100a00 */
[----:B0-----:R-:W4:Y:S01]  /*6b7a0*/  LDL.LU.64 R14, [R1+0x2360] ;  /* 0x00236000010e7983 */ /* 0x001f220000300a00 */
[----:B------:R-:W2:Y:S02]  /*6b7b0*/  LDL.LU.64 R12, [R1+0x2358] ;  /* 0x00235800010c7983 */ /* 0x000ea40000300a00 */
[----:B------:R-:W-:Y:S01]  /*6b7c0*/  STL.64 [R1+0x2328], R20 ;  /* 0x0023281401007387 */ /* 0x000fe20000100a00 */
[----:B---3--:R-:W-:Y:S11]  /*6b7d0*/  HMMA.16816.F32 R16, R8, R20, R16 ;  /* 0x000000140810723c */ /* 0x008ff60000001810 */
[----:B------:R-:W-:Y:S11]  /*6b7e0*/  @!UPT UIADD3 URZ, URZ, URZ, URZ ;  /* 0x0000003f3f3ff290 */ /* 0x000ff6000fffe03f */
[----:B------:R-:W-:Y:S01]  /*6b7f0*/  @!UPT UIADD3 URZ, URZ, URZ, URZ ;  /* 0x0000003f3f3ff290 */ /* 0x000fe2000fffe03f */
[----:B------:R-:W-:Y:S01]  /*6b800*/  STL.64 [R1+0x4c0], R16 ;  /* 0x0004c01001007387 */ /* 0x000fe20000100a00 */
[----:B------:R-:W-:Y:S02]  /*6b810*/  STL.64 [R1+0x4c8], R18 ;  /* 0x0004c81201007387 */ /* 0x000fe40000100a00 */
[----:B------:R-:W0:Y:S02]  /*6b820*/  LDSM.16.M88.4 R16, [R29+0x69080] ;  /* 0x069080001d10783b */ /* 0x000e240000000200 */
[----:B0-----:R-:W-:Y:S02]  /*6b830*/  STL.64 [R1+0x22a8], R18 ;  /* 0x0022a81201007387 */ /* 0x001fe40000100a00 */
[----:B------:R0:W-:Y:S02]  /*6b840*/  STL.64 [R1+0x22a0], R16 ;  /* 0x0022a01001007387 */ /* 0x0001e40000100a00 */
[----:B0-----:R-:W-:Y:S01]  /*6b850*/  IMAD.MOV.U32 R16, RZ, RZ, R27 ;  /* 0x000000ffff107224 */ /* 0x001fe200078e001b */
[----:B------:R-:W-:Y:S01]  /*6b860*/  MOV R17, R28 ;  /* 0x0000001c00117202 */ /* 0x000fe20000000f00 */
[----:B------:R-:W2:Y:S01]  /*6b870*/  LDL.LU R27, [R1+0x2354] ;  /* 0x00235400011b7983 */ /* 0x000ea20000300800 */
[----:B------:R-:W3:Y:S02]  /*6b880*/  LDL.LU R28, [R1+0x2350] ;  /* 0x00235000011c7983 */ /* 0x000ee40000300800 */
[----:B------:R-:W2:Y:S01]  /*6b890*/  LDL.LU R20, [R1+0x1a0] ;  /* 0x0001a00001147983 */ /* 0x000ea20000300800 */
[----:B------:R-:W-:Y:S01]  /*6b8a0*/  MOV R19, R22 ;  /* 0x0000001600137202 */ /* 0x000fe20000000f00 */
[----:B------:R-:W2:Y:S01]  /*6b8b0*/  LDL.LU R21, [R1+0x1a4] ;  /* 0x0001a40001157983 */ /* 0x000ea20000300800 */
[----:B------:R-:W-:-:S02]  /*6b8c0*/  IMAD.MOV.U32 R18, RZ, RZ, R23 ;  /* 0x000000ffff127224 */ /* 0x000fc400078e0017 */
[----:B------:R-:W2:Y:S02]  /*6b8d0*/  LDL.LU R22, [R1+0x1a8] ;  /* 0x0001a80001167983 */ /* 0x000ea40000300800 */
[----:B------:R-:W2:Y:S02]  /*6b8e0*/  LDL.LU R23, [R1+0x1ac] ;  /* 0x0001ac0001177983 */ /* 0x000ea40000300800 */
[----:B--2---:R-:W-:Y:S01]  /*6b8f0*/  STL.64 [R1+0x2338], R22 ;  /* 0x0023381601007387 */ /* 0x004fe20000100a00 */
[----:B------:R0:W-:Y:S03]  /*6b900*/  STL.64 [R1+0x2330], R20 ;  /* 0x0023301401007387 */ /* 0x0001e60000100a00 */
[----:B0-----:R-:W2:Y:S01]  /*6b910*/  LDL.LU R20, [R1+0x1b0] ;  /* 0x0001b00001147983 */ /* 0x001ea20000300800 */
[----:B------:R-:W2:Y:S02]  /*6b920*/  LDL.LU R21, [R1+0x1b4] ;  /* 0x0001b40001157983 */ /* 0x000ea40000300800 */
[----:B------:R-:W2:Y:S02]  /*6b930*/  LDL.LU R22, [R1+0x1b8] ;  /* 0x0001b80001167983 */ /* 0x000ea40000300800 */
[----:B------:R-:W2:Y:S01]  /*6b940*/  LDL.LU R23, [R1+0x1bc] ;  /* 0x0001bc0001177983 */ /* 0x000ea20000300800 */
[----:B------:R-:W-:Y:S01]  /*6b950*/  STL.64 [R1+0x22e0], R18 ;  /* 0x0022e01201007387 */ /* 0x000fe20000100a00 */
[----:B------:R0:W-:Y:S03]  /*6b960*/  STL.64 [R1+0x22d8], R16 ;  /* 0x0022d81001007387 */ /* 0x0001e60000100a00 */
[----:B0-----:R-:W2:Y:S01]  /*6b970*/  LDL.LU R16, [R1+0x160] ;  /* 0x0001600001107983 */ /* 0x001ea20000300800 */
[----:B------:R-:W2:Y:S02]  /*6b980*/  LDL.LU R17, [R1+0x164] ;  /* 0x0001640001117983 */ /* 0x000ea40000300800 */
[----:B------:R-:W2:Y:S02]  /*6b990*/  LDL.LU R18, [R1+0x168] ;  /* 0x0001680001127983 */ /* 0x000ea40000300800 */
[----:B------:R-:W2:Y:S01]  /*6b9a0*/  LDL.LU R19, [R1+0x16c] ;  /* 0x00016c0001137983 */ /* 0x000ea20000300800 */
[----:B-----5:R-:W-:Y:S01]  /*6b9b0*/  HMMA.16816.F32 R8, R8, R24, R4 ;  /* 0x000000180808723c */ /* 0x020fe20000001804 */
[----:B--2---:R-:W-:Y:S01]  /*6b9c0*/  STL.64 [R1+0x22f0], R18 ;  /* 0x0022f01201007387 */ /* 0x004fe20000100a00 */
[----:B------:R0:W-:Y:S03]  /*6b9d0*/  STL.64 [R1+0x22e8], R16 ;  /* 0x0022e81001007387 */ /* 0x0001e60000100a00 */
[----:B0-----:R-:W2:Y:S01]  /*6b9e0*/  LDL.64 R16, [R1] ;  /* 0x0000000001107983 */ /* 0x001ea20000100a00 */
[----:B------:R-:W5:Y:S02]  /*6b9f0*/  LDL.LU.64 R6, [R1+0x2348] ;  /* 0x0023480001067983 */ /* 0x000f640000300a00 */
[----:B------:R-:W5:Y:S02]  /*6ba00*/  LDL.LU.64 R4, [R1+0x2340] ;  /* 0x0023400001047983 */ /* 0x000f640000300a00 */
[----:B------:R-:W-:Y:S01]  /*6ba10*/  STL.64 [R1+0x2320], R26 ;  /* 0x0023201a01007387 */ /* 0x000fe20000100a00 */
[----:B------:R0:W-:Y:S11]  /*6ba20*/  STL.64 [R1+0x2318], R24 ;  /* 0x0023181801007387 */ /* 0x0001f60000100a00 */
[----:B------:R-:W-:Y:S01]  /*6ba30*/  @!UPT UIADD3 URZ, URZ, URZ, URZ ;  /* 0x0000003f3f3ff290 */ /* 0x000fe2000fffe03f */
[----:B------:R4:W-:Y:S02]  /*6ba40*/  STL.64 [R1+0x4b0], R8 ;  /* 0x0004b00801007387 */ /* 0x0009e40000100a00 */
[----:B------:R1:W-:Y:S01]  /*6ba50*/  STL.64 [R1+0x4b8], R10 ;  /* 0x0004b80a01007387 */ /* 0x0003e20000100a00 */
[----:B0-----:R-:W2:Y:S01]  /*6ba60*/  LDL.LU R24, [R1+0x190] ;  /* 0x0001900001187983 */ /* 0x001ea20000300800 */
[----:B----4-:R-:W-:Y:S01]  /*6ba70*/  IMAD.MOV.U32 R8, RZ, RZ, R15 ;  /* 0x000000ffff087224 */ /* 0x010fe200078e000f */
[----:B------:R-:W-:Y:S01]  /*6ba80*/  MOV R9, R14 ;  /* 0x0000000e00097202 */ /* 0x000fe20000000f00 */
[----:B-1----:R-:W-:Y:S01]  /*6ba90*/  IMAD.MOV.U32 R10, RZ, RZ, R13 ;  /* 0x000000ffff0a7224 */ /* 0x002fe200078e000d */
[----:B------:R-:W-:Y:S01]  /*6baa0*/  MOV R11, R12 ;  /* 0x0000000c000b7202 */ /* 0x000fe20000000f00 */
[----:B------:R-:W4:Y:S04]  /*6bab0*/  LDL.LU R25, [R1+0x194] ;  /* 0x0001940001197983 */ /* 0x000f280000300800 */
[----:B------:R-:W0:Y:S01]  /*6bac0*/  LDSM.16.M88.4 R12, [R29+0x6a080] ;  /* 0x06a080001d0c783b */ /* 0x000e220000000200 */
[----:B------:R-:W4:Y:S02]  /*6bad0*/  LDL.LU R26, [R1+0x198] ;  /* 0x00019800011a7983 */ /* 0x000f240000300800 */
[----:B------:R-:W4:Y:S02]  /*6bae0*/  LDL.LU R27, [R1+0x19c] ;  /* 0x00019c00011b7983 */ /* 0x000f240000300800 */
[----:B------:R-:W-:Y:S01]  /*6baf0*/  STL.64 [R1+0x2310], R10 ;  /* 0x0023100a01007387 */ /* 0x000fe20000100a00 */
[----:B------:R1:W-:Y:S04]  /*6bb00*/  STL.64 [R1+0x2308], R8 ;  /* 0x0023080801007387 */ /* 0x0003e80000100a00 */
[----:B-1----:R-:W2:Y:S01]  /*6bb10*/  LDL.LU R8, [R1+0xe0] ;  /* 0x0000e00001087983 */ /* 0x002ea20000300800 */
[----:B------:R-:W2:Y:S02]  /*6bb20*/  LDL.LU R9, [R1+0xe4] ;  /* 0x0000e40001097983 */ /* 0x000ea40000300800 */
[----:B------:R-:W2:Y:S02]  /*6bb30*/  LDL.LU R10, [R1+0xe8] ;  /* 0x0000e800010a7983 */ /* 0x000ea40000300800 */
[----:B------:R-:W2:Y:S01]  /*6bb40*/  LDL.LU R11, [R1+0xec] ;  /* 0x0000ec00010b7983 */ /* 0x000ea20000300800 */
[----:B0-----:R-:W-:Y:S01]  /*6bb50*/  STL.64 [R1+0x2268], R14 ;  /* 0x0022680e01007387 */ /* 0x001fe20000100a00 */
[----:B------:R0:W-:Y:S02]  /*6bb60*/  STL.64 [R1+0x2260], R12 ;  /* 0x0022600c01007387 */ /* 0x0001e40000100a00 */
[----:B0-----:R-:W-:Y:S01]  /*6bb70*/  IMAD.MOV.U32 R12, RZ, RZ, R3 ;  /* 0x000000ffff0c7224 */ /* 0x001fe200078e0003 */
[----:B------:R-:W-:-:S07]  /*6bb80*/  MOV R13, R0 ;  /* 0x00000000000d7202 */ /* 0x000fce0000000f00 */
[C---:B-----5:R-:W-:Y:S11]  /*6bb90*/  HMMA.16816.F32 R20, R4.reuse, R12, R20 ;  /* 0x0000000c0414723c */ /* 0x060ff60000001814 */
        /* <DEDUP_REMOVED lines=9> */
[----:B------:R0:W-:Y:S01]  /*6bc30*/  STL.64 [R1+0x4a0], R20 ;  /* 0x0004a01401007387 */ /* 0x0001e20000100a00 */
[----:B------:R-:W-:Y:S03]  /*6bc40*/  STL.64 [R1+0x4a8], R22 ;  /* 0x0004a81601007387 */ /* 0x000fe60000100a00 */
[----:B0-----:R-:W4:Y:S01]  /*6bc50*/  LDL.LU.64 R20, [R1+0x2328] ;  /* 0x0023280001147983 */ /* 0x001f220000300a00 */
[----:B------:R0:W-:Y:S03]  /*6bc60*/  STL.64 [R1+0x2300], R16 ;  /* 0x0023001001007387 */ /* 0x0001e60000100a00 */
        /* <DEDUP_REMOVED lines=9> */
[----:B0-----:R-:W4:Y:S01]  /*6bd00*/  LDL.LU.64 R26, [R1+0x2320] ;  /* 0x00232000011a7983 */ /* 0x001f220000300a00 */
[----:B------:R-:W5:Y:S02]  /*6bd10*/  LDL.LU.64 R24, [R1+0x2318] ;  /* 0x0023180001187983 */ /* 0x000f640000300a00 */
[----:B------:R0:W-:Y:S02]  /*6bd20*/  STL.64 [R1+0x22f8], R20 ;  /* 0x0022f81401007387 */ /* 0x0001e40000100a00 */
[----:B0-----:R-:W2:Y:S01]  /*6bd30*/  LDL.LU R20, [R1+0x170] ;  /* 0x0001700001147983 */ /* 0x001ea20000300800 */
[----:B------:R-:W2:Y:S02]  /*6bd40*/  LDL.LU R21, [R1+0x174] ;  /* 0x0001740001157983 */ /* 0x000ea40000300800 */
[----:B------:R-:W2:Y:S02]  /*6bd50*/  LDL.LU R22, [R1+0x178] ;  /* 0x0001780001167983 */ /* 0x000ea40000300800 */
[----:B------:R-:W2:Y:S01]  /*6bd60*/  LDL.LU R23, [R1+0x17c] ;  /* 0x00017c0001177983 */ /* 0x000ea20000300800 */
[----:B-----5:R-:W-:Y:S01]  /*6bd70*/  HMMA.16816.F32 R4, R4, R24, R8 ;  /* 0x000000180404723c */ /* 0x020fe20000001808 */
        /* <DEDUP_REMOVED lines=8> */
[----:B0-----:R-:W5:Y:S01]  /*6be00*/  LDL.LU R4, [R1+0x150] ;  /* 0x0001500001047983 */ /* 0x001f620000300800 */
[----:B------:R-:W5:Y:S02]  /*6be10*/  LDL.LU R5, [R1+0x154] ;  /* 0x0001540001057983 */ /* 0x000f640000300800 */
[----:B------:R-:W5:Y:S01]  /*6be20*/  LDL.LU R6, [R1+0x158] ;  /* 0x0001580001067983 */ /* 0x000f620000300800 */
[C---:B--2---:R-:W-:Y:S11]  /*6be30*/  HMMA.16816.F32 R16, R8.reuse, R12, R16 ;  /* 0x0000000c0810723c */ /* 0x044ff60000001810 */
[----:B------:R-:W-:Y:S11]  /*6be40*/  @!UPT UIADD3 URZ, URZ, URZ, URZ ;  /* 0x0000003f3f3ff290 */ /* 0x000ff6000fffe03f */
[----:B------:R-:W-:Y:S01]  /*6be50*/  @!UPT UIADD3 URZ, URZ, URZ, URZ ;  /* 0x0000003f3f3ff290 */ /* 0x000fe2000fffe03f */
[----:B------:R0:W-:Y:S01]  /*6be60*/  STL.64 [R1+0x3d0], R16 ;  /* 0x0003d01001007387 */ /* 0x0001e20000100a00 */
[----:B------:R-:W-:Y:S03]  /*6be70*/  STL.64 [R1+0x3d8], R18 ;  /* 0x0003d81201007387 */ /* 0x000fe60000100a00 */
[----:B0-----:R-:W2:Y:S01]  /*6be80*/  LDL.LU.64 R16, [R1+0x2300] ;  /* 0x0023000001107983 */ /* 0x001ea20000300a00 */
[----:B---3--:R-:W-:Y:S01]  /*6be90*/  IMAD.MOV.U32 R7, RZ, RZ, R28 ;  /* 0x000000ffff077224 */ /* 0x008fe200078e001c */
[C---:B--2---:R-:W-:Y:S01]  /*6bea0*/  HMMA.16816.F32 R20, R8.reuse, R16, R20 ;  /* 0x000000100814723c */ /* 0x044fe20000001814 */
[----:B------:R-:W-:Y:S01]  /*6beb0*/  MOV R28, R16 ;  /* 0x00000010001c7202 */ /* 0x000fe20000000f00 */
[----:B------:R-:W-:Y:S11]  /*6bec0*/  IMAD.MOV.U32 R0, RZ, RZ, R17 ;  /* 0x000000ffff007224 */ /* 0x000ff600078e0011 */
[----:B------:R-:W-:Y:S10]  /*6bed0*/  @!UPT UIADD3 URZ, URZ, URZ, URZ ;  /* 0x0000003f3f3ff290 */ /* 0x000ff4000fffe03f */
[----:B------:R0:W-:Y:S01]  /*6bee0*/  STL.64 [R1+0x3b0], R20 ;  /* 0x0003b01401007387 */ /* 0x0001e20000100a00 */
[----:B------:R-:W-:Y:S03]  /*6bef0*/  STL.64 [R1+0x3b8], R22 ;  /* 0x0003b81601007387 */ /* 0x000fe60000100a00 */
[----:B0-----:R-:W2:Y:S01]  /*6bf00*/  LDL.LU.64 R20, [R1+0x22f8] ;  /* 0x0022f80001147983 */ /* 0x001ea20000300a00 */
[----:B------:R-:W2:Y:S02]  /*6bf10*/  LDL.LU.64 R18, [R1+0x22f0] ;  /* 0x0022f00001127983 */ /* 0x000ea40000300a00 */
[----:B------:R-:W2:Y:S02]  /*6bf20*/  LDL.LU.64 R16, [R1+0x22e8] ;  /* 0x0022e80001107983 */ /* 0x000ea40000300a00 */
[C---:B--2---:R-:W-:Y:S11]  /*6bf30*/  HMMA.16816.F32 R16, R8.reuse, R20, R16 ;  /* 0x000000140810723c */ /* 0x044ff60000001810 */
[----:B------:R-:W-:Y:S11]  /*6bf40*/  @!UPT UIADD3 URZ, URZ, URZ, URZ ;  /* 0x0000003f3f3ff290 */ /* 0x000ff6000fffe03f */
[----:B------:R-:W-:Y:S01]  /*6bf50*/  @!UPT UIADD3 URZ, URZ, URZ, URZ ;  /* 0x0000003f3f3ff290 */ /* 0x000fe2000fffe03f */
[----:B------:R-:W-:Y:S01]  /*6bf60*/  STL.64 [R1+0x3a0], R16 ;  /* 0x0003a01001007387 */ /* 0x000fe20000100a00 */
[----:B------:R0:W-:Y:S03]  /*6bf70*/  STL.64 [R1+0x3a8], R18 ;  /* 0x0003a81201007387 */ /* 0x0001e60000100a00 */
[----:B0-----:R-:W5:Y:S01]  /*6bf80*/  LDL.LU.64 R18, [R1+0x22e0] ;  /* 0x0022e00001127983 */ /* 0x001f620000300a00 */
[----:B------:R-:W5:Y:S02]  /*6bf90*/  LDL.LU.64 R16, [R1+0x22d8] ;  /* 0x0022d80001107983 */ /* 0x000f640000300a00 */
[----:B------:R0:W-:Y:S02]  /*6bfa0*/  STL.64 [R1+0x22d0], R20 ;  /* 0x0022d01401007387 */ /* 0x0001e40000100a00 */
[----:B0-----:R-:W2:Y:S01]  /*6bfb0*/  LDL.LU R20, [R1+0xd0] ;  /* 0x0000d00001147983 */ /* 0x001ea20000300800 */
[----:B------:R-:W2:Y:S02]  /*6bfc0*/  LDL.LU R21, [R1+0xd4] ;  /* 0x0000d40001157983 */ /* 0x000ea40000300800 */
[----:B------:R-:W2:Y:S02]  /*6bfd0*/  LDL.LU R22, [R1+0xd8] ;  /* 0x0000d80001167983 */ /* 0x000ea40000300800 */
[----:B------:R-:W2:Y:S01]  /*6bfe0*/  LDL.LU R23, [R1+0xdc] ;  /* 0x0000dc0001177983 */ /* 0x000ea20000300800 */
[----:B----4-:R-:W-:Y:S01]  /*6bff0*/  STL.64 [R1+0x22c8], R26 ;  /* 0x0022c81a01007387 */ /* 0x010fe20000100a00 */
[----:B------:R-:W-:Y:S01]  /*6c000*/  STL.64 [R1+0x22c0], R24 ;  /* 0x0022c01801007387 */ /* 0x000fe20000100a00 */
[----:B--2---:R-:W-:Y:S08]  /*6c010*/  HMMA.16816.F32 R8, R8, R24, R20 ;  /* 0x000000180808723c */ /* 0x004ff00000001814 */
[----:B-----5:R-:W-:Y:S01]  /*6c020*/  HMMA.16816.F32 R12, R16, R12, R4 ;  /* 0x0000000c100c723c */ /* 0x020fe20000001804 */
[----:B------:R-:W0:Y:S11]  /*6c030*/  LDSM.16.M88.4 R4, [R29+0x6d080] ;  /* 0x06d080001d04783b */ /* 0x000e360000000200 */
[----:B------:R-:W-:Y:S03]  /*6c040*/  @!UPT UIADD3 URZ, URZ, URZ, URZ ;  /* 0x0000003f3f3ff290 */ /* 0x000fe6000fffe03f */
[----:B------:R-:W-:Y:S01]  /*6c050*/  STL.64 [R1+0x390], R8 ;  /* 0x0003900801007387 */ /* 0x000fe20000100a00 */
[----:B------:R-:W-:Y:S02]  /*6c060*/  STL.64 [R1+0x398], R10 ;  /* 0x0003980a01007387 */ /* 0x000fe40000100a00 */
[----:B------:R-:W1:Y:S04]  /*6c070*/  LDSM.16.M88.4 R8, [R29+0x6c080] ;  /* 0x06c080001d08783b */ /* 0x000e680000000200 */
[----:B0-----:R-:W-:Y:S01]  /*6c080*/  IMAD.MOV.U32 R3, RZ, RZ, R7 ;  /* 0x000000ffff037224 */ /* 0x001fe200078e0007 */
[----:B-1----:R0:W-:Y:S01]  /*6c090*/  STL.64 [R1+0x21d8], R10 ;  /* 0x0021d80a01007387 */ /* 0x0021e20000100a00 */
[----:B------:R1:W-:Y:S02]  /*6c0a0*/  STL.64 [R1+0x21d0], R8 ;  /* 0x0021d00801007387 */ /* 0x0003e40000100a00 */
[----:B------:R2:W-:Y:S02]  /*6c0b0*/  STL.64 [R1+0x380], R12 ;  /* 0x0003800c01007387 */ /* 0x0005e40000100a00 */
[----:B------:R3:W-:Y:S01]  /*6c0c0*/  STL.64 [R1+0x388], R14 ;  /* 0x0003880e01007387 */ /* 0x0007e20000100a00 */
[----:B0-----:R-:W-:Y:S01]  /*6c0d0*/  MOV R10, R4 ;  /* 0x00000004000a7202 */ /* 0x001fe20000000f00 */
[----:B-1----:R-:W-:Y:S01]  /*6c0e0*/  IMAD.MOV.U32 R9, RZ, RZ, R5 ;  /* 0x000000ffff097224 */ /* 0x002fe200078e0005 */
[----:B------:R-:W4:Y:S01]  /*6c0f0*/  LDL.LU R4, [R1+0x80] ;  /* 0x0000800001047983 */ /* 0x000f220000300800 */
[----:B------:R-:W-:Y:S01]  /*6c100*/  MOV R8, R6 ;  /* 0x0000000600087202 */ /* 0x000fe20000000f00 */
[----:B------:R-:W4:Y:S02]  /*6c110*/  LDL.LU R5, [R1+0x84] ;  /* 0x0000840001057983 */ /* 0x000f240000300800 */
[----:B------:R-:W5:Y:S01]  /*6c120*/  LDL.LU R6, [R1+0x88] ;  /* 0x0000880001067983 */ /* 0x000f620000300800 */
[----:B------:R-:W5:Y:S01]  /*6c130*/  LDL.LU R7, [R1+0x8c] ;  /* 0x00008c0001077983 */ /* 0x000f620000300800 */
[----:B--2---:R-:W2:Y:S02]  /*6c140*/  LDL.LU R12, [R1+0xc0] ;  /* 0x0000c000010c7983 */ /* 0x004ea40000300800 */
[----:B------:R-:W2:Y:S02]  /*6c150*/  LDL.LU R13, [R1+0xc4] ;  /* 0x0000c400010d7983 */ /* 0x000ea40000300800 */
[----:B---3--:R-:W3:Y:S01]  /*6c160*/  LDL.LU R14, [R1+0xc8] ;  /* 0x0000c800010e7983 */ /* 0x008ee20000300800 */
[----:B------:R-:W3:Y:S04]  /*6c170*/  LDL.LU R15, [R1+0xcc] ;  /* 0x0000cc00010f7983 */ /* 0x000ee80000300800 */
[----:B---3--:R-:W-:Y:S01]  /*6c180*/  STL.64 [R1+0x2278], R14 ;  /* 0x0022780e01007387 */ /* 0x008fe20000100a00 */
[----:B--2---:R0:W-:Y:S03]  /*6c190*/  STL.64 [R1+0x2270], R12 ;  /* 0x0022700c01007387 */ /* 0x0041e60000100a00 */
[----:B0-----:R-:W2:Y:S01]  /*6c1a0*/  LDL.LU R12, [R1+0x110] ;  /* 0x00011000010c7983 */ /* 0x001ea20000300800 */
[----:B------:R-:W2:Y:S02]  /*6c1b0*/  LDL.LU R13, [R1+0x114] ;  /* 0x00011400010d7983 */ /* 0x000ea40000300800 */
[----:B------:R-:W3:Y:S02]  /*6c1c0*/  LDL.LU R14, [R1+0x118] ;  /* 0x00011800010e7983 */ /* 0x000ee40000300800 */
[----:B------:R-:W3:Y:S01]  /*6c1d0*/  LDL.LU R15, [R1+0x11c] ;  /* 0x00011c00010f7983 */ /* 0x000ee20000300800 */
[----:B------:R-:W2:Y:S01]  /*6c1e0*/  LDL.LU R24, [R1+0x1e0] ;  /* 0x0001e00001187983 */ /* 0x000ea20000300800 */
[----:B------:R-:W4:Y:S02]  /*6c1f0*/  LDL.LU R25, [R1+0x1e4] ;  /* 0x0001e40001197983 */ /* 0x000f240000300800 */
[----:B------:R-:W4:Y:S02]  /*6c200*/  LDL.LU R26, [R1+0x1e8] ;  /* 0x0001e800011a7983 */ /* 0x000f240000300800 */
[----:B------:R-:W4:Y:S01]  /*6c210*/  LDL.LU R27, [R1+0x1ec] ;  /* 0x0001ec00011b7983 */ /* 0x000f220000300800 */
[----:B------:R-:W4:Y:S01]  /*6c220*/  LDL.LU R20, [R1+0x1f0] ;  /* 0x0001f00001147983 */ /* 0x000f220000300800 */
[----:B------:R-:W4:Y:S02]  /*6c230*/  LDL.LU R21, [R1+0x1f4] ;  /* 0x0001f40001157983 */ /* 0x000f240000300800 */
[----:B------:R-:W4:Y:S02]  /*6c240*/  LDL.LU R22, [R1+0x1f8] ;  /* 0x0001f80001167983 */ /* 0x000f240000300800 */
[----:B------:R-:W4:Y:S01]  /*6c250*/  LDL.LU R23, [R1+0x1fc] ;  /* 0x0001fc0001177983 */ /* 0x000f220000300800 */
[----:B---3--:R-:W-:Y:S01]  /*6c260*/  STL.64 [R1+0x2288], R14 ;  /* 0x0022880e01007387 */ /* 0x008fe20000100a00 */
[----:B--2---:R0:W-:Y:S03]  /*6c270*/  STL.64 [R1+0x2280], R12 ;  /* 0x0022800c01007387 */ /* 0x0041e60000100a00 */
        /* <DEDUP_REMOVED lines=15> */
[----:B------:R-:W2:Y:S01]  /*6c370*/  LDL.LU R15, [R1+0x14c] ;  /* 0x00014c00010f7983 */ /* 0x000ea20000300800 */
[----:B-----5:R-:W-:Y:S01]  /*6c380*/  STL.64 [R1+0x2238], R6 ;  /* 0x0022380601007387 */ /* 0x020fe20000100a00 */
[----:B----4-:R0:W-:Y:S03]  /*6c390*/  STL.64 [R1+0x2230], R4 ;  /* 0x0022300401007387 */ /* 0x0101e60000100a00 */
[----:B0-----:R-:W3:Y:S01]  /*6c3a0*/  LDL.LU R4, [R1+0x90] ;  /* 0x0000900001047983 */ /* 0x001ee20000300800 */
[----:B------:R-:W3:Y:S02]  /*6c3b0*/  LDL.LU R5, [R1+0x94] ;  /* 0x0000940001057983 */ /* 0x000ee40000300800 */
[----:B------:R-:W4:Y:S02]  /*6c3c0*/  LDL.LU R6, [R1+0x98] ;  /* 0x0000980001067983 */ /* 0x000f240000300800 */
[----:B------:R-:W4:Y:S02]  /*6c3d0*/  LDL.LU R7, [R1+0x9c] ;  /* 0x00009c0001077983 */ /* 0x000f240000300800 */
[----:B----4-:R-:W-:Y:S01]  /*6c3e0*/  STL.64 [R1+0x2248], R6 ;  /* 0x0022480601007387 */ /* 0x010fe20000100a00 */
[----:B---3--:R0:W-:Y:S02]  /*6c3f0*/  STL.64 [R1+0x2240], R4 ;  /* 0x0022400401007387 */ /* 0x0081e40000100a00 */
[----:B0-----:R-:W-:Y:S01]  /*6c400*/  MOV R4, R28 ;  /* 0x0000001c00047202 */ /* 0x001fe20000000f00 */
[----:B------:R-:W-:-:S07]  /*6c410*/  IMAD.MOV.U32 R5, RZ, RZ, R0 ;  /* 0x000000ffff057224 */ /* 0x000fce00078e0000 */
[C---:B------:R-:W-:Y:S01]  /*6c420*/  HMMA.16816.F32 R20, R16.reuse, R4, R20 ;  /* 0x000000041014723c */ /* 0x040fe20000001814 */
[----:B------:R-:W-:Y:S01]  /*6c430*/  STL [R1+0x2218], R10 ;  /* 0x0022180a01007387 */ /* 0x000fe20000100800 */
[----:B------:R0:W-:Y:S03]  /*6c440*/  STL.64 [R1+0x2210], R8 ;  /* 0x0022100801007387 */ /* 0x0001e60000100a00 */
[----:B0-----:R-:W3:Y:S11]  /*6c450*/  LDL.64 R8, [R1+0x10] ;  /* 0x0000100001087983 */ /* 0x001ef60000100a00 */
[----:B------:R-:W-:Y:S07]  /*6c460*/  @!UPT UIADD3 URZ, URZ, URZ, URZ ;  /* 0x0000003f3f3ff290 */ /* 0x000fee000fffe03f */
[----:B------:R0:W-:Y:S01]  /*6c470*/  STL.64 [R1+0x370], R20 ;  /* 0x0003701401007387 */ /* 0x0001e20000100a00 */
[----:B------:R-:W-:Y:S03]  /*6c480*/  STL.64 [R1+0x378], R22 ;  /* 0x0003781601007387 */ /* 0x000fe60000100a00 */
[----:B0-----:R-:W4:Y:S02]  /*6c490*/  LDL.LU.64 R20, [R1+0x22d0] ;  /* 0x0022d00001147983 */ /* 0x001f240000300a00 */
[C---:B----4-:R-:W-:Y:S11]  /*6c4a0*/  HMMA.16816.F32 R24, R16.reuse, R20, R24 ;  /* 0x000000141018723c */ /* 0x050ff60000001818 */
[----:B------:R-:W-:Y:S11]  /*6c4b0*/  @!UPT UIADD3 URZ, URZ, URZ, URZ ;  /* 0x0000003f3f3ff290 */ /* 0x000ff6000fffe03f */
[----:B------:R-:W-:Y:S01]  /*6c4c0*/  @!UPT UIADD3 URZ, URZ, URZ, URZ ;  /* 0x0000003f3f3ff290 */ /* 0x000fe2000fffe03f */
[----:B------:R-:W-:Y:S01]  /*6c4d0*/  STL.64 [R1+0x360], R24 ;  /* 0x0003601801007387 */ /* 0x000fe20000100a00 */
[----:B------:R0:W-:Y:S01]  /*6c4e0*/  STL [R1+0x368], R26 ;  /* 0x0003681a01007387 */ /* 0x0001e20000100800 */
[----:B------:R-:W-:Y:S02]  /*6c4f0*/  MOV R28, R27 ;  /* 0x0000001b001c7202 */ /* 0x000fe40000000f00 */
[----:B0-----:R-:W4:Y:S01]  /*6c500*/  LDL.LU.64 R26, [R1+0x22c8] ;  /* 0x0022c800011a7983 */ /* 0x001f220000300a00 */
[----:B------:R-:W2:Y:S02]  /*6c510*/  LDL.LU.64 R24, [R1+0x22c0] ;  /* 0x0022c00001187983 */ /* 0x000ea40000300a00 */
[----:B------:R-:W-:Y:S01]  /*6c520*/  STL [R1+0x1ec4], R28 ;  /* 0x001ec41c01007387 */ /* 0x000fe20000100800 */
[----:B--2---:R-:W-:Y:S01]  /*6c530*/  HMMA.16816.F32 R16, R16, R24, R12 ;  /* 0x000000181010723c */ /* 0x004fe2000000180c */
        /* <DEDUP_REMOVED lines=22> */
[----:B0-----:R-:W3:Y:S01]  /*6c6a0*/  LDL.LU R4, [R1+0xb0] ;  /* 0x0000b00001047983 */ /* 0x001ee20000300800 */
[----:B------:R-:W3:Y:S02]  /*6c6b0*/  LDL.LU R5, [R1+0xb4] ;  /* 0x0000b40001057983 */ /* 0x000ee40000300800 */
[----:B------:R-:W3:Y:S02]  /*6c6c0*/  LDL.LU R6, [R1+0xb8] ;  /* 0x0000b80001067983 */ /* 0x000ee40000300800 */
        /* <DEDUP_REMOVED lines=9> */
[----:B0-----:R-:W5:Y:S01]  /*6c760*/  LDL.LU R20, [R1+0xa0] ;  /* 0x0000a00001147983 */ /* 0x001f620000300800 */
[----:B------:R-:W5:Y:S02]  /*6c770*/  LDL.LU R21, [R1+0xa4] ;  /* 0x0000a40001157983 */ /* 0x000f640000300800 */
[----:B------:R-:W5:Y:S02]  /*6c780*/  LDL.LU R22, [R1+0xa8] ;  /* 0x0000a80001167983 */ /* 0x000f640000300800 */
[----:B------:R-:W5:Y:S01]  /*6c790*/  LDL.LU R23, [R1+0xac] ;  /* 0x0000ac0001177983 */ /* 0x000f620000300800 */
[----:B--2---:R-:W-:Y:S01]  /*6c7a0*/  HMMA.16816.F32 R16, R16, R24, R12 ;  /* 0x000000181010723c */ /* 0x004fe2000000180c */
        /* <DEDUP_REMOVED lines=8> */
[----:B------:R-:W2:Y:S02]  /*6c830*/  LDL.LU R19, [R1+0x21c] ;  /* 0x00021c0001137983 */ /* 0x000ea40000300800 */
[----:B--2---:R-:W-:Y:S01]  /*6c840*/  STL.64 [R1+0x21f0], R18 ;  /* 0x0021f01201007387 */ /* 0x004fe20000100a00 */
[----:B------:R0:W-:Y:S03]  /*6c850*/  STL.64 [R1+0x21e8], R16 ;  /* 0x0021e81001007387 */ /* 0x0001e60000100a00 */
[----:B0-----:R-:W2:Y:S01]  /*6c860*/  LDL.LU R16, [R1+0x220] ;  /* 0x0002200001107983 */ /* 0x001ea20000300800 */
[----:B------:R-:W2:Y:S02]  /*6c870*/  LDL.LU R17, [R1+0x224] ;  /* 0x0002240001117983 */ /* 0x000ea40000300800 */
[----:B------:R-:W2:Y:S02]  /*6c880*/  LDL.LU R18, [R1+0x228] ;  /* 0x0002280001127983 */ /* 0x000ea40000300800 */
[----:B------:R-:W2:Y:S01]  /*6c890*/  LDL.LU R19, [R1+0x22c] ;  /* 0x00022c0001137983 */ /* 0x000ea20000300800 */
[C---:B---3--:R-:W-:Y:S01]  /*6c8a0*/  HMMA.16816.F32 R4, R12.reuse, R8, R4 ;  /* 0x000000080c04723c */ /* 0x048fe20000001804 */
[----:B--2---:R-:W-:Y:S01]  /*6c8b0*/  STL.64 [R1+0x2200], R18 ;  /* 0x0022001201007387 */ /* 0x004fe20000100a00 */
[----:B------:R0:W-:Y:S03]  /*6c8c0*/  STL.64 [R1+0x21f8], R16 ;  /* 0x0021f81001007387 */ /* 0x0001e60000100a00 */
[----:B0-----:R-:W2:Y:S01]  /*6c8d0*/  LDL.LU R16, [R1+0x1d0] ;  /* 0x0001d00001107983 */ /* 0x001ea20000300800 */
[----:B------:R-:W2:Y:S02]  /*6c8e0*/  LDL.LU R17, [R1+0x1d4] ;  /* 0x0001d40001117983 */ /* 0x000ea40000300800 */
[----:B------:R-:W2:Y:S02]  /*6c8f0*/  LDL.LU R18, [R1+0x1d8] ;  /* 0x0001d80001127983 */ /* 0x000ea40000300800 */
[----:B------:R-:W2:Y:S11]  /*6c900*/  LDL.LU R19, [R1+0x1dc] ;  /* 0x0001dc0001137983 */ /* 0x000eb60000300800 */
[----:B------:R-:W-:Y:S02]  /*6c910*/  @!UPT UIADD3 URZ, URZ, URZ, URZ ;  /* 0x0000003f3f3ff290 */ /* 0x000fe4000fffe03f */
[----:B------:R0:W-:Y:S01]  /*6c920*/  STL.64 [R1+0x2d0], R4 ;  /* 0x0002d00401007387 */ /* 0x0001e20000100a00 */
[----:B------:R5:W-:Y:S03]  /*6c930*/  STL.64 [R1+0x2d8], R6 ;  /* 0x0002d80601007387 */ /* 0x000be60000100a00 */
[----:B0-----:R-:W5:Y:S02]  /*6c940*/  LDL.LU.64 R4, [R1+0x2258] ;  /* 0x0022580001047983 */ /* 0x001f640000300a00 */
[C---:B-----5:R-:W-:Y:S02]  /*6c950*/  HMMA.16816.F32 R4, R12.reuse, R4, R20 ;  /* 0x000000040c04723c */ /* 0x060fe40000001814 */
        /* <DEDUP_REMOVED lines=14> */
[----:B0-----:R-:W2:Y:S01]  /*6ca40*/  LDL.64 R20, [R1] ;  /* 0x0000000001147983 */ /* 0x001ea20000100a00 */
[----:B---3--:R-:W-:Y:S03]  /*6ca50*/  HMMA.16816.F32 R4, R12, R24, R4 ;  /* 0x000000180c04723c */ /* 0x008fe60000001804 */
[----:B------:R-:W3:Y:S11]  /*6ca60*/  LDL.LU R12, [R1+0x100] ;  /* 0x00010000010c7983 */ /* 0x000ef60000300800 */
[----:B------:R-:W-:Y:S09]  /*6ca70*/  @!UPT UIADD3 URZ, URZ, URZ, URZ ;  /* 0x0000003f3f3ff290 */ /* 0x000ff2000fffe03f */
[----:B------:R-:W-:Y:S01]  /*6ca80*/  STL.64 [R1+0x50], R4 ;  /* 0x0000500401007387 */ /* 0x000fe20000100a00 */
[----:B------:R-:W-:Y:S02]  /*6ca90*/  STL.64 [R1+0x58], R6 ;  /* 0x0000580601007387 */ /* 0x000fe40000100a00 */
[----:B------:R-:W0:Y:S04]  /*6caa0*/  LDSM.16.M88.4 R4, [R29+0x6e080] ;  /* 0x06e080001d04783b */ /* 0x000e280000000200 */
[----:B------:R-:W3:Y:S01]  /*6cab0*/  LDL.LU R13, [R1+0x104] ;  /* 0x00010400010d7983 */ /* 0x000ee20000300800 */
[----:B------:R-:W3:Y:S01]  /*6cac0*/  LDL.LU R14, [R1+0x108] ;  /* 0x00010800010e7983 */ /* 0x000ee20000300800 */
[----:B------:R-:W3:Y:S03]  /*6cad0*/  LDL.LU R15, [R1+0x10c] ;  /* 0x00010c00010f7983 */ /* 0x000ee60000300800 */
[----:B0-----:R-:W-:Y:S01]  /*6cae0*/  STL.64 [R1+0x30], R4 ;  /* 0x0000300401007387 */ /* 0x001fe20000100a00 */
[----:B------:R0:W-:Y:S03]  /*6caf0*/  STL.64 [R1+0x38], R6 ;  /* 0x0000380601007387 */ /* 0x0001e60000100a00 */
[----:B0-----:R-:W3:Y:S01]  /*6cb00*/  LDL.LU.64 R6, [R1+0x2228] ;  /* 0x0022280001067983 */ /* 0x001ee20000300a00 */
[----:B------:R-:W3:Y:S01]  /*6cb10*/  LDL.LU.64 R4, [R1+0x2220] ;  /* 0x0022200001047983 */ /* 0x000ee20000300a00 */
[----:B------:R-:W-:Y:S01]  /*6cb20*/  MOV R11, R9 ;  /* 0x00000009000b7202 */ /* 0x000fe20000000f00 */
[C---:B---3--:R-:W-:Y:S08]  /*6cb30*/  HMMA.16816.F32 R12, R4.reuse, R8, R12 ;  /* 0x00000008040c723c */ /* 0x048ff0000000180c */
[----:B--2---:R-:W-:Y:S11]  /*6cb40*/  HMMA.16816.F32 R16, R4, R20, R16 ;  /* 0x000000140410723c */ /* 0x004ff60000001810 */
[----:B------:R-:W-:Y:S04]  /*6cb50*/  @!UPT UIADD3 URZ, URZ, URZ, URZ ;  /* 0x0000003f3f3ff290 */ /* 0x000fe8000fffe03f */
[----:B------:R0:W-:Y:S01]  /*6cb60*/  STL.64 [R1+0x110], R12 ;  /* 0x0001100c01007387 */ /* 0x0001e20000100a00 */
[----:B------:R1:W-:Y:S02]  /*6cb70*/  STL.64 [R1+0x118], R14 ;  /* 0x0001180e01007387 */ /* 0x0003e40000100a00 */
[----:B------:R-:W2:Y:S06]  /*6cb80*/  LDL.LU R10, [R1+0x2218] ;  /* 0x00221800010a7983 */ /* 0x000eac0000300800 */
[----:B------:R-:W-:Y:S02]  /*6cb90*/  IMAD.MOV.U32 R0, RZ, RZ, R19 ;  /* 0x000000ffff007224 */ /* 0x000fe400078e0013 */
[----:B0-----:R-:W-:-:S02]  /*6cba0*/  IMAD.MOV.U32 R12, RZ, RZ, R8 ;  /* 0x000000ffff0c7224 */ /* 0x001fc400078e0008 */
[----:B-1----:R-:W-:Y:S01]  /*6cbb0*/  IMAD.MOV.U32 R14, RZ, RZ, R20 ;  /* 0x000000ffff0e7224 */ /* 0x002fe200078e0014 */
[----:B------:R-:W3:Y:S01]  /*6cbc0*/  LDL.LU.64 R8, [R1+0x2210] ;  /* 0x0022100001087983 */ /* 0x000ee20000300a00 */
[----:B------:R-:W-:Y:S02]  /*6cbd0*/  MOV R13, R21 ;  /* 0x00000015000d7202 */ /* 0x000fe40000000f00 */
[----:B------:R-:W5:Y:S02]  /*6cbe0*/  LDL.LU.64 R20, [R1+0x2208] ;  /* 0x0022080001147983 */ /* 0x000f640000300a00 */
[----:B------:R-:W-:Y:S01]  /*6cbf0*/  STL.64 [R1+0x100], R16 ;  /* 0x0001001001007387 */ /* 0x000fe20000100a00 */
[----:B------:R0:W-:Y:S04]  /*6cc00*/  STL [R1+0x108], R18 ;  /* 0x0001081201007387 */ /* 0x0001e80000100800 */
[----:B0-----:R-:W5:Y:S01]  /*6cc10*/  LDL.LU.64 R18, [R1+0x2200] ;  /* 0x0022000001127983 */ /* 0x001f620000300a00 */
[----:B------:R-:W5:Y:S02]  /*6cc20*/  LDL.LU.64 R16, [R1+0x21f8] ;  /* 0x0021f80001107983 */ /* 0x000f640000300a00 */
[----:B------:R-:W-:Y:S01]  /*6cc30*/  STL [R1+0x1ec0], R0 ;  /* 0x001ec00001007387 */ /* 0x000fe20000100800 */
[C---:B-----5:R-:W-:Y:S11]  /*6cc40*/  HMMA.16816.F32 R16, R4.reuse, R20, R16 ;  /* 0x000000140410723c */ /* 0x060ff60000001810 */
[----:B------:R-:W-:Y:S11]  /*6cc50*/  @!UPT UIADD3 URZ, URZ, URZ, URZ ;  /* 0x0000003f3f3ff290 */ /* 0x000ff6000fffe03f */
[----:B------:R-:W-:Y:S01]  /*6cc60*/  @!UPT UIADD3 URZ, URZ, URZ, URZ ;  /* 0x0000003f3f3ff290 */ /* 0x000fe2000fffe03f */
[----:B------:R-:W-:Y:S01]  /*6cc70*/  STL.64 [R1+0xf0], R16 ;  /* 0x0000f01001007387 */ /* 0x000fe20000100a00 */
[----:B------:R0:W-:Y:S03]  /*6cc80*/  STL.64 [R1+0xf8], R18 ;  /* 0x0000f81201007387 */ /* 0x0001e60000100a00 */
[----:B0-----:R-:W5:Y:S01]  /*6cc90*/  LDL.LU.64 R18, [R1+0x21f0] ;  /* 0x0021f00001127983 */ /* 0x001f620000300a00 */
[----:B------:R-:W5:Y:S02]  /*6cca0*/  LDL.LU.64 R16, [R1+0x21e8] ;  /* 0x0021e80001107983 */ /* 0x000f640000300a00 */
[----:B----4-:R-:W-:Y:S02]  /*6ccb0*/  STL.64 [R1+0x21a0], R26 ;  /* 0x0021a01a01007387 */ /* 0x010fe40000100a00 */
[----:B------:R0:W-:Y:S01]  /*6ccc0*/  STL.64 [R1+0x2198], R24 ;  /* 0x0021981801007387 */ /* 0x0001e20000100a00 */
[----:B-----5:R-:W-:Y:S11]  /*6ccd0*/  HMMA.16816.F32 R4, R4, R24, R16 ;  /* 0x000000180404723c */ /* 0x020ff60000001810 */
[----:B------:R-:W-:Y:S11]  /*6cce0*/  @!UPT UIADD3 URZ, URZ, URZ, URZ ;  /* 0x0000003f3f3ff290 */ /* 0x000ff6000fffe03f */
[----:B------:R-:W-:Y:S01]  /*6ccf0*/  @!UPT UIADD3 URZ, URZ, URZ, URZ ;  /* 0x0000003f3f3ff290 */ /* 0x000fe2000fffe03f */
[----:B------:R1:W-:Y:S01]  /*6cd00*/  STL.64 [R1+0x90], R4 ;  /* 0x0000900401007387 */ /* 0x0003e20000100a00 */
[----:B------:R-:W-:Y:S02]  /*6cd10*/  STL.64 [R1+0x98], R6 ;  /* 0x0000980601007387 */ /* 0x000fe40000100a00 */
[----:B0-----:R-:W4:Y:S02]  /*6cd20*/  LDL.LU R24, [R1+0x300] ;  /* 0x0003000001187983 */ /* 0x001f240000300800 */
[----:B------:R-:W4:Y:S01]  /*6cd30*/  LDL.LU R25, [R1+0x304] ;  /* 0x0003040001197983 */ /* 0x000f220000300800 */
[----:B------:R-:W5:Y:S01]  /*6cd40*/  LDL.LU R26, [R1+0x308] ;  /* 0x00030800011a7983 */ /* 0x000f620000300800 */
[----:B------:R-:W5:Y:S01]  /*6cd50*/  LDL.LU R27, [R1+0x30c] ;  /* 0x00030c00011b7983 */ /* 0x000f620000300800 */
[----:B-1----:R-:W-:Y:S02]  /*6cd60*/  MOV R4, R12 ;  /* 0x0000000c00047202 */ /* 0x002fe40000000f00 */
[----:B-----5:R-:W-:Y:S01]  /*6cd70*/  STL.64 [R1+0x21b0], R26 ;  /* 0x0021b01a01007387 */ /* 0x020fe20000100a00 */
[----:B----4-:R0:W-:Y:S02]  /*6cd80*/  STL.64 [R1+0x21a8], R24 ;  /* 0x0021a81801007387 */ /* 0x0101e40000100a00 */
[----:B0-----:R-:W-:Y:S01]  /*6cd90*/  MOV R24, R14 ;  /* 0x0000000e00187202 */ /* 0x001fe20000000f00 */
[----:B------:R-:W-:-:S05]  /*6cda0*/  IMAD.MOV.U32 R25, RZ, RZ, R13 ;  /* 0x000000ffff197224 */ /* 0x000fca00078e000d */
[----:B------:R0:W-:Y:S04]  /*6cdb0*/  STL.64 [R1+0x21c8], R24 ;  /* 0x0021c81801007387 */ /* 0x0001e80000100a00 */
[----:B0-----:R-:W4:Y:S01]  /*6cdc0*/  LDL.LU R24, [R1+0x260] ;  /* 0x0002600001187983 */ /* 0x001f220000300800 */
[----:B------:R-:W4:Y:S02]  /*6cdd0*/  LDL.LU R25, [R1+0x264] ;  /* 0x0002640001197983 */ /* 0x000f240000300800 */
[----:B------:R-:W4:Y:S02]  /*6cde0*/  LDL.LU R26, [R1+0x268] ;  /* 0x00026800011a7983 */ /* 0x000f240000300800 */
[----:B------:R-:W4:Y:S01]  /*6cdf0*/  LDL.LU R27, [R1+0x26c] ;  /* 0x00026c00011b7983 */ /* 0x000f220000300800 */
[----:B------:R-:W5:Y:S01]  /*6ce00*/  LDL.LU R12, [R1+0x5d0] ;  /* 0x0005d000010c7983 */ /* 0x000f620000300800 */
[----:B------:R-:W5:Y:S02]  /*6ce10*/  LDL.LU R13, [R1+0x5d4] ;  /* 0x0005d400010d7983 */ /* 0x000f640000300800 */
[----:B------:R-:W2:Y:S01]  /*6ce20*/  LDL.LU R14, [R1+0x5d8] ;  /* 0x0005d800010e7983 */ /* 0x000ea20000300800 */
[----:B------:R-:W-:-:S02]  /*6ce30*/  MOV R15, R2 ;  /* 0x00000002000f7202 */ /* 0x000fc40000000f00 */
[----:B------:R-:W3:Y:S01]  /*6ce40*/  LDL.LU R2, [R1+0x21e4] ;  /* 0x0021e40001027983 */ /* 0x000ee20000300800 */
[----:B------:R-:W-:-:S03]  /*6ce50*/  IMAD.MOV.U32 R5, RZ, RZ, R11 ;  /* 0x000000ffff057224 */ /* 0x000fc600078e000b */
[----:B--2---:R3:W-:Y:S01]  /*6ce60*/  STL.64 [R1+0x2158], R14 ;  /* 0x0021580e01007387 */ /* 0x0047e20000100a00 */
[----:B-----5:R0:W-:Y:S02]  /*6ce70*/  STL.64 [R1+0x2150], R12 ;  /* 0x0021500c01007387 */ /* 0x0201e40000100a00 */
[----:B---3--:R-:W-:Y:S01]  /*6ce80*/  IMAD.MOV.U32 R14, RZ, RZ, R8 ;  /* 0x000000ffff0e7224 */ /* 0x008fe200078e0008 */
[----:B------:R-:W-:Y:S01]  /*6ce90*/  MOV R15, R3 ;  /* 0x00000003000f7202 */ /* 0x000fe20000000f00 */
[----:B0-----:R-:W-:Y:S01]  /*6cea0*/  IMAD.MOV.U32 R12, RZ, RZ, R10 ;  /* 0x000000ffff0c7224 */ /* 0x001fe200078e000a */
[----:B------:R-:W-:Y:S02]  /*6ceb0*/  MOV R13, R9 ;  /* 0x00000009000d7202 */ /* 0x000fe40000000f00 */
[----:B------:R-:W0:Y:S04]  /*6cec0*/  LDSM.16.M88.4 R8, [R29+0x6f080] ;  /* 0x06f080001d08783b */ /* 0x000e280000000200 */
[----:B------:R-:W-:Y:S01]  /*6ced0*/  STL.64 [R1+0x2190], R14 ;  /* 0x0021900e01007387 */ /* 0x000fe20000100a00 */
[----:B------:R1:W-:Y:S03]  /*6cee0*/  STL.64 [R1+0x2188], R12 ;  /* 0x0021880c01007387 */ /* 0x0003e60000100a00 */
[----:B-1----:R-:W2:Y:S01]  /*6cef0*/  LDL.LU R12, [R1+0x2f0] ;  /* 0x0002f000010c7983 */ /* 0x002ea20000300800 */
[----:B------:R-:W2:Y:S02]  /*6cf00*/  LDL.LU R13, [R1+0x2f4] ;  /* 0x0002f400010d7983 */ /* 0x000ea40000300800 */
[----:B------:R-:W3:Y:S02]  /*6cf10*/  LDL.LU R14, [R1+0x2f8] ;  /* 0x0002f800010e7983 */ /* 0x000ee40000300800 */
[----:B------:R-:W3:Y:S02]  /*6cf20*/  LDL.LU R15, [R1+0x2fc] ;  /* 0x0002fc00010f7983 */ /* 0x000ee40000300800 */
[----:B------:R-:W-:Y:S01]  /*6cf30*/  IMAD.MOV.U32 R19, RZ, RZ, R2 ;  /* 0x000000ffff137224 */ /* 0x000fe200078e0002 */
[----:B0-----:R-:W-:Y:S01]  /*6cf40*/  MOV R3, R10 ;  /* 0x0000000a00037202 */ /* 0x001fe20000000f00 */
[----:B------:R-:W-:Y:S01]  /*6cf50*/  IMAD.MOV.U32 R29, RZ, RZ, R11 ;  /* 0x000000ffff1d7224 */ /* 0x000fe200078e000b */
[----:B------:R-:W-:Y:S01]  /*6cf60*/  MOV R23, R8 ;  /* 0x0000000800177202 */ /* 0x000fe20000000f00 */
[----:B------:R-:W-:Y:S01]  /*6cf70*/  IMAD.MOV.U32 R22, RZ, RZ, R9 ;  /* 0x000000ffff167224 */ /* 0x000fe200078e0009 */
[----:B---3--:R-:W-:Y:S01]  /*6cf80*/  STL.64 [R1+0x21c0], R14 ;  /* 0x0021c00e01007387 */ /* 0x008fe20000100a00 */
[----:B--2---:R0:W-:Y:S03]  /*6cf90*/  STL.64 [R1+0x21b8], R12 ;  /* 0x0021b80c01007387 */ /* 0x0041e60000100a00 */
[----:B0-----:R-:W2:Y:S01]  /*6cfa0*/  LDL.LU R12, [R1+0x2b0] ;  /* 0x0002b000010c7983 */ /* 0x001ea20000300800 */
[----:B------:R-:W2:Y:S02]  /*6cfb0*/  LDL.LU R13, [R1+0x2b4] ;  /* 0x0002b400010d7983 */ /* 0x000ea40000300800 */
[----:B------:R-:W2:Y:S02]  /*6cfc0*/  LDL.LU R14, [R1+0x2b8] ;  /* 0x0002b800010e7983 */ /* 0x000ea40000300800 */
[----:B------:R-:W2:Y:S01]  /*6cfd0*/  LDL.LU R15, [R1+0x2bc] ;  /* 0x0002bc00010f7983 */ /* 0x000ea20000300800 */
[----:B------:R-:W3:Y:S01]  /*6cfe0*/  LDL.LU R16, [R1+0x550] ;  /* 0x0005500001107983 */ /* 0x000ee20000300800 */
[----:B------:R-:W3:Y:S02]  /*6cff0*/  LDL.LU R17, [R1+0x554] ;  /* 0x0005540001117983 */ /* 0x000ee40000300800 */
[----:B------:R-:W3:Y:S02]  /*6d000*/  LDL.LU R18, [R1+0x558] ;  /* 0x0005580001127983 */ /* 0x000ee40000300800 */
[----:B------:R-:W5:Y:S01]  /*6d010*/  LDL.LU R2, [R1+0x21e0] ;  /* 0x0021e00001027983 */ /* 0x000f620000300800 */
[----:B------:R-:W4:Y:S01]  /*6d020*/  LDL.LU.64 R10, [R1+0x21d8] ;  /* 0x0021d800010a7983 */ /* 0x000f220000300a00 */
[----:B------:R-:W4:Y:S02]  /*6d030*/  LDL.LU.64 R8, [R1+0x21d0] ;  /* 0x0021d00001087983 */ /* 0x000f240000300a00 */
[C---:B----4-:R-:W-:Y:S11]  /*6d040*/  HMMA.16816.F32 R24, R8.reuse, R4, R24 ;  /* 0x000000040818723c */ /* 0x050ff60000001818 */
[----:B------:R-:W-:Y:S11]  /*6d050*/  @!UPT UIADD3 URZ, URZ, URZ, URZ ;  /* 0x0000003f3f3ff290 */ /* 0x000ff6000fffe03f */
[----:B------:R-:W-:Y:S01]  /*6d060*/  @!UPT UIADD3 URZ, URZ, URZ, URZ ;  /* 0x0000003f3f3ff290 */ /* 0x000fe2000fffe03f */
[----:B------:R0:W-:Y:S01]  /*6d070*/  STL.64 [R1+0xe0], R24 ;  /* 0x0000e01801007387 */ /* 0x0001e20000100a00 */
[----:B------:R2:W-:Y:S03]  /*6d080*/  STL.64 [R1+0xe8], R26 ;  /* 0x0000e81a01007387 */ /* 0x0005e60000100a00 */
        /* <DEDUP_REMOVED lines=14> */
[----:B0-----:R-:W4:Y:S01]  /*6d170*/  LDL.LU.64 R26, [R1+0x21a0] ;  /* 0x0021a000011a7983 */ /* 0x001f220000300a00 */
[----:B------:R-:W2:Y:S02]  /*6d180*/  LDL.LU.64 R24, [R1+0x2198] ;  /* 0x0021980001187983 */ /* 0x000ea40000300a00 */
        /* <DEDUP_REMOVED lines=9> */
[----:B-----5:R-:W-:Y:S02]  /*6d220*/  MOV R11, R2 ;  /* 0x00000002000b7202 */ /* 0x020fe40000000f00 */
[----:B------:R-:W5:Y:S01]  /*6d230*/  LDL.LU R2, [R1+0x2180] ;  /* 0x0021800001027983 */ /* 0x000f620000300800 */
[----:B----4-:R-:W-:Y:S02]  /*6d240*/  STL.64 [R1+0x2178], R26 ;  /* 0x0021781a01007387 */ /* 0x010fe40000100a00 */
[----:B------:R0:W-:Y:S02]  /*6d250*/  STL.64 [R1+0x2170], R24 ;  /* 0x0021701801007387 */ /* 0x0001e40000100a00 */
[----:B0-----:R-:W4:Y:S01]  /*6d260*/  LDL.LU R24, [R1+0x620] ;  /* 0x0006200001187983 */ /* 0x001f220000300800 */
[----:B------:R-:W4:Y:S02]  /*6d270*/  LDL.LU R25, [R1+0x624] ;  /* 0x0006240001197983 */ /* 0x000f240000300800 */
[----:B------:R-:W4:Y:S02]  /*6d280*/  LDL.LU R26, [R1+0x628] ;  /* 0x00062800011a7983 */ /* 0x000f240000300800 */
[----:B------:R-:W4:Y:S01]  /*6d290*/  LDL.LU R27, [R1+0x62c] ;  /* 0x00062c00011b7983 */ /* 0x000f220000300800 */
[C---:B--2---:R-:W-:Y:S01]  /*6d2a0*/  HMMA.16816.F32 R4, R12.reuse, R4, R8 ;  /* 0x000000040c04723c */ /* 0x044fe20000001808 */
[----:B-----5:R-:W0:Y:S04]  /*6d2b0*/  LDSM.16.M88.4 R8, [R2+0x60080] ;  /* 0x060080000208783b */ /* 0x020e280000000200 */
[----:B0-----:R-:W-:Y:S11]  /*6d2c0*/  STL.64 [R1+0x2088], R10 ;  /* 0x0020880a01007387 */ /* 0x001ff60000100a00 */
[----:B------:R-:W-:Y:S07]  /*6d2d0*/  @!UPT UIADD3 URZ, URZ, URZ, URZ ;  /* 0x0000003f3f3ff290 */ /* 0x000fee000fffe03f */
[----:B------:R-:W-:Y:S02]  /*6d2e0*/  STL.64 [R1+0x70], R4 ;  /* 0x0000700401007387 */ /* 0x000fe40000100a00 */
[----:B------:R-:W-:Y:S02]  /*6d2f0*/  STL.64 [R1+0x78], R6 ;  /* 0x0000780601007387 */ /* 0x000fe40000100a00 */
[----:B------:R-:W0:Y:S04]  /*6d300*/  LDSM.16.M88.4 R4, [R2+0x61080] ;  /* 0x061080000204783b */ /* 0x000e280000000200 */
[----:B------:R1:W-:Y:S04]  /*6d310*/  STL.64 [R1+0x2080], R8 ;  /* 0x0020800801007387 */ /* 0x0003e80000100a00 */
[----:B-1----:R-:W3:Y:S04]  /*6d320*/  LDL.LU.64 R8, [R1] ;  /* 0x0000000001087983 */ /* 0x002ee80000300a00 */
[----:B0-----:R-:W-:Y:S01]  /*6d330*/  STL.64 [R1+0x2048], R6 ;  /* 0x0020480601007387 */ /* 0x001fe20000100a00 */
[----:B------:R0:W-:Y:S03]  /*6d340*/  STL.64 [R1+0x2040], R4 ;  /* 0x0020400401007387 */ /* 0x0001e60000100a00 */
[----:B0-----:R-:W2:Y:S01]  /*6d350*/  LDL.LU.64 R4, [R1+0x30] ;  /* 0x0000300001047983 */ /* 0x001ea20000300a00 */
[----:B------:R-:W5:Y:S01]  /*6d360*/  LDL.LU.64 R6, [R1+0x38] ;  /* 0x0000380001067983 */ /* 0x000f620000300a00 */
[C---:B----4-:R-:W-:Y:S08]  /*6d370*/  HMMA.16816.F32 R24, R12.reuse, R20, R24 ;  /* 0x000000140c18723c */ /* 0x050ff00000001818 */
[C---:B---3--:R-:W-:Y:S01]  /*6d380*/  HMMA.16816.F32 R16, R12.reuse, R8, R16 ;  /* 0x000000080c10723c */ /* 0x048fe20000001810 */
[----:B-----5:R-:W-:Y:S01]  /*6d390*/  STL.64 [R1+0x2168], R6 ;  /* 0x0021680601007387 */ /* 0x020fe20000100a00 */
[----:B--2---:R0:W-:Y:S03]  /*6d3a0*/  STL.64 [R1+0x2160], R4 ;  /* 0x0021600401007387 */ /* 0x0041e60000100a00 */
[----:B0-----:R-:W2:Y:S01]  /*6d3b0*/  LDL.LU R4, [R1+0x5f0] ;  /* 0x0005f00001047983 */ /* 0x001ea20000300800 */
[----:B------:R-:W2:Y:S02]  /*6d3c0*/  LDL.LU R5, [R1+0x5f4] ;  /* 0x0005f40001057983 */ /* 0x000ea40000300800 */
[----:B------:R-:W2:Y:S02]  /*6d3d0*/  LDL.LU R6, [R1+0x5f8] ;  /* 0x0005f80001067983 */ /* 0x000ea40000300800 */
[----:B------:R-:W2:Y:S11]  /*6d3e0*/  LDL.LU R7, [R1+0x5fc] ;  /* 0x0005fc0001077983 */ /* 0x000eb60000300800 */
[----:B------:R-:W-:Y:S02]  /*6d3f0*/  @!UPT UIADD3 URZ, URZ, URZ, URZ ;  /* 0x0000003f3f3ff290 */ /* 0x000fe4000fffe03f */
        /* <DEDUP_REMOVED lines=9> */
[----:B------:R-:W-:Y:S01]  /*6d490*/  STL.64 [R1+0xb0], R24 ;  /* 0x0000b01801007387 */ /* 0x000fe20000100a00 */
[----:B------:R0:W-:Y:S03]  /*6d4a0*/  STL.64 [R1+0xb8], R26 ;  /* 0x0000b81a01007387 */ /* 0x0001e60000100a00 */
[----:B0-----:R-:W4:Y:S01]  /*6d4b0*/  LDL.LU.64 R26, [R1+0x2178] ;  /* 0x00217800011a7983 */ /* 0x001f220000300a00 */
[----:B------:R-:W2:Y:S02]  /*6d4c0*/  LDL.LU.64 R24, [R1+0x2170] ;  /* 0x0021700001187983 */ /* 0x000ea40000300a00 */
[----:B--2---:R-:W-:Y:S01]  /*6d4d0*/  HMMA.16816.F32 R12, R12, R24, R4 ;  /* 0x000000180c0c723c */ /* 0x004fe20000001804 */
[----:B------:R-:W3:Y:S01]  /*6d4e0*/  LDL.LU.64 R6, [R1+0x2168] ;  /* 0x0021680001067983 */ /* 0x000ee20000300a00 */
[----:B------:R-:W3:Y:S11]  /*6d4f0*/  LDL.LU.64 R4, [R1+0x2160] ;  /* 0x0021600001047983 */ /* 0x000ef60000300a00 */
[----:B------:R-:W-:Y:S10]  /*6d500*/  @!UPT UIADD3 URZ, URZ, URZ, URZ ;  /* 0x0000003f3f3ff290 */ /* 0x000ff4000fffe03f */
[----:B------:R-:W-:Y:S01]  /*6d510*/  STL.64 [R1+0xa0], R12 ;  /* 0x0000a00c01007387 */ /* 0x000fe20000100a00 */
[----:B------:R0:W-:Y:S03]  /*6d520*/  STL.64 [R1+0xa8], R14 ;  /* 0x0000a80e01007387 */ /* 0x0001e60000100a00 */
[----:B0-----:R-:W2:Y:S01]  /*6d530*/  LDL.LU.64 R14, [R1+0x2158] ;  /* 0x00215800010e7983 */ /* 0x001ea20000300a00 */
[----:B------:R-:W2:Y:S02]  /*6d540*/  LDL.LU.64 R12, [R1+0x2150] ;  /* 0x00215000010c7983 */ /* 0x000ea40000300a00 */
[----:B----4-:R-:W-:Y:S02]  /*6d550*/  STL.64 [R1+0x20f8], R26 ;  /* 0x0020f81a01007387 */ /* 0x010fe40000100a00 */
[----:B------:R0:W-:Y:S02]  /*6d560*/  STL.64 [R1+0x20f0], R24 ;  /* 0x0020f01801007387 */ /* 0x0001e40000100a00 */
[----:B0-----:R-:W3:Y:S02]  /*6d570*/  LDL.LU.64 R24, [R1+0x10] ;  /* 0x0000100001187983 */ /* 0x001ee40000300a00 */
[C---:B---3--:R-:W-:Y:S11]  /*6d580*/  HMMA.16816.F32 R16, R4.reuse, R24, R16 ;  /* 0x000000180410723c */ /* 0x048ff60000001810 */
[----:B------:R-:W-:Y:S11]  /*6d590*/  @!UPT UIADD3 URZ, URZ, URZ, URZ ;  /* 0x0000003f3f3ff290 */ /* 0x000ff6000fffe03f */
[----:B------:R-:W-:Y:S01]  /*6d5a0*/  @!UPT UIADD3 URZ, URZ, URZ, URZ ;  /* 0x0000003f3f3ff290 */ /* 0x000fe2000fffe03f */
[----:B------:R0:W-:Y:S02]  /*6d5b0*/  STL.64 [R1+0x220], R16 ;  /* 0x0002201001007387 */ /* 0x0001e40000100a00 */
[----:B0-----:R-:W-:Y:S01]  /*6d5c0*/  IMAD.MOV.U32 R17, RZ, RZ, R24 ;  /* 0x000000ffff117224 */ /* 0x001fe200078e0018 */
[----:B------:R-:W-:Y:S02]  /*6d5d0*/  MOV R16, R25 ;  /* 0x0000001900107202 */ /* 0x000fe40000000f00 */
[----:B--2---:R-:W-:Y:S01]  /*6d5e0*/  HMMA.16816.F32 R24, R4, R8, R12 ;  /* 0x000000080418723c */ /* 0x004fe2000000180c */
[----:B------:R-:W-:Y:S06]  /*6d5f0*/  STL.64 [R1+0x228], R18 ;  /* 0x0002281201007387 */ /* 0x000fec0000100a00 */
[----:B------:R-:W-:Y:S01]  /*6d600*/  IMAD.MOV.U32 R15, RZ, RZ, R4 ;  /* 0x000000ffff0f7224 */ /* 0x000fe200078e0004 */
[----:B------:R-:W-:Y:S01]  /*6d610*/  MOV R14, R5 ;  /* 0x00000005000e7202 */ /* 0x000fe20000000f00 */
[----:B------:R-:W-:Y:S01]  /*6d620*/  IMAD.MOV.U32 R13, RZ, RZ, R6 ;  /* 0x000000ffff0d7224 */ /* 0x000fe200078e0006 */
[----:B------:R-:W-:Y:S11]  /*6d630*/  MOV R12, R7 ;  /* 0x00000007000c7202 */ /* 0x000ff60000000f00 */
[----:B------:R-:W-:Y:S02]  /*6d640*/  @!UPT UIADD3 URZ, URZ, URZ, URZ ;  /* 0x0000003f3f3ff290 */ /* 0x000fe4000fffe03f */
[----:B------:R-:W-:Y:S01]  /*6d650*/  STL.64 [R1+0x280], R24 ;  /* 0x0002801801007387 */ /* 0x000fe20000100a00 */
[----:B------:R-:W-:Y:S02]  /*6d660*/  STL.64 [R1+0x288], R26 ;  /* 0x0002881a01007387 */ /* 0x000fe40000100a00 */
[----:B------:R-:W2:Y:S02]  /*6d670*/  LDL.LU R4, [R1+0x560] ;  /* 0x0005600001047983 */ /* 0x000ea40000300800 */
[----:B------:R-:W2:Y:S01]  /*6d680*/  LDL.LU R5, [R1+0x564] ;  /* 0x0005640001057983 */ /* 0x000ea20000300800 */
[----:B------:R-:W3:Y:S01]  /*6d690*/  LDL.LU R6, [R1+0x568] ;  /* 0x0005680001067983 */ /* 0x000ee20000300800 */
[----:B------:R-:W3:Y:S02]  /*6d6a0*/  LDL.LU R7, [R1+0x56c] ;  /* 0x00056c0001077983 */ /* 0x000ee40000300800 */
[----:B------:R-:W-:Y:S01]  /*6d6b0*/  IMAD.MOV.U32 R28, RZ, RZ, R8 ;  /* 0x000000ffff1c7224 */ /* 0x000fe200078e0008 */
[----:B------:R-:W-:Y:S01]  /*6d6c0*/  MOV R0, R9 ;  /* 0x0000000900007202 */ /* 0x000fe20000000f00 */
[----:B------:R-:W-:-:S02]  /*6d6d0*/  IMAD.MOV.U32 R8, RZ, RZ, R23 ;  /* 0x000000ffff087224 */ /* 0x000fc400078e0017 */
[----:B------:R-:W-:Y:S01]  /*6d6e0*/  IMAD.MOV.U32 R10, RZ, RZ, R3 ;  /* 0x000000ffff0a7224 */ /* 0x000fe200078e0003 */
[----:B------:R-:W-:Y:S01]  /*6d6f0*/  MOV R11, R29 ;  /* 0x0000001d000b7202 */ /* 0x000fe20000000f00 */
[----:B------:R-:W4:Y:S01]  /*6d700*/  LDL.LU R23, [R1+0x2148] ;  /* 0x0021480001177983 */ /* 0x000f220000300800 */
[----:B------:R-:W-:Y:S02]  /*6d710*/  MOV R9, R22 ;  /* 0x0000001600097202 */ /* 0x000fe40000000f00 */
[----:B------:R-:W5:Y:S02]  /*6d720*/  LDL.LU R22, [R1+0x2144] ;  /* 0x0021440001167983 */ /* 0x000f640000300800 */
[----:B------:R-:W4:Y:S01]  /*6d730*/  LDL.LU R3, [R1+0x2140] ;  /* 0x0021400001037983 */ /* 0x000f220000300800 */
[----:B------:R-:W4:Y:S01]  /*6d740*/  LDL.LU R29, [R1+0x213c] ;  /* 0x00213c00011d7983 */ /* 0x000f220000300800 */
[----:B------:R-:W-:Y:S02]  /*6d750*/  STL.64 [R1+0x20d8], R10 ;  /* 0x0020d80a01007387 */ /* 0x000fe40000100a00 */
[----:B------:R-:W-:Y:S01]  /*6d760*/  STL.64 [R1+0x20d0], R8 ;  /* 0x0020d00801007387 */ /* 0x000fe20000100a00 */
[----:B---3--:R-:W-:Y:S01]  /*6d770*/  STL.64 [R1+0x2058], R6 ;  /* 0x0020580601007387 */ /* 0x008fe20000100a00 */
[----:B--2---:R0:W-:Y:S03]  /*6d780*/  STL.64 [R1+0x2050], R4 ;  /* 0x0020500401007387 */ /* 0x0041e60000100a00 */
[----:B0-----:R-:W2:Y:S01]  /*6d790*/  LDL.LU R4, [R1+0x570] ;  /* 0x0005700001047983 */ /* 0x001ea20000300800 */
[----:B------:R-:W2:Y:S02]  /*6d7a0*/  LDL.LU R5, [R1+0x574] ;  /* 0x0005740001057983 */ /* 0x000ea40000300800 */
[----:B------:R-:W3:Y:S02]  /*6d7b0*/  LDL.LU R6, [R1+0x578] ;  /* 0x0005780001067983 */ /* 0x000ee40000300800 */
[----:B------:R-:W3:Y:S02]  /*6d7c0*/  LDL.LU R7, [R1+0x57c] ;  /* 0x00057c0001077983 */ /* 0x000ee40000300800 */
[----:B---3--:R0:W-:Y:S01]  /*6d7d0*/  STL.64 [R1+0x2068], R6 ;  /* 0x0020680601007387 */ /* 0x0081e20000100a00 */
[----:B--2---:R1:W-:Y:S03]  /*6d7e0*/  STL.64 [R1+0x2060], R4 ;  /* 0x0020600401007387 */ /* 0x0043e60000100a00 */
[----:B0-----:R-:W2:Y:S04]  /*6d7f0*/  LDL R6, [R1+0x18] ;  /* 0x0000180001067983 */ /* 0x001ea80000100800 */
[----:B------:R-:W2:Y:S01]  /*6d800*/  LDL R7, [R1+0x1c] ;  /* 0x00001c0001077983 */ /* 0x000ea20000100800 */
[----:B-1----:R-:W-:Y:S01]  /*6d810*/  IMAD.MOV.U32 R4, RZ, RZ, R17 ;  /* 0x000000ffff047224 */ /* 0x002fe200078e0011 */
[----:B------:R-:W-:Y:S01]  /*6d820*/  MOV R5, R16 ;  /* 0x0000001000057202 */ /* 0x000fe20000000f00 */
[----:B----4-:R-:W-:Y:S01]  /*6d830*/  IMAD.MOV.U32 R16, RZ, RZ, R3 ;  /* 0x000000ffff107224 */ /* 0x010fe200078e0003 */
[----:B-----5:R-:W-:Y:S01]  /*6d840*/  MOV R17, R22 ;  /* 0x0000001600117202 */ /* 0x020fe20000000f00 */
[----:B------:R-:W-:Y:S01]  /*6d850*/  IMAD.MOV.U32 R18, RZ, RZ, R23 ;  /* 0x000000ffff127224 */ /* 0x000fe200078e0017 */
[----:B--2---:R-:W-:Y:S01]  /*6d860*/  STL.64 [R1+0x20e8], R6 ;  /* 0x0020e80601007387 */ /* 0x004fe20000100a00 */
[----:B------:R-:W-:Y:S02]  /*6d870*/  STL.64 [R1+0x20e0], R4 ;  /* 0x0020e00401007387 */ /* 0x000fe40000100a00 */
[----:B------:R-:W2:Y:S02]  /*6d880*/  LDL.LU R3, [R1+0x2138] ;  /* 0x0021380001037983 */ /* 0x000ea40000300800 */
[----:B------:R-:W3:Y:S01]  /*6d890*/  LDL.LU R22, [R1+0x2134] ;  /* 0x0021340001167983 */ /* 0x000ee20000300800 */
[----:B------:R-:W4:Y:S01]  /*6d8a0*/  LDL.LU R23, [R1+0x2130] ;  /* 0x0021300001177983 */ /* 0x000f220000300800 */
[----:B------:R-:W5:Y:S03]  /*6d8b0*/  LDL.LU R19, [R1+0x54c] ;  /* 0x00054c0001137983 */ /* 0x000f660000300800 */
[----:B-----5:R-:W-:Y:S01]  /*6d8c0*/  STL.64 [R1+0x2078], R18 ;  /* 0x0020781201007387 */ /* 0x020fe20000100a00 */
[----:B------:R0:W-:Y:S02]  /*6d8d0*/  STL.64 [R1+0x2070], R16 ;  /* 0x0020701001007387 */ /* 0x0001e40000100a00 */
[----:B0-----:R-:W-:Y:S01]  /*6d8e0*/  MOV R16, R29 ;  /* 0x0000001d00107202 */ /* 0x001fe20000000f00 */
[----:B--2---:R-:W-:Y:S01]  /*6d8f0*/  IMAD.MOV.U32 R17, RZ, RZ, R3 ;  /* 0x000000ffff117224 */ /* 0x004fe200078e0003 */
[----:B------:R-:W2:Y:S01]  /*6d900*/  LDL.LU R29, [R1+0x212c] ;  /* 0x00212c00011d7983 */ /* 0x000ea20000300800 */
[----:B------:R-:W5:Y:S01]  /*6d910*/  LDL.LU R3, [R1+0x2128] ;  /* 0x0021280001037983 */ /* 0x000f620000300800 */
[----:B---3--:R-:W-:Y:S01]  /*6d920*/  MOV R18, R22 ;  /* 0x0000001600127202 */ /* 0x008fe20000000f00 */
[----:B----4-:R-:W-:Y:S01]  /*6d930*/  IMAD.MOV.U32 R19, RZ, RZ, R23 ;  /* 0x000000ffff137224 */ /* 0x010fe200078e0017 */
[----:B------:R-:W3:Y:S01]  /*6d940*/  LDL.LU R22, [R1+0x2124] ;  /* 0x0021240001167983 */ /* 0x000ee20000300800 */
[----:B------:R-:W4:Y:S02]  /*6d950*/  LDL.LU R23, [R1+0x2120] ;  /* 0x0021200001177983 */ /* 0x000f240000300800 */
        /* <DEDUP_REMOVED lines=8> */
[----:B------:R-:W-:Y:S02]  /*6d9e0*/  STL.64 [R1+0x2098], R18 ;  /* 0x0020981201007387 */ /* 0x000fe40000100a00 */
[----:B------:R0:W-:Y:S02]  /*6d9f0*/  STL.64 [R1+0x2090], R16 ;  /* 0x0020901001007387 */ /* 0x0001e40000100a00 */
[----:B0-----:R-:W2:Y:S01]  /*6da00*/  LDL.LU R16, [R1+0x590] ;  /* 0x0005900001107983 */ /* 0x001ea20000300800 */
[----:B------:R-:W2:Y:S02]  /*6da10*/  LDL.LU R17, [R1+0x594] ;  /* 0x0005940001117983 */ /* 0x000ea40000300800 */
[----:B------:R-:W2:Y:S02]  /*6da20*/  LDL.LU R18, [R1+0x598] ;  /* 0x0005980001127983 */ /* 0x000ea40000300800 */
[----:B------:R-:W2:Y:S01]  /*6da30*/  LDL.LU R19, [R1+0x59c] ;  /* 0x00059c0001137983 */ /* 0x000ea20000300800 */
[----:B------:R-:W-:Y:S01]  /*6da40*/  MOV R8, R15 ;  /* 0x0000000f00087202 */ /* 0x000fe20000000f00 */
[----:B------:R-:W-:Y:S01]  /*6da50*/  IMAD.MOV.U32 R9, RZ, RZ, R14 ;  /* 0x000000ffff097224 */ /* 0x000fe200078e000e */
[----:B------:R-:W-:Y:S01]  /*6da60*/  MOV R10, R13 ;  /* 0x0000000d000a7202 */ /* 0x000fe20000000f00 */
[----:B------:R-:W-:-:S02]  /*6da70*/  IMAD.MOV.U32 R11, RZ, RZ, R12 ;  /* 0x000000ffff0b7224 */ /* 0x000fc400078e000c */
[----:B------:R-:W0:Y:S04]  /*6da80*/  LDSM.16.M88.4 R12, [R2+0x63080] ;  /* 0x06308000020c783b */ /* 0x000e280000000200 */
[----:B--2---:R5:W-:Y:S01]  /*6da90*/  STL.64 [R1+0x20a8], R18 ;  /* 0x0020a81201007387 */ /* 0x004be20000100a00 */
[----:B------:R4:W-:Y:S01]  /*6daa0*/  STL.64 [R1+0x20a0], R16 ;  /* 0x0020a01001007387 */ /* 0x0009e20000100a00 */
[----:B-----5:R-:W-:Y:S02]  /*6dab0*/  MOV R18, R3 ;  /* 0x0000000300127202 */ /* 0x020fe40000000f00 */
[----:B----4-:R-:W-:Y:S01]  /*6dac0*/  MOV R16, R23 ;  /* 0x0000001700107202 */ /* 0x010fe20000000f00 */
[----:B------:R-:W-:Y:S01]  /*6dad0*/  IMAD.MOV.U32 R19, RZ, RZ, R29 ;  /* 0x000000ffff137224 */ /* 0x000fe200078e001d */
[----:B------:R-:W2:Y:S01]  /*6dae0*/  LDL.LU R23, [R1+0x211c] ;  /* 0x00211c0001177983 */ /* 0x000ea20000300800 */
[----:B---3--:R-:W-:-:S02]  /*6daf0*/  IMAD.MOV.U32 R17, RZ, RZ, R22 ;  /* 0x000000ffff117224 */ /* 0x008fc400078e0016 */
[----:B------:R-:W3:Y:S02]  /*6db00*/  LDL.LU R22, [R1+0x2118] ;  /* 0x0021180001167983 */ /* 0x000ee40000300800 */
[----:B------:R-:W4:Y:S01]  /*6db10*/  LDL.LU R3, [R1+0x2114] ;  /* 0x0021140001037983 */ /* 0x000f220000300800 */
[----:B------:R-:W5:Y:S01]  /*6db20*/  LDL.LU R29, [R1+0x2110] ;  /* 0x00211000011d7983 */ /* 0x000f620000300800 */
[----:B------:R-:W-:Y:S02]  /*6db30*/  STL.64 [R1+0x20b8], R18 ;  /* 0x0020b81201007387 */ /* 0x000fe40000100a00 */
[----:B------:R1:W-:Y:S02]  /*6db40*/  STL.64 [R1+0x20b0], R16 ;  /* 0x0020b01001007387 */ /* 0x0003e40000100a00 */
[----:B-1----:R-:W2:Y:S01]  /*6db50*/  LDL.LU R16, [R1+0x5b0] ;  /* 0x0005b00001107983 */ /* 0x002ea20000300800 */
[----:B------:R-:W2:Y:S02]  /*6db60*/  LDL.LU R17, [R1+0x5b4] ;  /* 0x0005b40001117983 */ /* 0x000ea40000300800 */
[----:B------:R-:W2:Y:S02]  /*6db70*/  LDL.LU R18, [R1+0x5b8] ;  /* 0x0005b80001127983 */ /* 0x000ea40000300800 */
[----:B------:R-:W2:Y:S01]  /*6db80*/  LDL.LU R19, [R1+0x5bc] ;  /* 0x0005bc0001137983 */ /* 0x000ea20000300800 */
[C---:B------:R-:W-:Y:S01]  /*6db90*/  HMMA.16816.F32 R24, R8.reuse, R20, R24 ;  /* 0x000000140818723c */ /* 0x040fe20000001818 */
[----:B--2---:R-:W-:Y:S01]  /*6dba0*/  STL.64 [R1+0x20c8], R18 ;  /* 0x0020c81201007387 */ /* 0x004fe20000100a00 */
[----:B------:R5:W-:Y:S02]  /*6dbb0*/  STL.64 [R1+0x20c0], R16 ;  /* 0x0020c01001007387 */ /* 0x000be40000100a00 */
[----:B-----5:R-:W-:Y:S01]  /*6dbc0*/  MOV R16, R29 ;  /* 0x0000001d00107202 */ /* 0x020fe20000000f00 */
[----:B----4-:R-:W-:Y:S01]  /*6dbd0*/  IMAD.MOV.U32 R17, RZ, RZ, R3 ;  /* 0x000000ffff117224 */ /* 0x010fe200078e0003 */
[----:B------:R-:W2:Y:S01]  /*6dbe0*/  LDL.LU R29, [R1+0x210c] ;  /* 0x00210c00011d7983 */ /* 0x000ea20000300800 */
[----:B------:R-:W4:Y:S01]  /*6dbf0*/  LDL.LU R3, [R1+0x2108] ;  /* 0x0021080001037983 */ /* 0x000f220000300800 */
[----:B---3--:R-:W-:Y:S01]  /*6dc00*/  MOV R18, R22 ;  /* 0x0000001600127202 */ /* 0x008fe20000000f00 */
[----:B------:R-:W-:Y:S01]  /*6dc10*/  IMAD.MOV.U32 R19, RZ, RZ, R23 ;  /* 0x000000ffff137224 */ /* 0x000fe200078e0017 */
[----:B------:R-:W3:Y:S01]  /*6dc20*/  LDL.LU R22, [R1+0x2104] ;  /* 0x0021040001167983 */ /* 0x000ee20000300800 */
[----:B------:R-:W3:Y:S02]  /*6dc30*/  LDL.LU R23, [R1+0x2100] ;  /* 0x0021000001177983 */ /* 0x000ee40000300800 */
[----:B0-----:R-:W-:Y:S02]  /*6dc40*/  STL.64 [R1+0x1fd8], R14 ;  /* 0x001fd80e01007387 */ /* 0x001fe40000100a00 */
[----:B------:R-:W-:Y:S08]  /*6dc50*/  STL.64 [R1+0x1fd0], R12 ;  /* 0x001fd00c01007387 */ /* 0x000ff00000100a00 */
[----:B------:R-:W-:Y:S01]  /*6dc60*/  STL.64 [R1+0x270], R24 ;  /* 0x0002701801007387 */ /* 0x000fe20000100a00 */
[----:B------:R0:W-:Y:S03]  /*6dc70*/  STL.64 [R1+0x278], R26 ;  /* 0x0002781a01007387 */ /* 0x0001e60000100a00 */
[----:B0-----:R-:W5:Y:S01]  /*6dc80*/  LDL.LU.64 R26, [R1+0x20f8] ;  /* 0x0020f800011a7983 */ /* 0x001f620000300a00 */
[----:B------:R-:W2:Y:S02]  /*6dc90*/  LDL.LU.64 R24, [R1+0x20f0] ;  /* 0x0020f00001187983 */ /* 0x000ea40000300a00 */
[----:B--2---:R-:W-:Y:S01]  /*6dca0*/  HMMA.16816.F32 R8, R8, R24, R4 ;  /* 0x000000180808723c */ /* 0x004fe20000001804 */
[----:B------:R-:W2:Y:S01]  /*6dcb0*/  LDL.LU.64 R6, [R1+0x20e8] ;  /* 0x0020e80001067983 */ /* 0x000ea20000300a00 */
[----:B------:R-:W2:Y:S11]  /*6dcc0*/  LDL.LU.64 R4, [R1+0x20e0] ;  /* 0x0020e00001047983 */ /* 0x000eb60000300a00 */
[----:B------:R-:W-:Y:S10]  /*6dcd0*/  @!UPT UIADD3 URZ, URZ, URZ, URZ ;  /* 0x0000003f3f3ff290 */ /* 0x000ff4000fffe03f */
[----:B------:R-:W-:Y:S01]  /*6dce0*/  STL.64 [R1+0x210], R8 ;  /* 0x0002100801007387 */ /* 0x000fe20000100a00 */
[----:B------:R0:W-:Y:S03]  /*6dcf0*/  STL.64 [R1+0x218], R10 ;  /* 0x0002180a01007387 */ /* 0x0001e60000100a00 */
[----:B0-----:R-:W2:Y:S01]  /*6dd00*/  LDL.LU.64 R10, [R1+0x20d8] ;  /* 0x0020d800010a7983 */ /* 0x001ea20000300a00 */
[----:B------:R-:W2:Y:S02]  /*6dd10*/  LDL.LU.64 R8, [R1+0x20d0] ;  /* 0x0020d00001087983 */ /* 0x000ea40000300a00 */
[----:B--2---:R-:W-:Y:S11]  /*6dd20*/  HMMA.16816.F32 R16, R8, R4, R16 ;  /* 0x000000040810723c */ /* 0x004ff60000001810 */
[----:B------:R-:W-:Y:S11]  /*6dd30*/  @!UPT UIADD3 URZ, URZ, URZ, URZ ;  /* 0x0000003f3f3ff290 */ /* 0x000ff6000fffe03f */
[----:B------:R-:W-:Y:S01]  /*6dd40*/  @!UPT UIADD3 URZ, URZ, URZ, URZ ;  /* 0x0000003f3f3ff290 */ /* 0x000fe2000fffe03f */
[----:B------:R-:W-:Y:S01]  /*6dd50*/  STL.64 [R1+0x200], R16 ;  /* 0x0002001001007387 */ /* 0x000fe20000100a00 */
[----:B------:R0:W-:Y:S03]  /*6dd60*/  STL.64 [R1+0x208], R18 ;  /* 0x0002081201007387 */ /* 0x0001e60000100a00 */
[----:B0-----:R-:W2:Y:S01]  /*6dd70*/  LDL.LU.64 R18, [R1+0x20c8] ;  /* 0x0020c80001127983 */ /* 0x001ea20000300a00 */
[----:B------:R-:W2:Y:S01]  /*6dd80*/  LDL.LU.64 R16, [R1+0x20c0] ;  /* 0x0020c00001107983 */ /* 0x000ea20000300a00 */
[----:B------:R-:W-:Y:S01]  /*6dd90*/  MOV R12, R28 ;  /* 0x0000001c000c7202 */ /* 0x000fe20000000f00 */
[----:B------:R-:W-:-:S07]  /*6dda0*/  IMAD.MOV.U32 R13, RZ, RZ, R0 ;  /* 0x000000ffff0d7224 */ /* 0x000fce00078e0000 */
        /* <DEDUP_REMOVED lines=11> */
[----:B------:R-:W-:Y:S02]  /*6de60*/  STL.64 [R1+0x258], R18 ;  /* 0x0002581201007387 */ /* 0x000fe40000100a00 */
[----:B------:R-:W0:Y:S02]  /*6de70*/  LDSM.16.M88.4 R16, [R2+0x64080] ;  /* 0x064080000210783b */ /* 0x000e240000000200 */
[----:B0-----:R-:W-:Y:S01]  /*6de80*/  MOV R28, R18 ;  /* 0x00000012001c7202 */ /* 0x001fe20000000f00 */
[----:B------:R0:W-:Y:S01]  /*6de90*/  STL.64 [R1+0x30], R16 ;  /* 0x0000301001007387 */ /* 0x0001e20000100a00 */
[----:B------:R-:W-:Y:S02]  /*6dea0*/  IMAD.MOV.U32 R0, RZ, RZ, R19 ;  /* 0x000000ffff007224 */ /* 0x000fe400078e0013 */
[----:B------:R-:W2:Y:S01]  /*6deb0*/  LDL.LU.64 R18, [R1+0x20a8] ;  /* 0x0020a80001127983 */ /* 0x000ea20000300a00 */
[----:B0-----:R-:W2:Y:S01]  /*6dec0*/  LDL.LU.64 R16, [R1+0x20a0] ;  /* 0x0020a00001107983 */ /* 0x001ea20000300a00 */
[----:B----4-:R-:W-:Y:S01]  /*6ded0*/  IMAD.MOV.U32 R15, RZ, RZ, R3 ;  /* 0x000000ffff0f7224 */ /* 0x010fe200078e0003 */
[----:B------:R-:W-:Y:S01]  /*6dee0*/  MOV R14, R29 ;  /* 0x0000001d000e7202 */ /* 0x000fe20000000f00 */
[----:B--2---:R-:W-:Y:S01]  /*6def0*/  HMMA.16816.F32 R8, R8, R24, R16 ;  /* 0x000000180808723c */ /* 0x004fe20000001810 */
        /* <DEDUP_REMOVED lines=8> */
[----:B0-----:R-:W2:Y:S01]  /*6df80*/  LDL.LU.64 R8, [R1+0x2080] ;  /* 0x0020800001087983 */ /* 0x001ea20000300a00 */
[----:B------:R-:W-:Y:S02]  /*6df90*/  STL [R1+0x1ecc], R2 ;  /* 0x001ecc0201007387 */ /* 0x000fe40000100800 */
[----:B------:R-:W-:Y:S02]  /*6dfa0*/  STL [R1+0x1ec8], R3 ;  /* 0x001ec80301007387 */ /* 0x000fe40000100800 */
[----:B------:R-:W-:Y:S01]  /*6dfb0*/  STL [R1+0x1d58], R29 ;  /* 0x001d581d01007387 */ /* 0x000fe20000100800 */
[C---:B--2---:R-:W-:Y:S01]  /*6dfc0*/  HMMA.16816.F32 R4, R8.reuse, R6, R16 ;  /* 0x000000060804723c */ /* 0x044fe20000001810 */
[----:B------:R-:W5:Y:S01]  /*6dfd0*/  LDL.LU.64 R18, [R1+0x2078] ;  /* 0x0020780001127983 */ /* 0x000f620000300a00 */
[----:B------:R-:W5:Y:S11]  /*6dfe0*/  LDL.LU.64 R16, [R1+0x2070] ;  /* 0x0020700001107983 */ /* 0x000f760000300a00 */
[----:B------:R-:W-:Y:S10]  /*6dff0*/  @!UPT UIADD3 URZ, URZ, URZ, URZ ;  /* 0x0000003f3f3ff290 */ /* 0x000ff4000fffe03f */
        /* <DEDUP_REMOVED lines=11> */
[----:B------:R0:W-:Y:S02]  /*6e0b0*/  STL.64 [R1+0x2030], R14 ;  /* 0x0020300e01007387 */ /* 0x0001e40000100a00 */
[----:B0-----:R-:W2:Y:S01]  /*6e0c0*/  LDL.64 R14, [R1+0x18] ;  /* 0x00001800010e7983 */ /* 0x001ea20000100a00 */
[C---:B---3--:R-:W-:Y:S11]  /*6e0d0*/  HMMA.16816.F32 R4, R8.reuse, R22, R4 ;  /* 0x000000160804723c */ /* 0x048ff60000001804 */
[----:B------:R-:W-:Y:S11]  /*6e0e0*/  @!UPT UIADD3 URZ, URZ, URZ, URZ ;  /* 0x0000003f3f3ff290 */ /* 0x000ff6000fffe03f */
[----:B------:R-:W-:Y:S02]  /*6e0f0*/  @!UPT UIADD3 URZ, URZ, URZ, URZ ;  /* 0x0000003f3f3ff290 */ /* 0x000fe4000fffe03f */
[----:B------:R-:W-:Y:S01]  /*6e100*/  MOV R20, R7 ;  /* 0x0000000700147202 */ /* 0x000fe20000000f00 */
[----:B------:R-:W-:Y:S01]  /*6e110*/  IMAD.MOV.U32 R21, RZ, RZ, R6 ;  /* 0x000000ffff157224 */ /* 0x000fe200078e0006 */
[----:B------:R0:W-:Y:S01]  /*6e120*/  STL.64 [R1+0x600], R4 ;  /* 0x0006000401007387 */ /* 0x0001e20000100a00 */
[----:B------:R-:W3:Y:S03]  /*6e130*/  LDL.LU.64 R6, [R1+0x2048] ;  /* 0x0020480001067983 */ /* 0x000ee60000300a00 */
[----:B0-----:R-:W3:Y:S01]  /*6e140*/  LDL.LU.64 R4, [R1+0x2040] ;  /* 0x0020400001047983 */ /* 0x001ee20000300a00 */
[----:B------:R0:W-:Y:S02]  /*6e150*/  STL [R1+0x1ca4], R20 ;  /* 0x001ca41401007387 */ /* 0x0001e40000100800 */
[----:B------:R1:W-:Y:S02]  /*6e160*/  STL [R1+0x1ca0], R21 ;  /* 0x001ca01501007387 */ /* 0x0003e40000100800 */
[----:B------:R4:W-:Y:S01]  /*6e170*/  STL.64 [R1+0x2038], R22 ;  /* 0x0020381601007387 */ /* 0x0009e20000100a00 */
[----:B0-----:R-:W3:Y:S01]  /*6e180*/  LDL.LU R20, [R1+0x530] ;  /* 0x0005300001147983 */ /* 0x001ee20000300800 */
[----:B-1----:R-:W3:Y:S03]  /*6e190*/  LDL.LU R21, [R1+0x534] ;  /* 0x0005340001157983 */ /* 0x002ee60000300800 */
[----:B----4-:R-:W3:Y:S01]  /*6e1a0*/  LDL.LU R22, [R1+0x538] ;  /* 0x0005380001167983 */ /* 0x010ee20000300800 */
[----:B------:R-:W3:Y:S01]  /*6e1b0*/  LDL.LU R23, [R1+0x53c] ;  /* 0x00053c0001177983 */ /* 0x000ee20000300800 */
[----:B-----5:R-:W-:Y:S01]  /*6e1c0*/  HMMA.16816.F32 R8, R8, R26, R16 ;  /* 0x0000001a0808723c */ /* 0x020fe20000001810 */
[----:B--2---:R-:W-:Y:S01]  /*6e1d0*/  IMAD.MOV.U32 R3, RZ, RZ, R14 ;  /* 0x000000ffff037224 */ /* 0x004fe200078e000e */
[----:B------:R-:W-:Y:S11]  /*6e1e0*/  MOV R2, R15 ;  /* 0x0000000f00027202 */ /* 0x000ff60000000f00 */
[----:B------:R-:W-:Y:S10]  /*6e1f0*/  @!UPT UIADD3 URZ, URZ, URZ, URZ ;  /* 0x0000003f3f3ff290 */ /* 0x000ff4000fffe03f */
[----:B------:R0:W-:Y:S01]  /*6e200*/  STL.64 [R1+0x560], R8 ;  /* 0x0005600801007387 */ /* 0x0001e20000100a00 */
[----:B------:R1:W-:Y:S03]  /*6e210*/  STL.64 [R1+0x568], R10 ;  /* 0x0005680a01007387 */ /* 0x0003e60000100a00 */
[----:B0-----:R-:W2:Y:S01]  /*6e220*/  LDL.LU R8, [R1+0x520] ;  /* 0x0005200001087983 */ /* 0x001ea20000300800 */
[----:B------:R-:W2:Y:S02]  /*6e230*/  LDL.LU R9, [R1+0x524] ;  /* 0x0005240001097983 */ /* 0x000ea40000300800 */
[----:B-1----:R-:W2:Y:S02]  /*6e240*/  LDL.LU R10, [R1+0x528] ;  /* 0x00052800010a7983 */ /* 0x002ea40000300800 */
[----:B------:R-:W2:Y:S01]  /*6e250*/  LDL.LU R11, [R1+0x52c] ;  /* 0x00052c00010b7983 */ /* 0x000ea20000300800 */
[----:B---3--:R-:W-:Y:S11]  /*6e260*/  HMMA.16816.F32 R20, R4, R14, R20 ;  /* 0x0000000e0414723c */ /* 0x008ff60000001814 */
[----:B------:R-:W-:Y:S11]  /*6e270*/  @!UPT UIADD3 URZ, URZ, URZ, URZ ;  /* 0x0000003f3f3ff290 */ /* 0x000ff6000fffe03f */
[----:B------:R-:W-:Y:S01]  /*6e280*/  @!UPT UIADD3 URZ, URZ, URZ, URZ ;  /* 0x0000003f3f3ff290 */ /* 0x000fe2000fffe03f */
[----:B------:R-:W-:Y:S01]  /*6e290*/  STL.64 [R1+0x550], R20 ;  /* 0x0005501401007387 */ /* 0x000fe20000100a00 */
[----:B------:R0:W-:Y:S03]  /*6e2a0*/  STL.64 [R1+0x558], R22 ;  /* 0x0005581601007387 */ /* 0x0001e60000100a00 */
[----:B0-----:R-:W3:Y:S01]  /*6e2b0*/  LDL.LU.64 R22, [R1+0x2038] ;  /* 0x0020380001167983 */ /* 0x001ee20000300a00 */
[----:B------:R-:W2:Y:S03]  /*6e2c0*/  LDL.LU.64 R14, [R1+0x2030] ;  /* 0x00203000010e7983 */ /* 0x000ea60000300a00 */
[----:B------:R-:W0:Y:S04]  /*6e2d0*/  S2R R19, SR_TID.X ;  /* 0x0000000000137919 */ /* 0x000e280000002100 */
[----:B------:R-:W1:Y:S01]  /*6e2e0*/  S2R R17, SR_TID.X ;  /* 0x0000000000117919 */ /* 0x000e620000002100 */
[----:B0-----:R-:W-:-:S02]  /*6e2f0*/  LOP3.LUT R18, R19, 0x7, RZ, 0xc0, !PT ;  /* 0x0000000713127812 */ /* 0x001fc400078ec0ff */
[----:B-1----:R-:W-:-:S03]  /*6e300*/  SHF.L.U32 R17, R17, 0x8, RZ ;  /* 0x0000000811117819 */ /* 0x002fc600000006ff */
[----:B------:R-:W-:-:S05]  /*6e310*/  IMAD.SHL.U32 R18, R18, 0x10, RZ ;  /* 0x0000001012127824 */ /* 0x000fca00078e00ff */
[----:B------:R-:W-:-:S04]  /*6e320*/  LOP3.LUT R25, R18, 0xf00, R17, 0xf8, !PT ;  /* 0x00000f0012197812 */ /* 0x000fc800078ef811 */
[----:B------:R-:W-:Y:S01]  /*6e330*/  LOP3.LUT R25, R25, 0x10, R19, 0x78, !PT ;  /* 0x0000001019197812 */ /* 0x000fe200078e7813 */
[C---:B--2---:R-:W-:Y:S11]  /*6e340*/  HMMA.16816.F32 R8, R4.reuse, R14, R8 ;  /* 0x0000000e0408723c */ /* 0x044ff60000001808 */
[----:B------:R-:W-:Y:S11]  /*6e350*/  @!UPT UIADD3 URZ, URZ, URZ, URZ ;  /* 0x0000003f3f3ff290 */ /* 0x000ff6000fffe03f */
[----:B------:R-:W-:Y:S01]  /*6e360*/  @!UPT UIADD3 URZ, URZ, URZ, URZ ;  /* 0x0000003f3f3ff290 */ /* 0x000fe2000fffe03f */
[----:B------:R0:W-:Y:S01]  /*6e370*/  STL.64 [R1+0x320], R8 ;  /* 0x0003200801007387 */ /* 0x0001e20000100a00 */
[----:B------:R1:W-:Y:S03]  /*6e380*/  STL.64 [R1+0x328], R10 ;  /* 0x0003280a01007387 */ /* 0x0003e60000100a00 */
[----:B0-----:R-:W2:Y:S01]  /*6e390*/  LDL.LU R8, [R1+0x290] ;  /* 0x0002900001087983 */ /* 0x001ea20000300800 */
[----:B------:R-:W2:Y:S02]  /*6e3a0*/  LDL.LU R9, [R1+0x294] ;  /* 0x0002940001097983 */ /* 0x000ea40000300800 */
[----:B-1----:R-:W4:Y:S02]  /*6e3b0*/  LDL.LU R10, [R1+0x298] ;  /* 0x00029800010a7983 */ /* 0x002f240000300800 */
[----:B------:R-:W4:Y:S01]  /*6e3c0*/  LDL.LU R11, [R1+0x29c] ;  /* 0x00029c00010b7983 */ /* 0x000f220000300800 */
[----:B------:R-:W5:Y:S01]  /*6e3d0*/  LDL.LU R16, [R1+0x490] ;  /* 0x0004900001107983 */ /* 0x000f620000300800 */
[----:B------:R-:W5:Y:S02]  /*6e3e0*/  LDL.LU R17, [R1+0x494] ;  /* 0x0004940001117983 */ /* 0x000f640000300800 */
[----:B------:R-:W2:Y:S02]  /*6e3f0*/  LDL.LU R18, [R1+0x498] ;  /* 0x0004980001127983 */ /* 0x000ea40000300800 */
[----:B------:R-:W2:Y:S02]  /*6e400*/  LDL.LU R19, [R1+0x49c] ;  /* 0x00049c0001137983 */ /* 0x000ea40000300800 */
[----:B--2---:R-:W-:Y:S01]  /*6e410*/  STL.64 [R1+0x2028], R18 ;  /* 0x0020281201007387 */ /* 0x004fe20000100a00 */
[----:B-----5:R0:W-:Y:S03]  /*6e420*/  STL.64 [R1+0x2020], R16 ;  /* 0x0020201001007387 */ /* 0x0201e60000100a00 */
[----:B0-----:R-:W3:Y:S01]  /*6e430*/  LDL.LU R16, [R1+0x510] ;  /* 0x0005100001107983 */ /* 0x001ee20000300800 */
[----:B------:R-:W3:Y:S02]  /*6e440*/  LDL.LU R17, [R1+0x514] ;  /* 0x0005140001117983 */ /* 0x000ee40000300800 */
[----:B------:R-:W3:Y:S02]  /*6e450*/  LDL.LU R18, [R1+0x518] ;  /* 0x0005180001127983 */ /* 0x000ee40000300800 */
[----:B------:R-:W3:Y:S01]  /*6e460*/  LDL.LU R19, [R1+0x51c] ;  /* 0x00051c0001137983 */ /* 0x000ee20000300800 */
[----:B------:R-:W2:Y:S01]  /*6e470*/  LDL.LU R12, [R1+0x470] ;  /* 0x00047000010c7983 */ /* 0x000ea20000300800 */
[----:B------:R-:W2:Y:S02]  /*6e480*/  LDL.LU R13, [R1+0x474] ;  /* 0x00047400010d7983 */ /* 0x000ea40000300800 */
[----:B------:R-:W5:Y:S02]  /*6e490*/  LDL.LU R14, [R1+0x478] ;  /* 0x00047800010e7983 */ /* 0x000f640000300800 */
[----:B------:R-:W5:Y:S02]  /*6e4a0*/  LDL.LU R15, [R1+0x47c] ;  /* 0x00047c00010f7983 */ /* 0x000f640000300800 */
[----:B-----5:R-:W-:Y:S01]  /*6e4b0*/  STL.64 [R1+0x1fe8], R14 ;  /* 0x001fe80e01007387 */ /* 0x020fe20000100a00 */
[----:B--2---:R0:W-:Y:S03]  /*6e4c0*/  STL.64 [R1+0x1fe0], R12 ;  /* 0x001fe00c01007387 */ /* 0x0041e60000100a00 */
[----:B0-----:R-:W2:Y:S01]  /*6e4d0*/  LDL.LU R12, [R1+0x4e0] ;  /* 0x0004e000010c7983 */ /* 0x001ea20000300800 */
        /* <DEDUP_REMOVED lines=8> */
[----:B------:R-:W5:Y:S01]  /*6e560*/  LDL.LU R15, [R1+0x4fc] ;  /* 0x0004fc00010f7983 */ /* 0x000f620000300800 */
[C---:B---3--:R-:W-:Y:S01]  /*6e570*/  HMMA.16816.F32 R16, R4.reuse, R22, R16 ;  /* 0x000000160410723c */ /* 0x048fe20000001810 */
[----:B-----5:R-:W-:Y:S01]  /*6e580*/  STL.64 [R1+0x2008], R14 ;  /* 0x0020080e01007387 */ /* 0x020fe20000100a00 */
[----:B--2---:R0:W-:Y:S03]  /*6e590*/  STL.64 [R1+0x2000], R12 ;  /* 0x0020000c01007387 */ /* 0x0041e60000100a00 */
[----:B0-----:R-:W2:Y:S01]  /*6e5a0*/  LDL.LU R12, [R1+0x480] ;  /* 0x00048000010c7983 */ /* 0x001ea20000300800 */
[----:B------:R-:W2:Y:S02]  /*6e5b0*/  LDL.LU R13, [R1+0x484] ;  /* 0x00048400010d7983 */ /* 0x000ea40000300800 */
[----:B------:R-:W2:Y:S02]  /*6e5c0*/  LDL.LU R14, [R1+0x488] ;  /* 0x00048800010e7983 */ /* 0x000ea40000300800 */
[----:B------:R-:W2:Y:S01]  /*6e5d0*/  LDL.LU R15, [R1+0x48c] ;  /* 0x00048c00010f7983 */ /* 0x000ea20000300800 */
[----:B----4-:R-:W-:Y:S01]  /*6e5e0*/  STL.64 [R1+0x1f98], R10 ;  /* 0x001f980a01007387 */ /* 0x010fe20000100a00 */
[----:B------:R0:W-:Y:S03]  /*6e5f0*/  STL.64 [R1+0x1f90], R8 ;  /* 0x001f900801007387 */ /* 0x0001e60000100a00 */
[----:B0-----:R-:W3:Y:S01]  /*6e600*/  LDL.LU R8, [R1+0x440] ;  /* 0x0004400001087983 */ /* 0x001ee20000300800 */
[----:B------:R-:W3:Y:S02]  /*6e610*/  LDL.LU R9, [R1+0x444] ;  /* 0x0004440001097983 */ /* 0x000ee40000300800 */
[----:B------:R-:W4:Y:S02]  /*6e620*/  LDL.LU R10, [R1+0x448] ;  /* 0x00044800010a7983 */ /* 0x000f240000300800 */
[----:B------:R-:W4:Y:S02]  /*6e630*/  LDL.LU R11, [R1+0x44c] ;  /* 0x00044c00010b7983 */ /* 0x000f240000300800 */
[----:B----4-:R0:W-:Y:S01]  /*6e640*/  STL.64 [R1+0x1fa8], R10 ;  /* 0x001fa80a01007387 */ /* 0x0101e20000100a00 */
[----:B---3--:R-:W-:Y:S03]  /*6e650*/  STL.64 [R1+0x1fa0], R8 ;  /* 0x001fa00801007387 */ /* 0x008fe60000100a00 */
[----:B0-----:R-:W3:Y:S01]  /*6e660*/  LDL.64 R10, [R1+0x8] ;  /* 0x00000800010a7983 */ /* 0x001ee20000100a00 */
[----:B------:R-:W-:Y:S02]  /*6e670*/  STL.64 [R1+0x300], R16 ;  /* 0x0003001001007387 */ /* 0x000fe40000100a00 */
[----:B------:R0:W-:Y:S02]  /*6e680*/  STL.64 [R1+0x308], R18 ;  /* 0x0003081201007387 */ /* 0x0001e40000100a00 */
[----:B0-----:R-:W4:Y:S01]  /*6e690*/  LDL.LU.64 R18, [R1+0x2028] ;  /* 0x0020280001127983 */ /* 0x001f220000300a00 */
[----:B------:R-:W4:Y:S02]  /*6e6a0*/  LDL.LU.64 R16, [R1+0x2020] ;  /* 0x0020200001107983 */ /* 0x000f240000300a00 */
[----:B----4-:R-:W-:Y:S01]  /*6e6b0*/  HMMA.16816.F32 R4, R4, R26, R16 ;  /* 0x0000001a0404723c */ /* 0x010fe20000001810 */
[----:B------:R-:W2:Y:S01]  /*6e6c0*/  LDL.LU.64 R18, [R1+0x2018] ;  /* 0x0020180001127983 */ /* 0x000ea20000300a00 */
[----:B------:R-:W2:Y:S11]  /*6e6d0*/  LDL.LU.64 R16, [R1+0x2010] ;  /* 0x0020100001107983 */ /* 0x000eb60000300a00 */
[----:B------:R-:W-:Y:S10]  /*6e6e0*/  @!UPT UIADD3 URZ, URZ, URZ, URZ ;  /* 0x0000003f3f3ff290 */ /* 0x000ff4000fffe03f */
[----:B------:R-:W-:Y:S01]  /*6e6f0*/  STL.64 [R1+0x1e0], R4 ;  /* 0x0001e00401007387 */ /* 0x000fe20000100a00 */
[----:B------:R0:W-:Y:S02]  /*6e700*/  STL.64 [R1+0x1e8], R6 ;  /* 0x0001e80601007387 */ /* 0x0001e40000100a00 */
[----:B0-----:R-:W-:Y:S01]  /*6e710*/  IMAD.MOV.U32 R6, RZ, RZ, R3 ;  /* 0x000000ffff067224 */ /* 0x001fe200078e0003 */
[----:B------:R-:W-:Y:S02]  /*6e720*/  MOV R7, R2 ;  /* 0x0000000200077202 */ /* 0x000fe40000000f00 */
[----:B------:R-:W-:-:S05]  /*6e730*/  LOP3.LUT R25, R25, 0x20, RZ, 0x3c, !PT ;  /* 0x0000002019197812 */ /* 0x000fca00078e3cff */
[----:B--2---:R-:W-:Y:S01]  /*6e740*/  HMMA.16816.F32 R4, R16, R6, R12 ;  /* 0x000000061004723c */ /* 0x004fe2000000180c */
[----:B------:R-:W3:Y:S01]  /*6e750*/  LDL.LU.64 R14, [R1+0x2008] ;  /* 0x00200800010e7983 */ /* 0x000ee20000300a00 */
[----:B------:R-:W3:Y:S11]  /*6e760*/  LDL.LU.64 R12, [R1+0x2000] ;  /* 0x00200000010c7983 */ /* 0x000ef60000300a00 */
[----:B------:R-:W-:Y:S10]  /*6e770*/  @!UPT UIADD3 URZ, URZ, URZ, URZ ;  /* 0x0000003f3f3ff290 */ /* 0x000ff4000fffe03f */
[----:B------:R-:W-:Y:S01]  /*6e780*/  STL.64 [R1+0x1d0], R4 ;  /* 0x0001d00401007387 */ /* 0x000fe20000100a00 */
[----:B------:R-:W-:Y:S02]  /*6e790*/  STL.64 [R1+0x1d8], R6 ;  /* 0x0001d80601007387 */ /* 0x000fe40000100a00 */
[----:B------:R-:W0:Y:S02]  /*6e7a0*/  LDSM.16.M88.4 R4, [R25+0x65080] ;  /* 0x065080001904783b */ /* 0x000e240000000200 */
[----:B0-----:R-:W-:Y:S02]  /*6e7b0*/  STL.64 [R1+0x1f60], R6 ;  /* 0x001f600601007387 */ /* 0x001fe40000100a00 */
[----:B------:R0:W-:Y:S02]  /*6e7c0*/  STL.64 [R1+0x1f58], R4 ;  /* 0x001f580401007387 */ /* 0x0001e40000100a00 */
[----:B0-----:R-:W2:Y:S01]  /*6e7d0*/  LDL.LU R4, [R1+0x30] ;  /* 0x0000300001047983 */ /* 0x001ea20000300800 */
[----:B------:R-:W2:Y:S02]  /*6e7e0*/  LDL.LU R5, [R1+0x34] ;  /* 0x0000340001057983 */ /* 0x000ea40000300800 */
[----:B------:R-:W-:Y:S01]  /*6e7f0*/  IMAD.MOV.U32 R6, RZ, RZ, R28 ;  /* 0x000000ffff067224 */ /* 0x000fe200078e001c */
[----:B------:R-:W-:-:S05]  /*6e800*/  MOV R7, R0 ;  /* 0x0000000000077202 */ /* 0x000fca0000000f00 */
[----:B------:R-:W-:Y:S04]  /*6e810*/  STL.64 [R1+0x1fb8], R6 ;  /* 0x001fb80601007387 */ /* 0x000fe80000100a00 */
[----:B--2---:R0:W-:Y:S04]  /*6e820*/  STL.64 [R1+0x1fb0], R4 ;  /* 0x001fb00401007387 */ /* 0x0041e80000100a00 */
[----:B0-----:R-:W2:Y:S01]  /*6e830*/  LDL.LU R4, [R1+0x450] ;  /* 0x0004500001047983 */ /* 0x001ea20000300800 */
[----:B------:R-:W2:Y:S02]  /*6e840*/  LDL.LU R5, [R1+0x454] ;  /* 0x0004540001057983 */ /* 0x000ea40000300800 */
[----:B------:R-:W4:Y:S02]  /*6e850*/  LDL.LU R6, [R1+0x458] ;  /* 0x0004580001067983 */ /* 0x000f240000300800 */
[----:B------:R-:W4:Y:S01]  /*6e860*/  LDL.LU R7, [R1+0x45c] ;  /* 0x00045c0001077983 */ /* 0x000f220000300800 */
[C---:B---3--:R-:W-:Y:S01]  /*6e870*/  HMMA.16816.F32 R12, R16.reuse, R10, R12 ;  /* 0x0000000a100c723c */ /* 0x048fe2000000180c */
[----:B----4-:R-:W-:Y:S01]  /*6e880*/  STL.64 [R1+0x1fc8], R6 ;  /* 0x001fc80601007387 */ /* 0x010fe20000100a00 */
[----:B--2---:R0:W-:Y:S03]  /*6e890*/  STL.64 [R1+0x1fc0], R4 ;  /* 0x001fc00401007387 */ /* 0x0041e60000100a00 */
[----:B0-----:R-:W2:Y:S01]  /*6e8a0*/  LDL.LU R4, [R1+0x460] ;  /* 0x0004600001047983 */ /* 0x001ea20000300800 */
[----:B------:R-:W2:Y:S02]  /*6e8b0*/  LDL.LU R5, [R1+0x464] ;  /* 0x0004640001057983 */ /* 0x000ea40000300800 */
[----:B------:R-:W2:Y:S02]  /*6e8c0*/  LDL.LU R6, [R1+0x468] ;  /* 0x0004680001067983 */ /* 0x000ea40000300800 */
[----:B------:R-:W2:Y:S11]  /*6e8d0*/  LDL.LU R7, [R1+0x46c] ;  /* 0x00046c0001077983 */ /* 0x000eb60000300800 */
[----:B------:R-:W-:Y:S02]  /*6e8e0*/  @!UPT UIADD3 URZ, URZ, URZ, URZ ;  /* 0x0000003f3f3ff290 */ /* 0x000fe4000fffe03f */
        /* <DEDUP_REMOVED lines=17> */
[----:B0-----:R-:W3:Y:S01]  /*6ea00*/  LDL.LU R16, [R1+0x410] ;  /* 0x0004100001107983 */ /* 0x001ee20000300800 */
[----:B------:R-:W3:Y:S02]  /*6ea10*/  LDL.LU R17, [R1+0x414] ;  /* 0x0004140001117983 */ /* 0x000ee40000300800 */
[----:B-1----:R-:W4:Y:S02]  /*6ea20*/  LDL.LU R18, [R1+0x418] ;  /* 0x0004180001127983 */ /* 0x002f240000300800 */
[----:B------:R-:W4:Y:S02]  /*6ea30*/  LDL.LU R19, [R1+0x41c] ;  /* 0x00041c0001137983 */ /* 0x000f240000300800 */
[----:B----4-:R0:W-:Y:S01]  /*6ea40*/  STL.64 [R1+0x1f80], R18 ;  /* 0x001f801201007387 */ /* 0x0101e20000100a00 */
[----:B---3--:R-:W-:Y:S03]  /*6ea50*/  STL.64 [R1+0x1f78], R16 ;  /* 0x001f781001007387 */ /* 0x008fe60000100a00 */
[----:B0-----:R-:W2:Y:S02]  /*6ea60*/  LDL.64 R18, [R1+0x18] ;  /* 0x0000180001127983 */ /* 0x001ea40000100a00 */
[C---:B--2---:R-:W-:Y:S11]  /*6ea70*/  HMMA.16816.F32 R4, R12.reuse, R18, R4 ;  /* 0x000000120c04723c */ /* 0x044ff60000001804 */
[----:B------:R-:W-:Y:S11]  /*6ea80*/  @!UPT UIADD3 URZ, URZ, URZ, URZ ;  /* 0x0000003f3f3ff290 */ /* 0x000ff6000fffe03f */
[----:B------:R-:W-:Y:S01]  /*6ea90*/  @!UPT UIADD3 URZ, URZ, URZ, URZ ;  /* 0x0000003f3f3ff290 */ /* 0x000fe2000fffe03f */
[----:B------:R-:W-:Y:S01]  /*6eaa0*/  STL.64 [R1+0x1a0], R4 ;  /* 0x0001a00401007387 */ /* 0x000fe20000100a00 */
[----:B------:R0:W-:Y:S03]  /*6eab0*/  STL.64 [R1+0x1a8], R6 ;  /* 0x0001a80601007387 */ /* 0x0001e60000100a00 */
[----:B0-----:R-:W2:Y:S01]  /*6eac0*/  LDL.LU.64 R6, [R1+0x1fc8] ;  /* 0x001fc80001067983 */ /* 0x001ea20000300a00 */
[----:B------:R-:W2:Y:S02]  /*6ead0*/  LDL.LU.64 R4, [R1+0x1fc0] ;  /* 0x001fc00001047983 */ /* 0x000ea40000300a00 */
[----:B------:R-:W-:Y:S01]  /*6eae0*/  IMAD.MOV.U32 R2, RZ, RZ, R10 ;  /* 0x000000ffff027224 */ /* 0x000fe200078e000a */
[----:B------:R-:W-:Y:S01]  /*6eaf0*/  MOV R0, R11 ;  /* 0x0000000b00007202 */ /* 0x000fe20000000f00 */
        /* <DEDUP_REMOVED lines=17> */
[----:B------:R-:W2:Y:S01]  /*6ec10*/  LDL.LU R20, [R1+0x430] ;  /* 0x0004300001147983 */ /* 0x000ea20000300800 */
[----:B------:R-:W2:Y:S04]  /*6ec20*/  LDL.LU R21, [R1+0x434] ;  /* 0x0004340001157983 */ /* 0x000ea80000300800 */
[----:B0-----:R-:W2:Y:S01]  /*6ec30*/  LDL.LU R22, [R1+0x438] ;  /* 0x0004380001167983 */ /* 0x001ea20000300800 */
[----:B------:R-:W2:Y:S01]  /*6ec40*/  LDL.LU R23, [R1+0x43c] ;  /* 0x00043c0001177983 */ /* 0x000ea20000300800 */
[----:B---3--:R-:W-:Y:S02]  /*6ec50*/  HMMA.16816.F32 R8, R12, R26, R8 ;  /* 0x0000001a0c08723c */ /* 0x008fe40000001808 */
[----:B------:R-:W3:Y:S11]  /*6ec60*/  LDL.LU R12, [R1+0x420] ;  /* 0x00042000010c7983 */ /* 0x000ef60000300800 */
[----:B------:R-:W-:Y:S10]  /*6ec70*/  @!UPT UIADD3 URZ, URZ, URZ, URZ ;  /* 0x0000003f3f3ff290 */ /* 0x000ff4000fffe03f */
        /* <DEDUP_REMOVED lines=8> */
[----:B0-----:R-:W4:Y:S01]  /*6ed00*/  LDL.LU R8, [R1+0x4c0] ;  /* 0x0004c00001087983 */ /* 0x001f220000300800 */
[----:B------:R-:W4:Y:S02]  /*6ed10*/  LDL.LU R9, [R1+0x4c4] ;  /* 0x0004c40001097983 */ /* 0x000f240000300800 */
[----:B------:R-:W5:Y:S02]  /*6ed20*/  LDL.LU R10, [R1+0x4c8] ;  /* 0x0004c800010a7983 */ /* 0x000f640000300800 */
[----:B------:R-:W5:Y:S01]  /*6ed30*/  LDL.LU R11, [R1+0x4cc] ;  /* 0x0004cc00010b7983 */ /* 0x000f620000300800 */
[C---:B--2---:R-:W-:Y:S01]  /*6ed40*/  HMMA.16816.F32 R20, R4.reuse, R18, R20 ;  /* 0x000000120414723c */ /* 0x044fe20000001814 */
[----:B-----5:R0:W-:Y:S01]  /*6ed50*/  STL.64 [R1+0x1f40], R10 ;  /* 0x001f400a01007387 */ /* 0x0201e20000100a00 */
[----:B----4-:R-:W-:Y:S11]  /*6ed60*/  STL.64 [R1+0x1f38], R8 ;  /* 0x001f380801007387 */ /* 0x010ff60000100a00 */
[----:B------:R-:W-:Y:S10]  /*6ed70*/  @!UPT UIADD3 URZ, URZ, URZ, URZ ;  /* 0x0000003f3f3ff290 */ /* 0x000ff4000fffe03f */
[----:B------:R-:W-:Y:S02]  /*6ed80*/  STL.64 [R1+0x170], R20 ;  /* 0x0001701401007387 */ /* 0x000fe40000100a00 */
[----:B------:R1:W-:Y:S02]  /*6ed90*/  STL.64 [R1+0x178], R22 ;  /* 0x0001781601007387 */ /* 0x0003e40000100a00 */
[----:B0-----:R-:W-:Y:S01]  /*6eda0*/  IMAD.MOV.U32 R10, RZ, RZ, R2 ;  /* 0x000000ffff0a7224 */ /* 0x001fe200078e0002 */
[----:B------:R-:W-:Y:S01]  /*6edb0*/  MOV R11, R0 ;  /* 0x00000000000b7202 */ /* 0x000fe20000000f00 */
[----:B------:R-:W-:Y:S01]  /*6edc0*/  IMAD.MOV.U32 R2, RZ, RZ, R18 ;  /* 0x000000ffff027224 */ /* 0x000fe200078e0012 */
[----:B-1----:R-:W2:Y:S01]  /*6edd0*/  LDL.LU.64 R22, [R1+0x1f88] ;  /* 0x001f880001167983 */ /* 0x002ea20000300a00 */
[----:B------:R-:W-:Y:S02]  /*6ede0*/  MOV R0, R19 ;  /* 0x0000001300007202 */ /* 0x000fe40000000f00 */
[----:B------:R-:W2:Y:S02]  /*6edf0*/  LDL.LU.64 R18, [R1+0x1f80] ;  /* 0x001f800001127983 */ /* 0x000ea40000300a00 */
[----:B------:R-:W2:Y:S01]  /*6ee00*/  LDL.LU.64 R16, [R1+0x1f78] ;  /* 0x001f780001107983 */ /* 0x000ea20000300a00 */
[C---:B---3--:R-:W-:Y:S01]  /*6ee10*/  HMMA.16816.F32 R12, R4.reuse, R10, R12 ;  /* 0x0000000a040c723c */ /* 0x048fe2000000180c */
[----:B------:R-:W-:Y:S11]  /*6ee20*/  STL.64 [R1+0x1f50], R10 ;  /* 0x001f500a01007387 */ /* 0x000ff60000100a00 */
[----:B------:R-:W-:Y:S11]  /*6ee30*/  @!UPT UIADD3 URZ, URZ, URZ, URZ ;  /* 0x0000003f3f3ff290 */ /* 0x000ff6000fffe03f */
[----:B------:R-:W-:Y:S01]  /*6ee40*/  STL.64 [R1+0x160], R12 ;  /* 0x0001600c01007387 */ /* 0x000fe20000100a00 */
[----:B------:R2:W-:Y:S02]  /*6ee50*/  STL.64 [R1+0x168], R14 ;  /* 0x0001680e01007387 */ /* 0x0005e40000100a00 */
[----:B------:R-:W3:Y:S01]  /*6ee60*/  LDL.LU R8, [R1+0x230] ;  /* 0x0002300001087983 */ /* 0x000ee20000300800 */
[C---:B--2---:R-:W-:Y:S11]  /*6ee70*/  HMMA.16816.F32 R12, R4.reuse, R22, R16 ;  /* 0x00000016040c723c */ /* 0x044ff60000001810 */
[----:B------:R-:W-:Y:S11]  /*6ee80*/  @!UPT UIADD3 URZ, URZ, URZ, URZ ;  /* 0x0000003f3f3ff290 */ /* 0x000ff6000fffe03f */
[----:B------:R-:W-:Y:S01]  /*6ee90*/  @!UPT UIADD3 URZ, URZ, URZ, URZ ;  /* 0x0000003f3f3ff290 */ /* 0x000fe2000fffe03f */
[----:B------:R-:W-:Y:S01]  /*6eea0*/  STL.64 [R1+0x150], R12 ;  /* 0x0001500c01007387 */ /* 0x000fe20000100a00 */
[----:B------:R-:W-:Y:S02]  /*6eeb0*/  STL.64 [R1+0x158], R14 ;  /* 0x0001580e01007387 */ /* 0x000fe40000100a00 */
[----:B------:R-:W3:Y:S02]  /*6eec0*/  LDL.LU R9, [R1+0x234] ;  /* 0x0002340001097983 */ /* 0x000ee40000300800 */
[----:B------:R-:W2:Y:S01]  /*6eed0*/  LDL.LU R10, [R1+0x238] ;  /* 0x00023800010a7983 */ /* 0x000ea20000300800 */
[----:B------:R-:W2:Y:S04]  /*6eee0*/  LDL.LU R11, [R1+0x23c] ;  /* 0x00023c00010b7983 */ /* 0x000ea80000300800 */
[----:B------:R-:W0:Y:S04]  /*6eef0*/  LDSM.16.M88.4 R12, [R25+0x67080] ;  /* 0x06708000190c783b */ /* 0x000e280000000200 */
[----:B--2---:R-:W-:Y:S01]  /*6ef00*/  STL.64 [R1+0x1f70], R10 ;  /* 0x001f700a01007387 */ /* 0x004fe20000100a00 */
[----:B---3--:R1:W-:Y:S03]  /*6ef10*/  STL.64 [R1+0x1f68], R8 ;  /* 0x001f680801007387 */ /* 0x0083e60000100a00 */
[----:B-1----:R-:W2:Y:S01]  /*6ef20*/  LDL.LU R8, [R1+0x400] ;  /* 0x0004000001087983 */ /* 0x002ea20000300800 */
[----:B------:R-:W2:Y:S02]  /*6ef30*/  LDL.LU R9, [R1+0x404] ;  /* 0x0004040001097983 */ /* 0x000ea40000300800 */
[----:B------:R-:W2:Y:S02]  /*6ef40*/  LDL.LU R10, [R1+0x408] ;  /* 0x00040800010a7983 */ /* 0x000ea40000300800 */
[----:B------:R-:W2:Y:S01]  /*6ef50*/  LDL.LU R11, [R1+0x40c] ;  /* 0x00040c00010b7983 */ /* 0x000ea20000300800 */
[----:B------:R1:W-:Y:S01]  /*6ef60*/  STL.64 [R1+0x1f48], R22 ;  /* 0x001f481601007387 */ /* 0x0003e20000100a00 */
[----:B------:R-:W3:Y:S02]  /*6ef70*/  LDL.LU R20, [R1+0x4d0] ;  /* 0x0004d00001147983 */ /* 0x000ee40000300800 */
[----:B------:R-:W3:Y:S01]  /*6ef80*/  LDL.LU R21, [R1+0x4d4] ;  /* 0x0004d40001157983 */ /* 0x000ee20000300800 */
[----:B-1----:R-:W3:Y:S01]  /*6ef90*/  LDL.LU R22, [R1+0x4d8] ;  /* 0x0004d80001167983 */ /* 0x002ee20000300800 */
[----:B------:R-:W3:Y:S02]  /*6efa0*/  LDL.LU R23, [R1+0x4dc] ;  /* 0x0004dc0001177983 */ /* 0x000ee40000300800 */
[----:B------:R-:W4:Y:S02]  /*6efb0*/  LDL.LU R16, [R1+0x4b0] ;  /* 0x0004b00001107983 */ /* 0x000f240000300800 */
[----:B------:R-:W4:Y:S01]  /*6efc0*/  LDL.LU R17, [R1+0x4b4] ;  /* 0x0004b40001117983 */ /* 0x000f220000300800 */
[----:B------:R-:W4:Y:S01]  /*6efd0*/  LDL.LU R18, [R1+0x4b8] ;  /* 0x0004b80001127983 */ /* 0x000f220000300800 */
[----:B------:R-:W4:Y:S02]  /*6efe0*/  LDL.LU R19, [R1+0x4bc] ;  /* 0x0004bc0001137983 */ /* 0x000f240000300800 */
[----:B0-----:R-:W-:Y:S02]  /*6eff0*/  STL.64 [R1+0x1ef8], R14 ;  /* 0x001ef80e01007387 */ /* 0x001fe40000100a00 */
[----:B------:R0:W-:Y:S02]  /*6f000*/  STL.64 [R1+0x1ef0], R12 ;  /* 0x001ef00c01007387 */ /* 0x0001e40000100a00 */
[----:B0-----:R-:W5:Y:S01]  /*6f010*/  LDL.LU R12, [R1+0x3f0] ;  /* 0x0003f000010c7983 */ /* 0x001f620000300800 */
[----:B------:R-:W5:Y:S02]  /*6f020*/  LDL.LU R13, [R1+0x3f4] ;  /* 0x0003f400010d7983 */ /* 0x000f640000300800 */
[----:B------:R-:W2:Y:S02]  /*6f030*/  LDL.LU R14, [R1+0x3f8] ;  /* 0x0003f800010e7983 */ /* 0x000ea40000300800 */
[----:B------:R-:W2:Y:S02]  /*6f040*/  LDL.LU R15, [R1+0x3fc] ;  /* 0x0003fc00010f7983 */ /* 0x000ea40000300800 */
[----:B--2---:R-:W-:Y:S01]  /*6f050*/  STL.64 [R1+0x1f08], R14 ;  /* 0x001f080e01007387 */ /* 0x004fe20000100a00 */
[----:B-----5:R0:W-:Y:S03]  /*6f060*/  STL.64 [R1+0x1f00], R12 ;  /* 0x001f000c01007387 */ /* 0x0201e60000100a00 */
[----:B0-----:R-:W2:Y:S01]  /*6f070*/  LDL.LU R12, [R1+0x4a0] ;  /* 0x0004a000010c7983 */ /* 0x001ea20000300800 */
[----:B------:R-:W2:Y:S02]  /*6f080*/  LDL.LU R13, [R1+0x4a4] ;  /* 0x0004a400010d7983 */ /* 0x000ea40000300800 */
[----:B------:R-:W5:Y:S02]  /*6f090*/  LDL.LU R14, [R1+0x4a8] ;  /* 0x0004a800010e7983 */ /* 0x000f640000300800 */
[----:B------:R-:W5:Y:S01]  /*6f0a0*/  LDL.LU R15, [R1+0x4ac] ;  /* 0x0004ac00010f7983 */ /* 0x000f620000300800 */
[----:B------:R-:W-:Y:S01]  /*6f0b0*/  HMMA.16816.F32 R4, R4, R26, R8 ;  /* 0x0000001a0404723c */ /* 0x000fe20000001808 */
[----:B-----5:R-:W-:Y:S01]  /*6f0c0*/  STL.64 [R1+0x1f18], R14 ;  /* 0x001f180e01007387 */ /* 0x020fe20000100a00 */
[----:B--2---:R-:W-:Y:S02]  /*6f0d0*/  STL.64 [R1+0x1f10], R12 ;  /* 0x001f100c01007387 */ /* 0x004fe40000100a00 */
[----:B------:R-:W2:Y:S02]  /*6f0e0*/  LDL.LU.64 R10, [R1+0x1f70] ;  /* 0x001f7000010a7983 */ /* 0x000ea40000300a00 */
[----:B------:R-:W2:Y:S11]  /*6f0f0*/  LDL.LU.64 R8, [R1+0x1f68] ;  /* 0x001f680001087983 */ /* 0x000eb60000300a00 */
[----:B------:R-:W-:Y:S06]  /*6f100*/  @!UPT UIADD3 URZ, URZ, URZ, URZ ;  /* 0x0000003f3f3ff290 */ /* 0x000fec000fffe03f */
[----:B------:R-:W-:Y:S01]  /*6f110*/  STL.64 [R1+0x120], R4 ;  /* 0x0001200401007387 */ /* 0x000fe20000100a00 */
[----:B------:R-:W-:Y:S02]  /*6f120*/  STL.64 [R1+0x128], R6 ;  /* 0x0001280601007387 */ /* 0x000fe40000100a00 */
[----:B------:R-:W0:Y:S04]  /*6f130*/  LDSM.16.M88.4 R4, [R25+0x68080] ;  /* 0x068080001904783b */ /* 0x000e280000000200 */
[----:B0-----:R-:W-:Y:S01]  /*6f140*/  IMAD.MOV.U32 R29, RZ, RZ, R6 ;  /* 0x000000ffff1d7224 */ /* 0x001fe200078e0006 */
[----:B------:R0:W-:Y:S01]  /*6f150*/  STL.64 [R1+0x30], R4 ;  /* 0x0000300401007387 */ /* 0x0001e20000100a00 */
[----:B------:R-:W-:Y:S02]  /*6f160*/  MOV R24, R7 ;  /* 0x0000000700187202 */ /* 0x000fe40000000f00 */
[----:B------:R-:W2:Y:S01]  /*6f170*/  LDL.LU.64 R6, [R1+0x1f60] ;  /* 0x001f600001067983 */ /* 0x000ea20000300a00 */
[----:B0-----:R-:W2:Y:S01]  /*6f180*/  LDL.LU.64 R4, [R1+0x1f58] ;  /* 0x001f580001047983 */ /* 0x001ea20000300a00 */
[----:B------:R-:W-:Y:S01]  /*6f190*/  IMAD.MOV.U32 R14, RZ, RZ, R2 ;  /* 0x000000ffff0e7224 */ /* 0x000fe200078e0002 */
[----:B------:R-:W-:-:S07]  /*6f1a0*/  MOV R15, R0 ;  /* 0x00000000000f7202 */ /* 0x000fce0000000f00 */
[C---:B--2---:R-:W-:Y:S11]  /*6f1b0*/  HMMA.16816.F32 R8, R4.reuse, R14, R8 ;  /* 0x0000000e0408723c */ /* 0x044ff60000001808 */
[----:B------:R-:W-:Y:S11]  /*6f1c0*/  @!UPT UIADD3 URZ, URZ, URZ, URZ ;  /* 0x0000003f3f3ff290 */ /* 0x000ff6000fffe03f */
[----:B------:R-:W-:Y:S01]  /*6f1d0*/  @!UPT UIADD3 URZ, URZ, URZ, URZ ;  /* 0x0000003f3f3ff290 */ /* 0x000fe2000fffe03f */
[----:B------:R-:W-:Y:S01]  /*6f1e0*/  STL.64 [R1+0x230], R8 ;  /* 0x0002300801007387 */ /* 0x000fe20000100a00 */
[----:B------:R0:W-:Y:S03]  /*6f1f0*/  STL.64 [R1+0x238], R10 ;  /* 0x0002380a01007387 */ /* 0x0001e60000100a00 */
[----:B0-----:R-:W3:Y:S02]  /*6f200*/  LDL.LU.64 R10, [R1+0x1f50] ;  /* 0x001f5000010a7983 */ /* 0x001ee40000300a00 */
[C---:B---3--:R-:W-:Y:S02]  /*6f210*/  HMMA.16816.F32 R8, R4.reuse, R10, R20 ;  /* 0x0000000a0408723c */ /* 0x048fe40000001814 */
[----:B------:R-:W2:Y:S11]  /*6f220*/  LDL.LU.64 R22, [R1+0x1f48] ;  /* 0x001f480001167983 */ /* 0x000eb60000300a00 */
[----:B------:R-:W-:Y:S10]  /*6f230*/  @!UPT UIADD3 URZ, URZ, URZ, URZ ;  /* 0x0000003f3f3ff290 */ /* 0x000ff4000fffe03f */
[----:B------:R-:W-:Y:S01]  /*6f240*/  STL.64 [R1+0x290], R8 ;  /* 0x0002900801007387 */ /* 0x000fe20000100a00 */
[----:B------:R0:W-:Y:S03]  /*6f250*/  STL.64 [R1+0x298], R10 ;  /* 0x0002980a01007387 */ /* 0x0001e60000100a00 */
[----:B0-----:R-:W3:Y:S01]  /*6f260*/  LDL.LU.64 R10, [R1+0x1f40] ;  /* 0x001f4000010a7983 */ /* 0x001ee20000300a00 */
[----:B------:R-:W3:Y:S03]  /*6f270*/  LDL.LU.64 R8, [R1+0x1f38] ;  /* 0x001f380001087983 */ /* 0x000ee60000300a00 */
[----:B--2---:R0:W-:Y:S01]  /*6f280*/  STL.64 [R1+0x1f20], R22 ;  /* 0x001f201601007387 */ /* 0x0041e20000100a00 */
[----:B------:R-:W2:Y:S01]  /*6f290*/  LDL.LU R20, [R1+0x500] ;  /* 0x0005000001147983 */ /* 0x000ea20000300800 */
[C---:B---3--:R-:W-:Y:S11]  /*6f2a0*/  HMMA.16816.F32 R8, R4.reuse, R22, R8 ;  /* 0x000000160408723c */ /* 0x048ff60000001808 */
[----:B------:R-:W-:Y:S11]  /*6f2b0*/  @!UPT UIADD3 URZ, URZ, URZ, URZ ;  /* 0x0000003f3f3ff290 */ /* 0x000ff6000fffe03f */
[----:B------:R-:W-:Y:S01]  /*6f2c0*/  @!UPT UIADD3 URZ, URZ, URZ, URZ ;  /* 0x0000003f3f3ff290 */ /* 0x000fe2000fffe03f */
[----:B------:R-:W-:Y:S01]  /*6f2d0*/  STL.64 [R1+0x2b0], R8 ;  /* 0x0002b00801007387 */ /* 0x000fe20000100a00 */
[----:B------:R-:W-:Y:S02]  /*6f2e0*/  STL.64 [R1+0x2b8], R10 ;  /* 0x0002b80a01007387 */ /* 0x000fe40000100a00 */
[----:B------:R-:W1:Y:S04]  /*6f2f0*/  LDSM.16.M88.4 R8, [R25+0x69080] ;  /* 0x069080001908783b */ /* 0x000e680000000200 */
[----:B------:R-:W2:Y:S01]  /*6f300*/  LDL.LU R21, [R1+0x504] ;  /* 0x0005040001157983 */ /* 0x000ea20000300800 */
[----:B0-----:R-:W2:Y:S01]  /*6f310*/  LDL.LU R22, [R1+0x508] ;  /* 0x0005080001167983 */ /* 0x001ea20000300800 */
[----:B------:R-:W2:Y:S02]  /*6f320*/  LDL.LU R23, [R1+0x50c] ;  /* 0x00050c0001177983 */ /* 0x000ea40000300800 */
[----:B-1----:R-:W-:Y:S01]  /*6f330*/  IMAD.MOV.U32 R28, RZ, RZ, R10 ;  /* 0x000000ffff1c7224 */ /* 0x002fe200078e000a */
[----:B------:R-:W-:Y:S01]  /*6f340*/  MOV R0, R11 ;  /* 0x0000000b00007202 */ /* 0x000fe20000000f00 */
[----:B------:R-:W-:Y:S01]  /*6f350*/  IMAD.MOV.U32 R2, RZ, RZ, R8 ;  /* 0x000000ffff027224 */ /* 0x000fe200078e0008 */
[----:B------:R-:W-:Y:S01]  /*6f360*/  MOV R3, R9 ;  /* 0x0000000900037202 */ /* 0x000fe20000000f00 */
[----:B------:R-:W2:Y:S01]  /*6f370*/  LDL.LU.64 R10, [R1+0x1f30] ;  /* 0x001f3000010a7983 */ /* 0x000ea20000300a00 */
[----:B------:R-:W2:Y:S01]  /*6f380*/  LDL.LU.64 R8, [R1+0x1f28] ;  /* 0x001f280001087983 */ /* 0x000ea20000300a00 */
[----:B----4-:R-:W-:Y:S01]  /*6f390*/  HMMA.16816.F32 R16, R4, R26, R16 ;  /* 0x0000001a0410723c */ /* 0x010fe20000001810 */
[----:B------:R-:W3:Y:S11]  /*6f3a0*/  LDL.LU R4, [R1+0x3e0] ;  /* 0x0003e00001047983 */ /* 0x000ef60000300800 */
[----:B------:R-:W-:Y:S11]  /*6f3b0*/  @!UPT UIADD3 URZ, URZ, URZ, URZ ;  /* 0x0000003f3f3ff290 */ /* 0x000ff6000fffe03f */
[----:B------:R-:W-:Y:S01]  /*6f3c0*/  STL.64 [R1+0x2f0], R16 ;  /* 0x0002f01001007387 */ /* 0x000fe20000100a00 */
[----:B------:R-:W-:Y:S02]  /*6f3d0*/  STL.64 [R1+0x2f8], R18 ;  /* 0x0002f81201007387 */ /* 0x000fe40000100a00 */
[----:B------:R-:W0:Y:S04]  /*6f3e0*/  LDSM.16.M88.4 R16, [R25+0x6a080] ;  /* 0x06a080001910783b */ /* 0x000e280000000200 */
[----:B------:R-:W3:Y:S01]  /*6f3f0*/  LDL.LU R5, [R1+0x3e4] ;  /* 0x0003e40001057983 */ /* 0x000ee20000300800 */
[----:B------:R-:W3:Y:S01]  /*6f400*/  LDL.LU R6, [R1+0x3e8] ;  /* 0x0003e80001067983 */ /* 0x000ee20000300800 */
[----:B------:R-:W3:Y:S03]  /*6f410*/  LDL.LU R7, [R1+0x3ec] ;  /* 0x0003ec0001077983 */ /* 0x000ee60000300800 */
[----:B0-----:R0:W-:Y:S01]  /*6f420*/  STL.64 [R1+0x1e58], R18 ;  /* 0x001e581201007387 */ /* 0x0011e20000100a00 */
[----:B------:R-:W-:Y:S03]  /*6f430*/  STL.64 [R1+0x1e50], R16 ;  /* 0x001e501001007387 */ /* 0x000fe60000100a00 */
[----:B0-----:R-:W4:Y:S01]  /*6f440*/  LDL.64 R18, [R1+0x8] ;  /* 0x0000080001127983 */ /* 0x001f220000100a00 */
[C---:B--2---:R-:W-:Y:S03]  /*6f450*/  HMMA.16816.F32 R12, R8.reuse, R14, R20 ;  /* 0x0000000e080c723c */ /* 0x044fe60000001814 */
        /* <DEDUP_REMOVED lines=11> */
[----:B0-----:R-:W2:Y:S01]  /*6f510*/  LDL.LU.64 R14, [R1+0x1f08] ;  /* 0x001f0800010e7983 */ /* 0x001ea20000300a00 */
[----:B------:R-:W2:Y:S02]  /*6f520*/  LDL.LU.64 R12, [R1+0x1f00] ;  /* 0x001f0000010c7983 */ /* 0x000ea40000300a00 */
[----:B------:R0:W-:Y:S02]  /*6f530*/  STL.64 [R1+0x1ed8], R18 ;  /* 0x001ed81201007387 */ /* 0x0001e40000100a00 */
[----:B0-----:R-:W4:Y:S01]  /*6f540*/  LDL.64 R18, [R1+0x18] ;  /* 0x0000180001127983 */ /* 0x001f220000100a00 */
[C---:B--2---:R-:W-:Y:S11]  /*6f550*/  HMMA.16816.F32 R12, R8.reuse, R22, R12 ;  /* 0x00000016080c723c */ /* 0x044ff6000000180c */
[----:B------:R-:W-:Y:S11]  /*6f560*/  @!UPT UIADD3 URZ, URZ, URZ, URZ ;  /* 0x0000003f3f3ff290 */ /* 0x000ff6000fffe03f */
[----:B------:R-:W-:Y:S01]  /*6f570*/  @!UPT UIADD3 URZ, URZ, URZ, URZ ;  /* 0x0000003f3f3ff290 */ /* 0x000fe2000fffe03f */
[----:B------:R-:W-:Y:S01]  /*6f580*/  STL.64 [R1+0x670], R12 ;  /* 0x0006700c01007387 */ /* 0x000fe20000100a00 */
[----:B------:R0:W-:Y:S03]  /*6f590*/  STL.64 [R1+0x678], R14 ;  /* 0x0006780e01007387 */ /* 0x0001e60000100a00 */
[----:B0-----:R-:W4:Y:S01]  /*6f5a0*/  LDL.LU.64 R14, [R1+0x1ef8] ;  /* 0x001ef800010e7983 */ /* 0x001f220000300a00 */
[----:B------:R-:W4:Y:S02]  /*6f5b0*/  LDL.LU.64 R12, [R1+0x1ef0] ;  /* 0x001ef000010c7983 */ /* 0x000f240000300a00 */
[----:B------:R0:W-:Y:S02]  /*6f5c0*/  STL.64 [R1+0x1ed0], R22 ;  /* 0x001ed01601007387 */ /* 0x0001e40000100a00 */
[----:B------:R-:W2:Y:S01]  /*6f5d0*/  LDL.LU R20, [R1+0x3b0] ;  /* 0x0003b00001147983 */ /* 0x000ea20000300800 */
[----:B------:R-:W2:Y:S04]  /*6f5e0*/  LDL.LU R21, [R1+0x3b4] ;  /* 0x0003b40001157983 */ /* 0x000ea80000300800 */
[----:B0-----:R-:W5:Y:S01]  /*6f5f0*/  LDL.LU R22, [R1+0x3b8] ;  /* 0x0003b80001167983 */ /* 0x001f620000300800 */
[----:B------:R-:W5:Y:S01]  /*6f600*/  LDL.LU R23, [R1+0x3bc] ;  /* 0x0003bc0001177983 */ /* 0x000f620000300800 */
[----:B---3--:R-:W-:Y:S02]  /*6f610*/  HMMA.16816.F32 R4, R8, R26, R4 ;  /* 0x0000001a0804723c */ /* 0x008fe40000001804 */
[----:B-----5:R-:W-:Y:S01]  /*6f620*/  STL.64 [R1+0x1ee8], R22 ;  /* 0x001ee81601007387 */ /* 0x020fe20000100a00 */
[----:B--2---:R0:W-:Y:S03]  /*6f630*/  STL.64 [R1+0x1ee0], R20 ;  /* 0x001ee01401007387 */ /* 0x0041e60000100a00 */
[----:B0-----:R-:W4:Y:S01]  /*6f640*/  LDL.LU R20, [R1+0x3d0] ;  /* 0x0003d00001147983 */ /* 0x001f220000300800 */
[----:B------:R-:W4:Y:S02]  /*6f650*/  LDL.LU R21, [R1+0x3d4] ;  /* 0x0003d40001157983 */ /* 0x000f240000300800 */
[----:B------:R-:W4:Y:S02]  /*6f660*/  LDL.LU R22, [R1+0x3d8] ;  /* 0x0003d80001167983 */ /* 0x000f240000300800 */
[----:B------:R-:W4:Y:S01]  /*6f670*/  LDL.LU R23, [R1+0x3dc] ;  /* 0x0003dc0001177983 */ /* 0x000f220000300800 */
[----:B------:R-:W2:Y:S11]  /*6f680*/  LDL.LU R8, [R1+0x390] ;  /* 0x0003900001087983 */ /* 0x000eb60000300800 */
[----:B------:R-:W-:Y:S02]  /*6f690*/  STL.64 [R1+0x5e0], R4 ;  /* 0x0005e00401007387 */ /* 0x000fe40000100a00 */
[----:B------:R-:W-:Y:S02]  /*6f6a0*/  STL.64 [R1+0x5e8], R6 ;  /* 0x0005e80601007387 */ /* 0x000fe40000100a00 */
[----:B------:R-:W2:Y:S01]  /*6f6b0*/  LDL.LU R9, [R1+0x394] ;  /* 0x0003940001097983 */ /* 0x000ea20000300800 */
[----:B------:R-:W3:Y:S01]  /*6f6c0*/  LDL.LU R10, [R1+0x398] ;  /* 0x00039800010a7983 */ /* 0x000ee20000300800 */
[----:B------:R-:W3:Y:S03]  /*6f6d0*/  LDL.LU R11, [R1+0x39c] ;  /* 0x00039c00010b7983 */ /* 0x000ee60000300800 */
[----:B------:R-:W0:Y:S01]  /*6f6e0*/  LDSM.16.M88.4 R4, [R25+0x6b080] ;  /* 0x06b080001904783b */ /* 0x000e220000000200 */
[C---:B----4-:R-:W-:Y:S03]  /*6f6f0*/  HMMA.16816.F32 R20, R12.reuse, R18, R20 ;  /* 0x000000120c14723c */ /* 0x050fe60000001814 */
        /* <DEDUP_REMOVED lines=9> */
[----:B------:R-:W3:Y:S05]  /*6f790*/  LDL.LU R5, [R1+0x34] ;  /* 0x0000340001057983 */ /* 0x000eea0000300800 */
[----:B------:R-:W-:Y:S02]  /*6f7a0*/  STL.64 [R1+0x5d0], R20 ;  /* 0x0005d01401007387 */ /* 0x000fe40000100a00 */
[----:B------:R0:W-:Y:S02]  /*6f7b0*/  STL.64 [R1+0x5d8], R22 ;  /* 0x0005d81601007387 */ /* 0x0001e40000100a00 */
[----:B------:R-:W-:Y:S01]  /*6f7c0*/  IMAD.MOV.U32 R6, RZ, RZ, R29 ;  /* 0x000000ffff067224 */ /* 0x000fe200078e001d */
[----:B------:R-:W-:Y:S01]  /*6f7d0*/  MOV R7, R24 ;  /* 0x0000001800077202 */ /* 0x000fe20000000f00 */
[----:B------:R-:W-:Y:S01]  /*6f7e0*/  IMAD.MOV.U32 R29, RZ, RZ, R18 ;  /* 0x000000ffff1d7224 */ /* 0x000fe200078e0012 */
[----:B------:R-:W-:Y:S01]  /*6f7f0*/  MOV R24, R19 ;  /* 0x0000001300187202 */ /* 0x000fe20000000f00 */
[----:B0-----:R-:W4:Y:S01]  /*6f800*/  LDL.LU.64 R22, [R1+0x1ee8] ;  /* 0x001ee80001167983 */ /* 0x001f220000300a00 */
[----:B------:R-:W4:Y:S02]  /*6f810*/  LDL.LU.64 R20, [R1+0x1ee0] ;  /* 0x001ee00001147983 */ /* 0x000f240000300a00 */
[----:B------:R-:W4:Y:S02]  /*6f820*/  LDL.LU.64 R18, [R1+0x1ed8] ;  /* 0x001ed80001127983 */ /* 0x000f240000300a00 */
[----:B------:R-:W-:Y:S01]  /*6f830*/  IMAD.MOV.U32 R16, RZ, RZ, R2 ;  /* 0x000000ffff107224 */ /* 0x000fe200078e0002 */
[----:B------:R-:W-:Y:S01]  /*6f840*/  MOV R17, R3 ;  /* 0x0000000300117202 */ /* 0x000fe20000000f00 */
[C---:B----4-:R-:W-:Y:S11]  /*6f850*/  HMMA.16816.F32 R20, R12.reuse, R18, R20 ;  /* 0x000000120c14723c */ /* 0x050ff60000001814 */
[----:B------:R-:W-:Y:S11]  /*6f860*/  @!UPT UIADD3 URZ, URZ, URZ, URZ ;  /* 0x0000003f3f3ff290 */ /* 0x000ff6000fffe03f */
[----:B------:R-:W-:Y:S01]  /*6f870*/  @!UPT UIADD3 URZ, URZ, URZ, URZ ;  /* 0x0000003f3f3ff290 */ /* 0x000fe2000fffe03f */
[----:B------:R-:W-:Y:S01]  /*6f880*/  STL.64 [R1+0x660], R20 ;  /* 0x0006601401007387 */ /* 0x000fe20000100a00 */
[----:B------:R0:W-:Y:S03]  /*6f890*/  STL.64 [R1+0x668], R22 ;  /* 0x0006681601007387 */ /* 0x0001e60000100a00 */
[----:B0-----:R-:W2:Y:S01]  /*6f8a0*/  LDL.LU.64 R22, [R1+0x1ed0] ;  /* 0x001ed00001167983 */ /* 0x001ea20000300a00 */
[----:B------:R-:W-:Y:S01]  /*6f8b0*/  IMAD.MOV.U32 R21, RZ, RZ, R18 ;  /* 0x000000ffff157224 */ /* 0x000fe200078e0012 */
[----:B------:R-:W-:Y:S01]  /*6f8c0*/  MOV R20, R19 ;  /* 0x0000001300147202 */ /* 0x000fe20000000f00 */
[----:B------:R-:W-:Y:S01]  /*6f8d0*/  IMAD.MOV.U32 R18, RZ, RZ, R28 ;  /* 0x000000ffff127224 */ /* 0x000fe200078e001c */
[----:B------:R-:W-:Y:S01]  /*6f8e0*/  MOV R19, R0 ;  /* 0x0000000000137202 */ /* 0x000fe20000000f00 */
[----:B------:R-:W4:Y:S01]  /*6f8f0*/  LDL.LU R2, [R1+0x1ecc] ;  /* 0x001ecc0001027983 */ /* 0x000f220000300800 */
[----:B------:R-:W5:Y:S02]  /*6f900*/  LDL.LU R3, [R1+0x1ec8] ;  /* 0x001ec80001037983 */ /* 0x000f640000300800 */
[----:B------:R-:W3:Y:S02]  /*6f910*/  LDL.LU R28, [R1+0x1ec4] ;  /* 0x001ec400011c7983 */ /* 0x000ee40000300800 */
[----:B------:R-:W4:Y:S01]  /*6f920*/  LDL.LU R0, [R1+0x1ec0] ;  /* 0x001ec00001007983 */ /* 0x000f220000300800 */
[----:B------:R-:W-:Y:S01]  /*6f930*/  STL.64 [R1+0x1e90], R18 ;  /* 0x001e901201007387 */ /* 0x000fe20000100a00 */
[----:B------:R0:W-:Y:S03]  /*6f940*/  STL.64 [R1+0x1e88], R16 ;  /* 0x001e881001007387 */ /* 0x0001e60000100a00 */
[----:B0-----:R-:W4:Y:S01]  /*6f950*/  LDL.LU R16, [R1+0x360] ;  /* 0x0003600001107983 */ /* 0x001f220000300800 */
[----:B------:R-:W4:Y:S02]  /*6f960*/  LDL.LU R17, [R1+0x364] ;  /* 0x0003640001117983 */ /* 0x000f240000300800 */
[----:B------:R-:W4:Y:S01]  /*6f970*/  LDL.LU R18, [R1+0x368] ;  /* 0x0003680001127983 */ /* 0x000f220000300800 */
[----:B--2---:R-:W-:Y:S01]  /*6f980*/  HMMA.16816.F32 R8, R12, R22, R8 ;  /* 0x000000160c08723c */ /* 0x004fe20000001808 */
[----:B---3--:R-:W-:-:S05]  /*6f990*/  IMAD.MOV.U32 R19, RZ, RZ, R28 ;  /* 0x000000ffff137224 */ /* 0x008fca00078e001c */
[----:B----4-:R-:W-:Y:S01]  /*6f9a0*/  STL.64 [R1+0x1ea0], R18 ;  /* 0x001ea01201007387 */ /* 0x010fe20000100a00 */
[----:B------:R-:W-:Y:S11]  /*6f9b0*/  STL.64 [R1+0x1e98], R16 ;  /* 0x001e981001007387 */ /* 0x000ff60000100a00 */
[----:B------:R-:W-:Y:S05]  /*6f9c0*/  @!UPT UIADD3 URZ, URZ, URZ, URZ ;  /* 0x0000003f3f3ff290 */ /* 0x000fea000fffe03f */
[----:B------:R-:W-:Y:S02]  /*6f9d0*/  STL.64 [R1+0x690], R8 ;  /* 0x0006900801007387 */ /* 0x000fe40000100a00 */
[----:B------:R0:W-:Y:S01]  /*6f9e0*/  STL [R1+0x698], R10 ;  /* 0x0006980a01007387 */ /* 0x0001e20000100800 */
[----:B------:R-:W-:Y:S02]  /*6f9f0*/  MOV R28, R11 ;  /* 0x0000000b001c7202 */ /* 0x000fe40000000f00 */
[----:B0-----:R-:W2:Y:S01]  /*6fa00*/  LDL.LU.64 R10, [R1+0x1eb8] ;  /* 0x001eb800010a7983 */ /* 0x001ea20000300a00 */
[----:B------:R-:W2:Y:S02]  /*6fa10*/  LDL.LU.64 R8, [R1+0x1eb0] ;  /* 0x001eb00001087983 */ /* 0x000ea40000300a00 */
[----:B------:R-:W-:Y:S02]  /*6fa20*/  IMAD.MOV.U32 R19, RZ, RZ, R20 ;  /* 0x000000ffff137224 */ /* 0x000fe400078e0014 */
[----:B------:R0:W-:Y:S01]  /*6fa30*/  STL.64 [R1+0x1ea8], R22 ;  /* 0x001ea81601007387 */ /* 0x0001e20000100a00 */
[----:B------:R-:W-:Y:S01]  /*6fa40*/  MOV R18, R21 ;  /* 0x0000001500127202 */ /* 0x000fe20000000f00 */
[----:B------:R-:W3:Y:S01]  /*6fa50*/  LDL.LU R20, [R1+0x370] ;  /* 0x0003700001147983 */ /* 0x000ee20000300800 */
[----:B------:R-:W3:Y:S03]  /*6fa60*/  LDL.LU R21, [R1+0x374] ;  /* 0x0003740001157983 */ /* 0x000ee60000300800 */
[----:B0-----:R-:W3:Y:S01]  /*6fa70*/  LDL.LU R22, [R1+0x378] ;  /* 0x0003780001167983 */ /* 0x001ee20000300800 */
[----:B------:R-:W3:Y:S02]  /*6fa80*/  LDL.LU R23, [R1+0x37c] ;  /* 0x00037c0001177983 */ /* 0x000ee40000300800 */
[----:B------:R-:W-:Y:S01]  /*6fa90*/  STL [R1+0x1aa8], R28 ;  /* 0x001aa81c01007387 */ /* 0x000fe20000100800 */
[----:B--2---:R-:W-:Y:S01]  /*6faa0*/  HMMA.16816.F32 R8, R12, R26, R8 ;  /* 0x0000001a0c08723c */ /* 0x004fe20000001808 */
[----:B------:R-:W2:Y:S11]  /*6fab0*/  LDL.LU R12, [R1+0x380] ;  /* 0x00038000010c7983 */ /* 0x000eb60000300800 */
[----:B------:R-:W-:Y:S11]  /*6fac0*/  @!UPT UIADD3 URZ, URZ, URZ, URZ ;  /* 0x0000003f3f3ff290 */ /* 0x000ff6000fffe03f */
[----:B------:R-:W-:Y:S01]  /*6fad0*/  STL.64 [R1+0x650], R8 ;  /* 0x0006500801007387 */ /* 0x000fe20000100a00 */
[----:B------:R-:W-:Y:S02]  /*6fae0*/  STL.64 [R1+0x658], R10 ;  /* 0x0006580a01007387 */ /* 0x000fe40000100a00 */
[----:B------:R-:W2:Y:S02]  /*6faf0*/  LDL.LU R13, [R1+0x384] ;  /* 0x00038400010d7983 */ /* 0x000ea40000300800 */
[----:B------:R-:W2:Y:S01]  /*6fb00*/  LDL.LU R14, [R1+0x388] ;  /* 0x00038800010e7983 */ /* 0x000ea20000300800 */
[----:B------:R-:W2:Y:S04]  /*6fb10*/  LDL.LU R15, [R1+0x38c] ;  /* 0x00038c00010f7983 */ /* 0x000ea80000300800 */
[----:B------:R-:W0:Y:S04]  /*6fb20*/  LDSM.16.M88.4 R8, [R25+0x6c080] ;  /* 0x06c080001908783b */ /* 0x000e280000000200 */
[----:B0-----:R0:W-:Y:S02]  /*6fb30*/  STL.64 [R1+0x1dd0], R10 ;  /* 0x001dd00a01007387 */ /* 0x0011e40000100a00 */
[----:B0-----:R-:W-:Y:S01]  /*6fb40*/  IMAD.MOV.U32 R10, RZ, RZ, R29 ;  /* 0x000000ffff0a7224 */ /* 0x001fe200078e001d */
[----:B------:R-:W-:Y:S01]  /*6fb50*/  MOV R11, R24 ;  /* 0x00000018000b7202 */ /* 0x000fe20000000f00 */
[----:B------:R-:W-:Y:S01]  /*6fb60*/  STL.64 [R1+0x1dc8], R8 ;  /* 0x001dc80801007387 */ /* 0x000fe20000100a00 */
[C---:B---3--:R-:W-:Y:S08]  /*6fb70*/  HMMA.16816.F32 R16, R4.reuse, R18, R20 ;  /* 0x000000120410723c */ /* 0x048ff00000001814 */
[C---:B--2---:R-:W-:Y:S11]  /*6fb80*/  HMMA.16816.F32 R12, R4.reuse, R10, R12 ;  /* 0x0000000a040c723c */ /* 0x044ff6000000180c */
[----:B------:R-:W-:Y:S11]  /*6fb90*/  @!UPT UIADD3 URZ, URZ, URZ, URZ ;  /* 0x0000003f3f3ff290 */ /* 0x000ff6000fffe03f */
[----:B------:R-:W-:Y:S01]  /*6fba0*/  @!UPT UIADD3 URZ, URZ, URZ, URZ ;  /* 0x0000003f3f3ff290 */ /* 0x000fe2000fffe03f */
[----:B------:R-:W-:Y:S01]  /*6fbb0*/  STL.64 [R1+0x640], R12 ;  /* 0x0006400c01007387 */ /* 0x000fe20000100a00 */
[----:B------:R-:W-:Y:S02]  /*6fbc0*/  STL [R1+0x648], R14 ;  /* 0x0006480e01007387 */ /* 0x000fe40000100800 */
[----:B------:R-:W-:Y:S02]  /*6fbd0*/  IMAD.MOV.U32 R28, RZ, RZ, R15 ;  /* 0x000000ffff1c7224 */ /* 0x000fe400078e000f */
[----:B------:R-:W0:Y:S04]  /*6fbe0*/  LDSM.16.M88.4 R12, [R25+0x6d080] ;  /* 0x06d08000190c783b */ /* 0x000e280000000200 */
[----:B------:R-:W-:Y:S04]  /*6fbf0*/  STL [R1+0x1aac], R28 ;  /* 0x001aac1c01007387 */ /* 0x000fe80000100800 */
[----:B0-----:R-:W-:Y:S01]  /*6fc00*/  STL.64 [R1+0x1da0], R14 ;  /* 0x001da00e01007387 */ /* 0x001fe20000100a00 */
[----:B------:R0:W-:Y:S03]  /*6fc10*/  STL.64 [R1+0x1d98], R12 ;  /* 0x001d980c01007387 */ /* 0x0001e60000100a00 */
[----:B0-----:R-:W2:Y:S01]  /*6fc20*/  LDL.LU R12, [R1+0x340] ;  /* 0x00034000010c7983 */ /* 0x001ea20000300800 */
[----:B------:R-:W2:Y:S02]  /*6fc30*/  LDL.LU R13, [R1+0x344] ;  /* 0x00034400010d7983 */ /* 0x000ea40000300800 */
[----:B------:R-:W2:Y:S02]  /*6fc40*/  LDL.LU R14, [R1+0x348] ;  /* 0x00034800010e7983 */ /* 0x000ea40000300800 */
[----:B------:R-:W2:Y:S01]  /*6fc50*/  LDL.LU R15, [R1+0x34c] ;  /* 0x00034c00010f7983 */ /* 0x000ea20000300800 */
[----:B------:R-:W3:Y:S01]  /*6fc60*/  LDL.LU.64 R22, [R1+0x1ea8] ;  /* 0x001ea80001167983 */ /* 0x000ee20000300a00 */
        /* <DEDUP_REMOVED lines=8> */
[----:B------:R0:W-:Y:S01]  /*6fcf0*/  STL [R1+0x628], R18 ;  /* 0x0006281201007387 */ /* 0x0001e20000100800 */
[----:B------:R-:W-:Y:S02]  /*6fd00*/  MOV R28, R19 ;  /* 0x00000013001c7202 */ /* 0x000fe40000000f00 */
[----:B0-----:R-:W2:Y:S01]  /*6fd10*/  LDL.LU.64 R18, [R1+0x1e90] ;  /* 0x001e900001127983 */ /* 0x001ea20000300a00 */
[----:B------:R-:W2:Y:S02]  /*6fd20*/  LDL.LU.64 R16, [R1+0x1e88] ;  /* 0x001e880001107983 */ /* 0x000ea40000300a00 */
[----:B------:R0:W-:Y:S02]  /*6fd30*/  STL.64 [R1+0x1e80], R22 ;  /* 0x001e801601007387 */ /* 0x0001e40000100a00 */
[----:B------:R-:W3:Y:S01]  /*6fd40*/  LDL.LU R20, [R1+0x350] ;  /* 0x0003500001147983 */ /* 0x000ee20000300800 */
[----:B------:R-:W3:Y:S04]  /*6fd50*/  LDL.LU R21, [R1+0x354] ;  /* 0x0003540001157983 */ /* 0x000ee80000300800 */
[----:B0-----:R-:W3:Y:S01]  /*6fd60*/  LDL.LU R22, [R1+0x358] ;  /* 0x0003580001167983 */ /* 0x001ee20000300800 */
[----:B------:R-:W3:Y:S02]  /*6fd70*/  LDL.LU R23, [R1+0x35c] ;  /* 0x00035c0001177983 */ /* 0x000ee40000300800 */
[----:B------:R-:W-:Y:S02]  /*6fd80*/  STL [R1+0x1ab0], R28 ;  /* 0x001ab01c01007387 */ /* 0x000fe40000100800 */
[----:B------:R-:W-:Y:S01]  /*6fd90*/  STL.64 [R1+0x1e78], R26 ;  /* 0x001e781a01007387 */ /* 0x000fe20000100a00 */
[----:B------:R-:W-:Y:S01]  /*6fda0*/  STL [R1+0x1e70], R25 ;  /* 0x001e701901007387 */ /* 0x000fe20000100800 */
[----:B---3--:R-:W-:Y:S11]  /*6fdb0*/  HMMA.16816.F32 R4, R4, R26, R20 ;  /* 0x0000001a0404723c */ /* 0x008ff60000001814 */
[----:B------:R-:W-:Y:S11]  /*6fdc0*/  @!UPT UIADD3 URZ, URZ, URZ, URZ ;  /* 0x0000003f3f3ff290 */ /* 0x000ff6000fffe03f */
[----:B------:R-:W-:Y:S01]  /*6fdd0*/  @!UPT UIADD3 URZ, URZ, URZ, URZ ;  /* 0x0000003f3f3ff290 */ /* 0x000fe2000fffe03f */
[----:B------:R0:W-:Y:S01]  /*6fde0*/  STL.64 [R1+0x5c0], R4 ;  /* 0x0005c00401007387 */ /* 0x0001e20000100a00 */
[----:B------:R1:W-:Y:S03]  /*6fdf0*/  STL.64 [R1+0x5c8], R6 ;  /* 0x0005c80601007387 */ /* 0x0003e60000100a00 */
[----:B0-----:R-:W3:Y:S01]  /*6fe00*/  LDL.LU R4, [R1+0x50] ;  /* 0x0000500001047983 */ /* 0x001ee20000300800 */
[----:B------:R-:W3:Y:S02]  /*6fe10*/  LDL.LU R5, [R1+0x54] ;  /* 0x0000540001057983 */ /* 0x000ee40000300800 */
[----:B-1----:R-:W4:Y:S02]  /*6fe20*/  LDL.LU R6, [R1+0x58] ;  /* 0x0000580001067983 */ /* 0x002f240000300800 */
[----:B------:R-:W4:Y:S01]  /*6fe30*/  LDL.LU R7, [R1+0x5c] ;  /* 0x00005c0001077983 */ /* 0x000f220000300800 */
[C---:B--2---:R-:W-:Y:S01]  /*6fe40*/  HMMA.16816.F32 R8, R16.reuse, R10, R12 ;  /* 0x0000000a1008723c */ /* 0x044fe2000000180c */
[----:B----4-:R-:W-:Y:S01]  /*6fe50*/  STL.64 [R1+0x1e18], R6 ;  /* 0x001e180601007387 */ /* 0x010fe20000100a00 */
[----:B---3--:R0:W-:Y:S03]  /*6fe60*/  STL.64 [R1+0x1e10], R4 ;  /* 0x001e100401007387 */ /* 0x0081e60000100a00 */
[----:B0-----:R-:W2:Y:S01]  /*6fe70*/  LDL.LU R4, [R1+0x2a0] ;  /* 0x0002a00001047983 */ /* 0x001ea20000300800 */
[----:B------:R-:W2:Y:S02]  /*6fe80*/  LDL.LU R5, [R1+0x2a4] ;  /* 0x0002a40001057983 */ /* 0x000ea40000300800 */
[----:B------:R-:W3:Y:S02]  /*6fe90*/  LDL.LU R6, [R1+0x2a8] ;  /* 0x0002a80001067983 */ /* 0x000ee40000300800 */
[----:B------:R-:W3:Y:S11]  /*6fea0*/  LDL.LU R7, [R1+0x2ac] ;  /* 0x0002ac0001077983 */ /* 0x000ef60000300800 */
[----:B------:R-:W-:Y:S03]  /*6feb0*/  @!UPT UIADD3 URZ, URZ, URZ, URZ ;  /* 0x0000003f3f3ff290 */ /* 0x000fe6000fffe03f */
[----:B------:R-:W-:Y:S01]  /*6fec0*/  IMAD.MOV.U32 R28, RZ, RZ, R11 ;  /* 0x000000ffff1c7224 */ /* 0x000fe200078e000b */
[----:B---3--:R0:W-:Y:S01]  /*6fed0*/  STL.64 [R1+0x1e28], R6 ;  /* 0x001e280601007387 */ /* 0x0081e20000100a00 */
[----:B--2---:R-:W-:Y:S03]  /*6fee0*/  STL.64 [R1+0x1e20], R4 ;  /* 0x001e200401007387 */ /* 0x004fe60000100a00 */
[----:B0-----:R-:W2:Y:S01]  /*6fef0*/  LDL.64 R6, [R1+0x8] ;  /* 0x0000080001067983 */ /* 0x001ea20000100a00 */
[----:B------:R0:W-:Y:S02]  /*6ff00*/  STL.64 [R1+0x5b0], R8 ;  /* 0x0005b00801007387 */ /* 0x0001e40000100a00 */
[----:B------:R1:W-:Y:S01]  /*6ff10*/  STL [R1+0x5b8], R10 ;  /* 0x0005b80a01007387 */ /* 0x0003e20000100800 */
[----:B0-----:R-:W3:Y:S01]  /*6ff20*/  LDL.LU R8, [R1+0x110] ;  /* 0x0001100001087983 */ /* 0x001ee20000300800 */
[----:B------:R-:W3:Y:S02]  /*6ff30*/  LDL.LU R9, [R1+0x114] ;  /* 0x0001140001097983 */ /* 0x000ee40000300800 */
[----:B-1----:R-:W4:Y:S02]  /*6ff40*/  LDL.LU R10, [R1+0x118] ;  /* 0x00011800010a7983 */ /* 0x002f240000300800 */
[----:B------:R-:W4:Y:S01]  /*6ff50*/  LDL.LU R11, [R1+0x11c] ;  /* 0x00011c00010b7983 */ /* 0x000f220000300800 */
        /* <DEDUP_REMOVED lines=26> */
[----:B------:R-:W4:Y:S01]  /*70100*/  LDL.LU R12, [R1+0xf0] ;  /* 0x0000f000010c7983 */ /* 0x000f220000300800 */
[----:B------:R-:W4:Y:S02]  /*70110*/  LDL.LU R13, [R1+0xf4] ;  /* 0x0000f400010d7983 */ /* 0x000f240000300800 */
[----:B------:R-:W3:Y:S02]  /*70120*/  LDL.LU R14, [R1+0xf8] ;  /* 0x0000f800010e7983 */ /* 0x000ee40000300800 */
[----:B------:R-:W3:Y:S01]  /*70130*/  LDL.LU R15, [R1+0xfc] ;  /* 0x0000fc00010f7983 */ /* 0x000ee20000300800 */
[----:B--2---:R-:W-:Y:S01]  /*70140*/  HMMA.16816.F32 R20, R16, R6, R20 ;  /* 0x000000061014723c */ /* 0x004fe20000001814 */
[----:B---3--:R-:W-:Y:S01]  /*70150*/  STL.64 [R1+0x1de8], R14 ;  /* 0x001de80e01007387 */ /* 0x008fe20000100a00 */
[----:B----4-:R0:W-:Y:S03]  /*70160*/  STL.64 [R1+0x1de0], R12 ;  /* 0x001de00c01007387 */ /* 0x0101e60000100a00 */
[----:B0-----:R-:W2:Y:S01]  /*70170*/  LDL.LU R12, [R1+0x100] ;  /* 0x00010000010c7983 */ /* 0x001ea20000300800 */
[----:B------:R-:W2:Y:S02]  /*70180*/  LDL.LU R13, [R1+0x104] ;  /* 0x00010400010d7983 */ /* 0x000ea40000300800 */
[----:B------:R-:W3:Y:S01]  /*70190*/  LDL.LU R14, [R1+0x108] ;  /* 0x00010800010e7983 */ /* 0x000ee20000300800 */
[----:B------:R-:W-:-:S05]  /*701a0*/  MOV R15, R0 ;  /* 0x00000000000f7202 */ /* 0x000fca0000000f00 */
[----:B---3--:R0:W-:Y:S01]  /*701b0*/  STL.64 [R1+0x1df8], R14 ;  /* 0x001df80e01007387 */ /* 0x0081e20000100a00 */
[----:B--2---:R-:W-:Y:S03]  /*701c0*/  STL.64 [R1+0x1df0], R12 ;  /* 0x001df00c01007387 */ /* 0x004fe60000100a00 */
[----:B0-----:R-:W2:Y:S01]  /*701d0*/  LDL.64 R14, [R1+0x18] ;  /* 0x00001800010e7983 */ /* 0x001ea20000100a00 */
[----:B------:R-:W-:Y:S04]  /*701e0*/  STL [R1+0x1ab4], R28 ;  /* 0x001ab41c01007387 */ /* 0x000fe80000100800 */
[----:B------:R-:W-:Y:S02]  /*701f0*/  STL.64 [R1+0x5a0], R20 ;  /* 0x0005a01401007387 */ /* 0x000fe40000100a00 */
[----:B------:R0:W-:Y:S02]  /*70200*/  STL.64 [R1+0x5a8], R22 ;  /* 0x0005a81601007387 */ /* 0x0001e40000100a00 */
[----:B0-----:R-:W3:Y:S02]  /*70210*/  LDL.LU.64 R22, [R1+0x1e80] ;  /* 0x001e800001167983 */ /* 0x001ee40000300a00 */
[C---:B---3--:R-:W-:Y:S11]  /*70220*/  HMMA.16816.F32 R24, R16.reuse, R22, R24 ;  /* 0x000000161018723c */ /* 0x048ff60000001818 */
[----:B------:R-:W-:Y:S11]  /*70230*/  @!UPT UIADD3 URZ, URZ, URZ, URZ ;  /* 0x0000003f3f3ff290 */ /* 0x000ff6000fffe03f */
[----:B------:R-:W-:Y:S01]  /*70240*/  @!UPT UIADD3 URZ, URZ, URZ, URZ ;  /* 0x0000003f3f3ff290 */ /* 0x000fe2000fffe03f */
[----:B------:R-:W-:Y:S01]  /*70250*/  STL.64 [R1+0x590], R24 ;  /* 0x0005901801007387 */ /* 0x000fe20000100a00 */
[----:B------:R0:W-:Y:S02]  /*70260*/  STL [R1+0x598], R26 ;  /* 0x0005981a01007387 */ /* 0x0001e40000100800 */
[----:B------:R-:W-:Y:S02]  /*70270*/  IMAD.MOV.U32 R28, RZ, RZ, R27 ;  /* 0x000000ffff1c7224 */ /* 0x000fe400078e001b */
[----:B0-----:R-:W3:Y:S01]  /*70280*/  LDL.LU.64 R26, [R1+0x1e78] ;  /* 0x001e7800011a7983 */ /* 0x001ee20000300a00 */
[----:B------:R-:W4:Y:S02]  /*70290*/  LDL.LU R25, [R1+0x1e70] ;  /* 0x001e700001197983 */ /* 0x000f240000300800 */
[----:B------:R-:W-:Y:S01]  /*702a0*/  STL [R1+0x1ab8], R28 ;  /* 0x001ab81c01007387 */ /* 0x000fe20000100800 */
[----:B---3--:R-:W-:Y:S01]  /*702b0*/  HMMA.16816.F32 R16, R16, R26, R8 ;  /* 0x0000001a1010723c */ /* 0x008fe20000001808 */
[----:B------:R-:W2:Y:S01]  /*702c0*/  LDL.LU.64 R10, [R1+0x1e68] ;  /* 0x001e6800010a7983 */ /* 0x000ea20000300a00 */
[----:B------:R-:W2:Y:S11]  /*702d0*/  LDL.LU.64 R8, [R1+0x1e60] ;  /* 0x001e600001087983 */ /* 0x000eb60000300a00 */
        /* <DEDUP_REMOVED lines=31> */
[----:B------:R-:W3:Y:S11]  /*704d0*/  LDL R19, [R1+0x1348] ;  /* 0x0013480001137983 */ /* 0x000ef60000100800 */
[----:B------:R-:W-:Y:S11]  /*704e0*/  @!UPT UIADD3 URZ, URZ, URZ, URZ ;  /* 0x0000003f3f3ff290 */ /* 0x000ff6000fffe03f */
[----:B------:R-:W-:Y:S01]  /*704f0*/  STL.64 [R1+0x4e0], R4 ;  /* 0x0004e00401007387 */ /* 0x000fe20000100a00 */
[----:B------:R-:W-:Y:S02]  /*70500*/  STL.64 [R1+0x4e8], R6 ;  /* 0x0004e80601007387 */ /* 0x000fe40000100a00 */
[----:B----4-:R-:W0:Y:S02]  /*70510*/  LDSM.16.M88.4 R4, [R25+0x6e080] ;  /* 0x06e080001904783b */ /* 0x010e240000000200 */
[----:B0-----:R-:W-:Y:S02]  /*70520*/  MOV R16, R6 ;  /* 0x0000000600107202 */ /* 0x001fe40000000f00 */
[----:B------:R-:W-:Y:S01]  /*70530*/  IMAD.MOV.U32 R0, RZ, RZ, R7 ;  /* 0x000000ffff007224 */ /* 0x000fe200078e0007 */
[----:B------:R-:W-:Y:S01]  /*70540*/  MOV R18, R4 ;  /* 0x0000000400127202 */ /* 0x000fe20000000f00 */
[----:B------:R-:W-:Y:S01]  /*70550*/  IMAD.MOV.U32 R17, RZ, RZ, R5 ;  /* 0x000000ffff117224 */ /* 0x000fe200078e0005 */
[----:B------:R-:W2:Y:S01]  /*70560*/  LDL.LU.64 R6, [R1+0x1e08] ;  /* 0x001e080001067983 */ /* 0x000ea20000300a00 */
[----:B------:R-:W2:Y:S03]  /*70570*/  LDL.LU.64 R4, [R1+0x1e00] ;  /* 0x001e000001047983 */ /* 0x000ea60000300a00 */
[----:B---3--:R0:W-:Y:S01]  /*70580*/  STL.64 [R1+0x1d68], R18 ;  /* 0x001d681201007387 */ /* 0x0081e20000100a00 */
[----:B------:R-:W-:Y:S01]  /*70590*/  STL.64 [R1+0x1d60], R16 ;  /* 0x001d601001007387 */ /* 0x000fe20000100a00 */
[----:B0-----:R-:W-:Y:S01]  /*705a0*/  MOV R18, R13 ;  /* 0x0000000d00127202 */ /* 0x001fe20000000f00 */
[----:B------:R-:W-:Y:S01]  /*705b0*/  IMAD.MOV.U32 R19, RZ, RZ, R12 ;  /* 0x000000ffff137224 */ /* 0x000fe200078e000c */
[C---:B--2---:R-:W-:Y:S11]  /*705c0*/  HMMA.16816.F32 R8, R4.reuse, R14, R8 ;  /* 0x0000000e0408723c */ /* 0x044ff60000001808 */
[----:B------:R-:W-:Y:S11]  /*705d0*/  @!UPT UIADD3 URZ, URZ, URZ, URZ ;  /* 0x0000003f3f3ff290 */ /* 0x000ff6000fffe03f */
[----:B------:R-:W-:Y:S01]  /*705e0*/  @!UPT UIADD3 URZ, URZ, URZ, URZ ;  /* 0x0000003f3f3ff290 */ /* 0x000fe2000fffe03f */
[----:B------:R0:W-:Y:S01]  /*705f0*/  STL.64 [R1+0x4d0], R8 ;  /* 0x0004d00801007387 */ /* 0x0001e20000100a00 */
[----:B------:R-:W-:Y:S01]  /*70600*/  STL.64 [R1+0x4d8], R10 ;  /* 0x0004d80a01007387 */ /* 0x000fe20000100a00 */
[----:B0-----:R-:W-:Y:S01]  /*70610*/  MOV R9, R14 ;  /* 0x0000000e00097202 */ /* 0x001fe20000000f00 */
[----:B------:R-:W-:Y:S02]  /*70620*/  IMAD.MOV.U32 R8, RZ, RZ, R15 ;  /* 0x000000ffff087224 */ /* 0x000fe400078e000f */
[----:B------:R-:W2:Y:S01]  /*70630*/  LDL.LU.64 R14, [R1+0x1df8] ;  /* 0x001df800010e7983 */ /* 0x000ea20000300a00 */
        /* <DEDUP_REMOVED lines=13> */
[----:B------:R-:W-:Y:S02]  /*70710*/  STL.64 [R1+0x1dc0], R18 ;  /* 0x001dc01201007387 */ /* 0x000fe40000100a00 */
[----:B------:R0:W-:Y:S01]  /*70720*/  STL.64 [R1+0x1db8], R22 ;  /* 0x001db81601007387 */ /* 0x0001e20000100a00 */
[----:B------:R-:W4:Y:S01]  /*70730*/  LDL.LU R20, [R1+0xd0] ;  /* 0x0000d00001147983 */ /* 0x000f220000300800 */
[C---:B--2---:R-:W-:Y:S11]  /*70740*/  HMMA.16816.F32 R12, R4.reuse, R22, R12 ;  /* 0x00000016040c723c */ /* 0x044ff6000000180c */
[----:B------:R-:W-:Y:S11]  /*70750*/  @!UPT UIADD3 URZ, URZ, URZ, URZ ;  /* 0x0000003f3f3ff290 */ /* 0x000ff6000fffe03f */
[----:B------:R-:W-:Y:S01]  /*70760*/  @!UPT UIADD3 URZ, URZ, URZ, URZ ;  /* 0x0000003f3f3ff290 */ /* 0x000fe2000fffe03f */
[----:B------:R1:W-:Y:S01]  /*70770*/  STL.64 [R1+0x4b0], R12 ;  /* 0x0004b00c01007387 */ /* 0x0003e20000100a00 */
[----:B------:R2:W-:Y:S02]  /*70780*/  STL.64 [R1+0x4b8], R14 ;  /* 0x0004b80e01007387 */ /* 0x0005e40000100a00 */
[----:B------:R-:W4:Y:S02]  /*70790*/  LDL.LU R21, [R1+0xd4] ;  /* 0x0000d40001157983 */ /* 0x000f240000300800 */
[----:B0-----:R-:W4:Y:S01]  /*707a0*/  LDL.LU R22, [R1+0xd8] ;  /* 0x0000d80001167983 */ /* 0x001f220000300800 */
[----:B------:R-:W4:Y:S01]  /*707b0*/  LDL.LU R23, [R1+0xdc] ;  /* 0x0000dc0001177983 */ /* 0x000f220000300800 */
[----:B------:R-:W4:Y:S02]  /*707c0*/  LDL.LU R16, [R1+0xe0] ;  /* 0x0000e00001107983 */ /* 0x000f240000300800 */
[----:B------:R-:W4:Y:S02]  /*707d0*/  LDL.LU R17, [R1+0xe4] ;  /* 0x0000e40001117983 */ /* 0x000f240000300800 */
[----:B------:R-:W4:Y:S01]  /*707e0*/  LDL.LU R18, [R1+0xe8] ;  /* 0x0000e80001127983 */ /* 0x000f220000300800 */
[----:B------:R-:W4:Y:S04]  /*707f0*/  LDL.LU R19, [R1+0xec] ;  /* 0x0000ec0001137983 */ /* 0x000f280000300800 */
[----:B-1----:R-:W4:Y:S01]  /*70800*/  LDL.LU R12, [R1+0x80] ;  /* 0x00008000010c7983 */ /* 0x002f220000300800 */
[----:B------:R-:W4:Y:S02]  /*70810*/  LDL.LU R13, [R1+0x84] ;  /* 0x00008400010d7983 */ /* 0x000f240000300800 */
[----:B--2---:R-:W2:Y:S02]  /*70820*/  LDL.LU R14, [R1+0x88] ;  /* 0x00008800010e7983 */ /* 0x004ea40000300800 */
[----:B------:R-:W2:Y:S01]  /*70830*/  LDL.LU R15, [R1+0x8c] ;  /* 0x00008c00010f7983 */ /* 0x000ea20000300800 */
[----:B---3--:R-:W-:Y:S01]  /*70840*/  HMMA.16816.F32 R4, R4, R26, R8 ;  /* 0x0000001a0404723c */ /* 0x008fe20000001808 */
[----:B--2---:R-:W-:Y:S01]  /*70850*/  STL.64 [R1+0x1db0], R14 ;  /* 0x001db00e01007387 */ /* 0x004fe20000100a00 */
[----:B----4-:R0:W-:Y:S03]  /*70860*/  STL.64 [R1+0x1da8], R12 ;  /* 0x001da80c01007387 */ /* 0x0101e60000100a00 */
[----:B0-----:R-:W2:Y:S01]  /*70870*/  LDL.LU R12, [R1+0xc0] ;  /* 0x0000c000010c7983 */ /* 0x001ea20000300800 */
[----:B------:R-:W2:Y:S02]  /*70880*/  LDL.LU R13, [R1+0xc4] ;  /* 0x0000c400010d7983 */ /* 0x000ea40000300800 */
[----:B------:R-:W2:Y:S02]  /*70890*/  LDL.LU R14, [R1+0xc8] ;  /* 0x0000c800010e7983 */ /* 0x000ea40000300800 */
[----:B------:R-:W2:Y:S01]  /*708a0*/  LDL.LU R15, [R1+0xcc] ;  /* 0x0000cc00010f7983 */ /* 0x000ea20000300800 */
[----:B------:R-:W3:Y:S11]  /*708b0*/  LDL.LU.64 R8, [R1+0x1dd8] ;  /* 0x001dd80001087983 */ /* 0x000ef60000300a00 */
[----:B------:R-:W-:Y:S01]  /*708c0*/  @!UPT UIADD3 URZ, URZ, URZ, URZ ;  /* 0x0000003f3f3ff290 */ /* 0x000fe2000fffe03f */
[----:B------:R0:W-:Y:S02]  /*708d0*/  STL.64 [R1+0x490], R4 ;  /* 0x0004900401007387 */ /* 0x0001e40000100a00 */
[----:B------:R1:W-:Y:S01]  /*708e0*/  STL.64 [R1+0x498], R6 ;  /* 0x0004980601007387 */ /* 0x0003e20000100a00 */
[----:B0-----:R-:W4:Y:S01]  /*708f0*/  LDL.LU R4, [R1+0xb0] ;  /* 0x0000b00001047983 */ /* 0x001f220000300800 */
[----:B------:R-:W4:Y:S02]  /*70900*/  LDL.LU R5, [R1+0xb4] ;  /* 0x0000b40001057983 */ /* 0x000f240000300800 */
[----:B-1----:R-:W2:Y:S02]  /*70910*/  LDL.LU R6, [R1+0xb8] ;  /* 0x0000b80001067983 */ /* 0x002ea40000300800 */
[----:B------:R-:W2:Y:S02]  /*70920*/  LDL.LU R7, [R1+0xbc] ;  /* 0x0000bc0001077983 */ /* 0x000ea40000300800 */
[----:B--2---:R-:W-:Y:S01]  /*70930*/  STL.64 [R1+0x1d78], R6 ;  /* 0x001d780601007387 */ /* 0x004fe20000100a00 */
[----:B----4-:R0:W-:Y:S03]  /*70940*/  STL.64 [R1+0x1d70], R4 ;  /* 0x001d700401007387 */ /* 0x0101e60000100a00 */
[----:B0-----:R-:W2:Y:S01]  /*70950*/  LDL.LU R4, [R1+0x60] ;  /* 0x0000600001047983 */ /* 0x001ea20000300800 */
[----:B------:R-:W2:Y:S02]  /*70960*/  LDL.LU R5, [R1+0x64] ;  /* 0x0000640001057983 */ /* 0x000ea40000300800 */
[----:B------:R-:W4:Y:S02]  /*70970*/  LDL.LU R6, [R1+0x68] ;  /* 0x0000680001067983 */ /* 0x000f240000300800 */
[----:B------:R-:W4:Y:S02]  /*70980*/  LDL.LU R7, [R1+0x6c] ;  /* 0x00006c0001077983 */ /* 0x000f240000300800 */
[----:B----4-:R3:W-:Y:S02]  /*70990*/  STL.64 [R1+0x1d88], R6 ;  /* 0x001d880601007387 */ /* 0x0107e40000100a00 */
[----:B---3--:R-:W-:Y:S01]  /*709a0*/  MOV R6, R9 ;  /* 0x0000000900067202 */ /* 0x008fe20000000f00 */
[----:B------:R-:W-:-:S02]  /*709b0*/  IMAD.MOV.U32 R7, RZ, RZ, R8 ;  /* 0x000000ffff077224 */ /* 0x000fc400078e0008 */
[----:B------:R-:W0:Y:S04]  /*709c0*/  LDSM.16.M88.4 R8, [R25+0x6f080] ;  /* 0x06f080001908783b */ /* 0x000e280000000200 */
[----:B--2---:R-:W-:Y:S01]  /*709d0*/  STL.64 [R1+0x1d80], R4 ;  /* 0x001d800401007387 */ /* 0x004fe20000100a00 */
[----:B0-----:R-:W-:Y:S01]  /*709e0*/  MOV R25, R10 ;  /* 0x0000000a00197202 */ /* 0x001fe20000000f00 */
[----:B------:R-:W-:Y:S01]  /*709f0*/  IMAD.MOV.U32 R24, RZ, RZ, R11 ;  /* 0x000000ffff187224 */ /* 0x000fe200078e000b */
[----:B------:R-:W-:Y:S01]  /*70a00*/  MOV R29, R8 ;  /* 0x00000008001d7202 */ /* 0x000fe20000000f00 */
[----:B------:R-:W-:Y:S01]  /*70a10*/  IMAD.MOV.U32 R28, RZ, RZ, R9 ;  /* 0x000000ffff1c7224 */ /* 0x000fe200078e0009 */
[----:B------:R-:W2:Y:S01]  /*70a20*/  LDL.LU.64 R10, [R1+0x1dd0] ;  /* 0x001dd000010a7983 */ /* 0x000ea20000300a00 */
[----:B------:R-:W2:Y:S02]  /*70a30*/  LDL.LU.64 R8, [R1+0x1dc8] ;  /* 0x001dc80001087983 */ /* 0x000ea40000300a00 */
[C---:B--2---:R-:W-:Y:S11]  /*70a40*/  HMMA.16816.F32 R16, R8.reuse, R6, R16 ;  /* 0x000000060810723c */ /* 0x044ff60000001810 */
[----:B------:R-:W-:Y:S11]  /*70a50*/  @!UPT UIADD3 URZ, URZ, URZ, URZ ;  /* 0x0000003f3f3ff290 */ /* 0x000ff6000fffe03f */
[----:B------:R-:W-:Y:S01]  /*70a60*/  @!UPT UIADD3 URZ, URZ, URZ, URZ ;  /* 0x0000003f3f3ff290 */ /* 0x000fe2000fffe03f */
[----:B------:R-:W-:Y:S01]  /*70a70*/  STL.64 [R1+0x100], R16 ;  /* 0x0001001001007387 */ /* 0x000fe20000100a00 */
[----:B------:R0:W-:Y:S03]  /*70a80*/  STL.64 [R1+0x108], R18 ;  /* 0x0001081201007387 */ /* 0x0001e60000100a00 */
[----:B0-----:R-:W2:Y:S02]  /*70a90*/  LDL.LU.64 R18, [R1+0x1dc0] ;  /* 0x001dc00001127983 */ /* 0x001ea40000300a00 */
[C---:B--2---:R-:W-:Y:S11]  /*70aa0*/  HMMA.16816.F32 R20, R8.reuse, R18, R20 ;  /* 0x000000120814723c */ /* 0x044ff60000001814 */
[----:B------:R-:W-:Y:S11]  /*70ab0*/  @!UPT UIADD3 URZ, URZ, URZ, URZ ;  /* 0x0000003f3f3ff290 */ /* 0x000ff6000fffe03f */
[----:B------:R-:W-:Y:S01]  /*70ac0*/  @!UPT UIADD3 URZ, URZ, URZ, URZ ;  /* 0x0000003f3f3ff290 */ /* 0x000fe2000fffe03f */
[----:B------:R-:W-:Y:S01]  /*70ad0*/  STL.64 [R1+0xf0], R20 ;  /* 0x0000f01401007387 */ /* 0x000fe20000100a00 */
[----:B------:R0:W-:Y:S03]  /*70ae0*/  STL.64 [R1+0xf8], R22 ;  /* 0x0000f81601007387 */ /* 0x0001e60000100a00 */
[----:B0-----:R-:W2:Y:S01]  /*70af0*/  LDL.LU.64 R22, [R1+0x1db8] ;  /* 0x001db80001167983 */ /* 0x001ea20000300a00 */
[----:B------:R0:W-:Y:S02]  /*70b00*/  STL.64 [R1+0x1d90], R18 ;  /* 0x001d901201007387 */ /* 0x0001e40000100a00 */
[----:B------:R-:W3:Y:S02]  /*70b10*/  LDL.LU R16, [R1+0x70] ;  /* 0x0000700001107983 */ /* 0x000ee40000300800 */
[----:B------:R-:W3:Y:S01]  /*70b20*/  LDL.LU R17, [R1+0x74] ;  /* 0x0000740001117983 */ /* 0x000ee20000300800 */
        /* <DEDUP_REMOVED lines=8> */
[----:B------:R-:W2:Y:S03]  /*70bb0*/  LDL.LU.64 R12, [R1+0x1da8] ;  /* 0x001da800010c7983 */ /* 0x000ea60000300a00 */
[----:B------:R-:W0:Y:S04]  /*70bc0*/  S2R R20, SR_TID.X ;  /* 0x0000000000147919 */ /* 0x000e280000002100 */
[----:B------:R-:W1:Y:S01]  /*70bd0*/  S2R R21, SR_TID.X ;  /* 0x0000000000157919 */ /* 0x000e620000002100 */
[----:B--2---:R-:W-:Y:S03]  /*70be0*/  HMMA.16816.F32 R8, R8, R26, R12 ;  /* 0x0000001a0808723c */ /* 0x004fe6000000180c */
[----:B------:R-:W3:Y:S01]  /*70bf0*/  LDL.LU.64 R14, [R1+0x1da0] ;  /* 0x001da000010e7983 */ /* 0x000ee20000300a00 */
[----:B------:R-:W3:Y:S01]  /*70c00*/  LDL.LU.64 R12, [R1+0x1d98] ;  /* 0x001d9800010c7983 */ /* 0x000ee20000300a00 */
[----:B0-----:R-:W-:Y:S01]  /*70c10*/  LOP3.LUT R20, R20, 0x7, RZ, 0xc0, !PT ;  /* 0x0000000714147812 */ /* 0x001fe200078ec0ff */
[----:B-1----:R-:W-:-:S03]  /*70c20*/  IMAD.SHL.U32 R5, R21, 0x100, RZ ;  /* 0x0000010015057824 */ /* 0x002fc600078e00ff */
[----:B------:R-:W-:-:S04]  /*70c30*/  SHF.L.U32 R20, R20, 0x4, RZ ;  /* 0x0000000414147819 */ /* 0x000fc800000006ff */
[----:B------:R-:W-:-:S10]  /*70c40*/  LOP3.LUT R20, R20, 0xf00, R5, 0xf8, !PT ;  /* 0x00000f0014147812 */ /* 0x000fd400078ef805 */
[----:B------:R0:W-:Y:S01]  /*70c50*/  STL.64 [R1+0x90], R8 ;  /* 0x0000900801007387 */ /* 0x0001e20000100a00 */
[----:B------:R1:W-:Y:S03]  /*70c60*/  STL.64 [R1+0x98], R10 ;  /* 0x0000980a01007387 */ /* 0x0003e60000100a00 */
[----:B0-----:R-:W2:Y:S01]  /*70c70*/  LDL.LU R8, [R1+0xa0] ;  /* 0x0000a00001087983 */ /* 0x001ea20000300800 */
[----:B------:R-:W2:Y:S02]  /*70c80*/  LDL.LU R9, [R1+0xa4] ;  /* 0x0000a40001097983 */ /* 0x000ea40000300800 */
[----:B-1----:R-:W2:Y:S02]  /*70c90*/  LDL.LU R10, [R1+0xa8] ;  /* 0x0000a800010a7983 */ /* 0x002ea40000300800 */
[----:B------:R-:W2:Y:S01]  /*70ca0*/  LDL.LU R11, [R1+0xac] ;  /* 0x0000ac00010b7983 */ /* 0x000ea20000300800 */
[----:B---3--:R-:W-:Y:S01]  /*70cb0*/  HMMA.16816.F32 R4, R12, R6, R16 ;  /* 0x000000060c04723c */ /* 0x008fe20000001810 */
[----:B------:R-:W3:Y:S11]  /*70cc0*/  LDL.LU.64 R18, [R1+0x1d90] ;  /* 0x001d900001127983 */ /* 0x000ef60000300a00 */
[----:B------:R-:W-:Y:S11]  /*70cd0*/  @!UPT UIADD3 URZ, URZ, URZ, URZ ;  /* 0x0000003f3f3ff290 */ /* 0x000ff6000fffe03f */
[----:B------:R-:W-:Y:S01]  /*70ce0*/  STL.64 [R1+0xd0], R4 ;  /* 0x0000d00401007387 */ /* 0x000fe20000100a00 */
[----:B------:R0:W-:Y:S03]  /*70cf0*/  STL.64 [R1+0xd8], R6 ;  /* 0x0000d80601007387 */ /* 0x0001e60000100a00 */
[----:B0-----:R-:W3:Y:S01]  /*70d00*/  LDL.LU.64 R6, [R1+0x1d88] ;  /* 0x001d880001067983 */ /* 0x001ee20000300a00 */
[----:B------:R-:W3:Y:S01]  /*70d10*/  LDL.LU.64 R4, [R1+0x1d80] ;  /* 0x001d800001047983 */ /* 0x000ee20000300a00 */
[----:B------:R-:W-:-:S04]  /*70d20*/  LOP3.LUT R20, R20, 0x10, R21, 0x78, !PT ;  /* 0x0000001014147812 */ /* 0x000fc800078e7815 */
[----:B------:R-:W-:Y:S01]  /*70d30*/  LOP3.LUT R20, R20, 0x40, RZ, 0x3c, !PT ;  /* 0x0000004014147812 */ /* 0x000fe200078e3cff */
[C---:B---3--:R-:W-:Y:S01]  /*70d40*/  HMMA.16816.F32 R16, R12.reuse, R18, R4 ;  /* 0x000000120c10723c */ /* 0x048fe20000001804 */
[----:B------:R-:W3:Y:S01]  /*70d50*/  LDL.LU.64 R6, [R1+0x1d78] ;  /* 0x001d780001067983 */ /* 0x000ee20000300a00 */
[----:B------:R-:W3:Y:S11]  /*70d60*/  LDL.LU.64 R4, [R1+0x1d70] ;  /* 0x001d700001047983 */ /* 0x000ef60000300a00 */
[----:B------:R-:W-:Y:S10]  /*70d70*/  @!UPT UIADD3 URZ, URZ, URZ, URZ ;  /* 0x0000003f3f3ff290 */ /* 0x000ff4000fffe03f */
[----:B------:R-:W-:Y:S01]  /*70d80*/  STL.64 [R1+0xc0], R16 ;  /* 0x0000c01001007387 */ /* 0x000fe20000100a00 */
[----:B------:R-:W-:Y:S02]  /*70d90*/  STL.64 [R1+0xc8], R18 ;  /* 0x0000c81201007387 */ /* 0x000fe40000100a00 */
[----:B------:R-:W0:Y:S02]  /*70da0*/  LDSM.16.M88.4 R16, [R20+0x60080] ;  /* 0x060080001410783b */ /* 0x000e240000000200 */
[----:B0-----:R-:W-:Y:S01]  /*70db0*/  MOV R20, R18 ;  /* 0x0000001200147202 */ /* 0x001fe20000000f00 */
[----:B------:R0:W-:Y:S01]  /*70dc0*/  STL.64 [R1+0x60], R16 ;  /* 0x0000601001007387 */ /* 0x0001e20000100a00 */
[----:B------:R-:W-:Y:S02]  /*70dd0*/  IMAD.MOV.U32 R21, RZ, RZ, R19 ;  /* 0x000000ffff157224 */ /* 0x000fe400078e0013 */
[----:B------:R-:W4:Y:S01]  /*70de0*/  LDL.LU.64 R18, [R1+0x1d68] ;  /* 0x001d680001127983 */ /* 0x000f220000300a00 */
[----:B0-----:R-:W5:Y:S01]  /*70df0*/  LDL.LU.64 R16, [R1+0x1d60] ;  /* 0x001d600001107983 */ /* 0x001f620000300a00 */
[----:B------:R-:W-:Y:S02]  /*70e00*/  STL.64 [R1+0x1d30], R22 ;  /* 0x001d301601007387 */ /* 0x000fe40000100a00 */
[----:B------:R-:W-:Y:S01]  /*70e10*/  STL.64 [R1+0x1d28], R20 ;  /* 0x001d281401007387 */ /* 0x000fe20000100a00 */
[C---:B--2---:R-:W-:Y:S08]  /*70e20*/  HMMA.16816.F32 R8, R12.reuse, R26, R8 ;  /* 0x0000001a0c08723c */ /* 0x044ff00000001808 */
[----:B---3--:R-:W-:Y:S11]  /*70e30*/  HMMA.16816.F32 R4, R12, R22, R4 ;  /* 0x000000160c04723c */ /* 0x008ff60000001804 */
[----:B------:R-:W-:Y:S11]  /*70e40*/  @!UPT UIADD3 URZ, URZ, URZ, URZ ;  /* 0x0000003f3f3ff290 */ /* 0x000ff6000fffe03f */
[----:B------:R-:W-:Y:S01]  /*70e50*/  @!UPT UIADD3 URZ, URZ, URZ, URZ ;  /* 0x0000003f3f3ff290 */ /* 0x000fe2000fffe03f */
[----:B------:R-:W-:Y:S01]  /*70e60*/  STL.64 [R1+0xb0], R4 ;  /* 0x0000b00401007387 */ /* 0x000fe20000100a00 */
[----:B------:R-:W-:Y:S03]  /*70e70*/  STL.64 [R1+0xb8], R6 ;  /* 0x0000b80601007387 */ /* 0x000fe60000100a00 */
[----:B----4-:R-:W0:Y:S04]  /*70e80*/  LDSM.16.M88.4 R4, [R19+0x40080] ;  /* 0x040080001304783b */ /* 0x010e280000000200 */
[----:B------:R-:W-:Y:S04]  /*70e90*/  LDSM.16.M88.4 R12, [R19+0x50080] ;  /* 0x05008000130c783b */ /* 0x000fe80000000200 */
[----:B0-----:R0:W-:Y:S01]  /*70ea0*/  STL [R1+0x17fc], R6 ;  /* 0x0017fc0601007387 */ /* 0x0011e20000100800 */
[----:B------:R1:W-:Y:S02]  /*70eb0*/  STL [R1+0x17f8], R7 ;  /* 0x0017f80701007387 */ /* 0x0003e40000100800 */
[----:B------:R2:W-:Y:S01]  /*70ec0*/  STL.64 [R1+0x1ca8], R4 ;  /* 0x001ca80401007387 */ /* 0x0005e20000100a00 */
[----:B0-----:R-:W-:Y:S01]  /*70ed0*/  MOV R6, R25 ;  /* 0x0000001900067202 */ /* 0x001fe20000000f00 */
[----:B-1----:R-:W-:Y:S01]  /*70ee0*/  IMAD.MOV.U32 R7, RZ, RZ, R24 ;  /* 0x000000ffff077224 */ /* 0x002fe200078e0018 */
[----:B--2---:R-:W-:Y:S01]  /*70ef0*/  MOV R4, R29 ;  /* 0x0000001d00047202 */ /* 0x004fe20000000f00 */
[----:B------:R-:W-:Y:S01]  /*70f00*/  IMAD.MOV.U32 R5, RZ, RZ, R28 ;  /* 0x000000ffff057224 */ /* 0x000fe200078e001c */
[----:B------:R-:W2:Y:S02]  /*70f10*/  LDL.LU R29, [R1+0x1d58] ;  /* 0x001d5800011d7983 */ /* 0x000ea40000300800 */
[----:B------:R0:W-:Y:S02]  /*70f20*/  STL.64 [R1+0x1d00], R6 ;  /* 0x001d000601007387 */ /* 0x0001e40000100a00 */
[----:B------:R1:W-:Y:S01]  /*70f30*/  STL.64 [R1+0x1cf8], R4 ;  /* 0x001cf80401007387 */ /* 0x0003e20000100a00 */
[----:B------:R-:W-:Y:S02]  /*70f40*/  STL.64 [R1+0x80], R8 ;  /* 0x0000800801007387 */ /* 0x000fe40000100a00 */
[----:B------:R-:W-:Y:S02]  /*70f50*/  STL [R1+0x88], R10 ;  /* 0x0000880a01007387 */ /* 0x000fe40000100800 */
[----:B0-----:R-:W-:Y:S01]  /*70f60*/  IMAD.MOV.U32 R7, RZ, RZ, R0 ;  /* 0x000000ffff077224 */ /* 0x001fe200078e0000 */
[----:B------:R-:W-:-:S02]  /*70f70*/  MOV R0, R11 ;  /* 0x0000000b00007202 */ /* 0x000fc40000000f00 */
[----:B------:R-:W0:Y:S01]  /*70f80*/  LDSM.16.M88.4 R8, [R19+0x48080] ;  /* 0x048080001308783b */ /* 0x000e220000000200 */
[----:B-1----:R-:W-:Y:S01]  /*70f90*/  MOV R4, R18 ;  /* 0x0000001200047202 */ /* 0x002fe20000000f00 */
[----:B-----5:R-:W-:Y:S01]  /*70fa0*/  IMAD.MOV.U32 R5, RZ, RZ, R17 ;  /* 0x000000ffff057224 */ /* 0x020fe200078e0011 */
[----:B------:R-:W-:Y:S02]  /*70fb0*/  MOV R6, R16 ;  /* 0x0000001000067202 */ /* 0x000fe40000000f00 */
[----:B------:R-:W1:Y:S04]  /*70fc0*/  LDSM.16.M88.4 R16, [R19+0x58080] ;  /* 0x058080001310783b */ /* 0x000e680000000200 */
[----:B------:R-:W3:Y:S04]  /*70fd0*/  S2R R25, SR_TID.X ;  /* 0x0000000000197919 */ /* 0x000ee80000002100 */
[----:B------:R-:W-:Y:S01]  /*70fe0*/  STL [R1+0x18ec], R0 ;  /* 0x0018ec0001007387 */ /* 0x000fe20000100800 */
[----:B---3--:R-:W-:-:S02]  /*70ff0*/  LOP3.LUT R24, R25, 0x7, RZ, 0xc0, !PT ;  /* 0x0000000719187812 */ /* 0x008fc400078ec0ff */
[----:B------:R-:W-:-:S03]  /*71000*/  SHF.L.U32 R28, R25, 0x8, RZ ;  /* 0x00000008191c7819 */ /* 0x000fc600000006ff */
[----:B------:R-:W-:Y:S01]  /*71010*/  IMAD.SHL.U32 R24, R24, 0x10, RZ ;  /* 0x0000001018187824 */ /* 0x000fe200078e00ff */
[----:B0-----:R-:W-:Y:S01]  /*71020*/  STL [R1+0x18a4], R10 ;  /* 0x0018a40a01007387 */ /* 0x001fe20000100800 */
[----:B------:R-:W-:Y:S02]  /*71030*/  STL [R1+0x18a0], R11 ;  /* 0x0018a00b01007387 */ /* 0x000fe40000100800 */
[----:B------:R-:W-:Y:S02]  /*71040*/  STL [R1+0x187c], R14 ;  /* 0x00187c0e01007387 */ /* 0x000fe40000100800 */
[----:B------:R-:W-:Y:S01]  /*71050*/  STL [R1+0x1878], R15 ;  /* 0x0018780f01007387 */ /* 0x000fe20000100800 */
[----:B------:R0:W-:Y:S04]  /*71060*/  STL.64 [R1+0x1cf0], R12 ;  /* 0x001cf00c01007387 */ /* 0x0001e80000100a00 */
[----:B0-----:R-:W3:Y:S01]  /*71070*/  LDL.LU R12, [R1+0x220] ;  /* 0x00022000010c7983 */ /* 0x001ee20000300800 */
[----:B------:R-:W3:Y:S02]  /*71080*/  LDL.LU R13, [R1+0x224] ;  /* 0x00022400010d7983 */ /* 0x000ee40000300800 */
[----:B------:R-:W3:Y:S02]  /*71090*/  LDL.LU R14, [R1+0x228] ;  /* 0x00022800010e7983 */ /* 0x000ee40000300800 */
[----:B------:R-:W3:Y:S01]  /*710a0*/  LDL.LU R15, [R1+0x22c] ;  /* 0x00022c00010f7983 */ /* 0x000ee20000300800 */
[----:B-1----:R0:W-:Y:S02]  /*710b0*/  STL [R1+0x1874], R18 ;  /* 0x0018741201007387 */ /* 0x0021e40000100800 */
[----:B0-----:R-:W-:-:S04]  /*710c0*/  LOP3.LUT R18, R24, 0xf00, R28, 0xf8, !PT ;  /* 0x00000f0018127812 */ /* 0x001fc800078ef81c */
[----:B------:R-:W-:-:S04]  /*710d0*/  LOP3.LUT R18, R18, 0x10, R25, 0x78, !PT ;  /* 0x0000001012127812 */ /* 0x000fc800078e7819 */
[----:B------:R-:W-:-:S05]  /*710e0*/  LOP3.LUT R18, R18, 0x40, RZ, 0x3c, !PT ;  /* 0x0000004012127812 */ /* 0x000fca00078e3cff */
[----:B------:R-:W0:Y:S04]  /*710f0*/  LDSM.16.M88.4 R20, [R18+0x61080] ;  /* 0x061080001214783b */ /* 0x000e280000000200 */
[----:B------:R-:W-:Y:S04]  /*71100*/  STL [R1+0x1870], R19 ;  /* 0x0018701301007387 */ /* 0x000fe80000100800 */
[----:B0-----:R0:W-:Y:S01]  /*71110*/  STL.64 [R1+0x30], R20 ;  /* 0x0000301401007387 */ /* 0x0011e20000100a00 */
[----:B------:R1:W-:Y:S03]  /*71120*/  STL.64 [R1+0x38], R22 ;  /* 0x0000381601007387 */ /* 0x0003e60000100a00 */
[----:B0-----:R-:W4:Y:S01]  /*71130*/  LDL.LU R20, [R1+0x280] ;  /* 0x0002800001147983 */ /* 0x001f220000300800 */
[----:B------:R-:W4:Y:S02]  /*71140*/  LDL.LU R21, [R1+0x284] ;  /* 0x0002840001157983 */ /* 0x000f240000300800 */
[----:B-1----:R-:W5:Y:S02]  /*71150*/  LDL.LU R22, [R1+0x288] ;  /* 0x0002880001167983 */ /* 0x002f640000300800 */
[----:B------:R-:W5:Y:S02]  /*71160*/  LDL.LU R23, [R1+0x28c] ;  /* 0x00028c0001177983 */ /* 0x000f640000300800 */
[----:B-----5:R0:W-:Y:S01]  /*71170*/  STL.64 [R1+0x1d50], R22 ;  /* 0x001d501601007387 */ /* 0x0201e20000100a00 */
[----:B----4-:R-:W-:Y:S03]  /*71180*/  STL.64 [R1+0x1d48], R20 ;  /* 0x001d481401007387 */ /* 0x010fe60000100a00 */
[----:B0-----:R-:W3:Y:S02]  /*71190*/  LDL.LU.64 R22, [R1+0x18] ;  /* 0x0000180001167983 */ /* 0x001ee40000300a00 */
[----:B---3--:R-:W-:Y:S01]  /*711a0*/  HMMA.16816.F32 R12, R4, R22, R12 ;  /* 0x00000016040c723c */ /* 0x008fe2000000180c */
[----:B------:R-:W-:Y:S11]  /*711b0*/  IMAD.MOV.U32 R24, RZ, RZ, R22 ;  /* 0x000000ffff187224 */ /* 0x000ff600078e0016 */
[----:B------:R-:W-:Y:S11]  /*711c0*/  @!UPT UIADD3 URZ, URZ, URZ, URZ ;  /* 0x0000003f3f3ff290 */ /* 0x000ff6000fffe03f */
[----:B------:R-:W-:Y:S01]  /*711d0*/  STL.64 [R1+0x70], R12 ;  /* 0x0000700c01007387 */ /* 0x000fe20000100a00 */
[----:B------:R-:W-:Y:S02]  /*711e0*/  STL [R1+0x7c], R15 ;  /* 0x00007c0f01007387 */ /* 0x000fe40000100800 */
[----:B------:R-:W-:Y:S02]  /*711f0*/  STL.64 [R1+0x1d20], R26 ;  /* 0x001d201a01007387 */ /* 0x000fe40000100a00 */
[----:B------:R0:W-:Y:S02]  /*71200*/  STL [R1+0x1d18], R24 ;  /* 0x001d181801007387 */ /* 0x0001e40000100800 */
[----:B0-----:R-:W3:Y:S01]  /*71210*/  LDL.LU R24, [R1+0x270] ;  /* 0x0002700001187983 */ /* 0x001ee20000300800 */
[----:B------:R-:W3:Y:S02]  /*71220*/  LDL.LU R25, [R1+0x274] ;  /* 0x0002740001197983 */ /* 0x000ee40000300800 */
[----:B------:R-:W4:Y:S02]  /*71230*/  LDL.LU R26, [R1+0x278] ;  /* 0x00027800011a7983 */ /* 0x000f240000300800 */
[----:B------:R-:W4:Y:S02]  /*71240*/  LDL.LU R27, [R1+0x27c] ;  /* 0x00027c00011b7983 */ /* 0x000f240000300800 */
[----:B------:R-:W-:Y:S01]  /*71250*/  IMAD.MOV.U32 R0, RZ, RZ, R14 ;  /* 0x000000ffff007224 */ /* 0x000fe200078e000e */
[----:B------:R-:W-:-:S02]  /*71260*/  MOV R19, R23 ;  /* 0x0000001700137202 */ /* 0x000fc40000000f00 */
[----:B------:R-:W0:Y:S04]  /*71270*/  LDSM.16.M88.4 R20, [R18+0x62080] ;  /* 0x062080001214783b */ /* 0x000e280000000200 */
[----:B----4-:R1:W-:Y:S01]  /*71280*/  STL.64 [R1+0x1d40], R26 ;  /* 0x001d401a01007387 */ /* 0x0103e20000100a00 */
[----:B---3--:R-:W-:Y:S03]  /*71290*/  STL.64 [R1+0x1d38], R24 ;  /* 0x001d381801007387 */ /* 0x008fe60000100a00 */
[----:B-1----:R-:W3:Y:S01]  /*712a0*/  LDL.LU.64 R26, [R1+0x8] ;  /* 0x00000800011a7983 */ /* 0x002ee20000300a00 */
[----:B------:R-:W4:Y:S02]  /*712b0*/  LDL.LU R12, [R1+0x200] ;  /* 0x00020000010c7983 */ /* 0x000f240000300800 */
[----:B------:R-:W4:Y:S02]  /*712c0*/  LDL.LU R13, [R1+0x204] ;  /* 0x00020400010d7983 */ /* 0x000f240000300800 */
[----:B------:R-:W5:Y:S01]  /*712d0*/  LDL.LU R14, [R1+0x208] ;  /* 0x00020800010e7983 */ /* 0x000f620000300800 */
[----:B------:R-:W5:Y:S01]  /*712e0*/  LDL.LU R15, [R1+0x20c] ;  /* 0x00020c00010f7983 */ /* 0x000f620000300800 */
[----:B0-----:R-:W-:Y:S01]  /*712f0*/  IMAD.MOV.U32 R11, RZ, RZ, R22 ;  /* 0x000000ffff0b7224 */ /* 0x001fe200078e0016 */
[----:B------:R-:W-:-:S02]  /*71300*/  MOV R10, R23 ;  /* 0x00000017000a7202 */ /* 0x000fc40000000f00 */
[----:B------:R-:W-:Y:S01]  /*71310*/  MOV R28, R21 ;  /* 0x00000015001c7202 */ /* 0x000fe20000000f00 */
[----:B-----5:R-:W-:Y:S01]  /*71320*/  STL.64 [R1+0x1d10], R14 ;  /* 0x001d100e01007387 */ /* 0x020fe20000100a00 */
[----:B----4-:R0:W-:Y:S03]  /*71330*/  STL.64 [R1+0x1d08], R12 ;  /* 0x001d080c01007387 */ /* 0x0101e60000100a00 */
[----:B0-----:R-:W4:Y:S01]  /*71340*/  LDL.LU R12, [R1+0x210] ;  /* 0x00021000010c7983 */ /* 0x001f220000300800 */
[----:B------:R-:W4:Y:S02]  /*71350*/  LDL.LU R13, [R1+0x214] ;  /* 0x00021400010d7983 */ /* 0x000f240000300800 */
[----:B------:R-:W4:Y:S02]  /*71360*/  LDL.LU R14, [R1+0x218] ;  /* 0x00021800010e7983 */ /* 0x000f240000300800 */
[----:B------:R-:W4:Y:S01]  /*71370*/  LDL.LU R15, [R1+0x21c] ;  /* 0x00021c00010f7983 */ /* 0x000f220000300800 */
[----:B------:R-:W-:Y:S01]  /*71380*/  STL [R1+0x18f0], R0 ;  /* 0x0018f00001007387 */ /* 0x000fe20000100800 */
[----:B------:R0:W-:Y:S02]  /*71390*/  STL [R1+0x20], R20 ;  /* 0x0000201401007387 */ /* 0x0001e40000100800 */
[----:B------:R-:W5:Y:S01]  /*713a0*/  LDL.LU.64 R22, [R1+0x1d50] ;  /* 0x001d500001167983 */ /* 0x000f620000300a00 */
[----:B0-----:R-:W5:Y:S01]  /*713b0*/  LDL.LU.64 R20, [R1+0x1d48] ;  /* 0x001d480001147983 */ /* 0x001f620000300a00 */
[----:B------:R3:W-:Y:S02]  /*713c0*/  STL [R1+0x1c40], R10 ;  /* 0x001c400a01007387 */ /* 0x0007e40000100800 */
[----:B------:R0:W-:Y:S02]  /*713d0*/  STL [R1+0x1c3c], R11 ;  /* 0x001c3c0b01007387 */ /* 0x0001e40000100800 */
[----:B------:R-:W-:Y:S01]  /*713e0*/  STL [R1+0x1c38], R28 ;  /* 0x001c381c01007387 */ /* 0x000fe20000100800 */
[----:B---3--:R-:W-:Y:S01]  /*713f0*/  MOV R10, R27 ;  /* 0x0000001b000a7202 */ /* 0x008fe20000000f00 */
[----:B0-----:R-:W-:Y:S01]  /*71400*/  IMAD.MOV.U32 R11, RZ, RZ, R26 ;  /* 0x000000ffff0b7224 */ /* 0x001fe200078e001a */
[C---:B-----5:R-:W-:Y:S01]  /*71410*/  HMMA.16816.F32 R20, R4.reuse, R26, R20 ;  /* 0x0000001a0414723c */ /* 0x060fe20000001814 */
[----:B------:R-:W3:Y:S01]  /*71420*/  LDL.LU.64 R26, [R1+0x1d40] ;  /* 0x001d4000011a7983 */ /* 0x000ee20000300a00 */
[----:B------:R-:W3:Y:S11]  /*71430*/  LDL.LU.64 R24, [R1+0x1d38] ;  /* 0x001d380001187983 */ /* 0x000ef60000300a00 */
[----:B------:R-:W-:Y:S10]  /*71440*/  @!UPT UIADD3 URZ, URZ, URZ, URZ ;  /* 0x0000003f3f3ff290 */ /* 0x000ff4000fffe03f */
[----:B------:R-:W-:Y:S01]  /*71450*/  STL [R1+0xa0], R20 ;  /* 0x0000a01401007387 */ /* 0x000fe20000100800 */
[----:B------:R0:W-:Y:S03]  /*71460*/  STL.64 [R1+0xa8], R22 ;  /* 0x0000a81601007387 */ /* 0x0001e60000100a00 */
[----:B0-----:R-:W3:Y:S01]  /*71470*/  LDL.LU.64 R22, [R1+0x1d30] ;  /* 0x001d300001167983 */ /* 0x001ee20000300a00 */
[----:B------:R-:W-:Y:S02]  /*71480*/  IMAD.MOV.U32 R0, RZ, RZ, R21 ;  /* 0x000000ffff007224 */ /* 0x000fe400078e0015 */
[----:B------:R-:W5:Y:S03]  /*71490*/  LDL.LU.64 R20, [R1+0x1d28] ;  /* 0x001d280001147983 */ /* 0x000f660000300a00 */
[----:B------:R-:W-:Y:S01]  /*714a0*/  STL [R1+0x1abc], R0 ;  /* 0x001abc0001007387 */ /* 0x000fe20000100800 */
[----:B---3--:R-:W-:Y:S11]  /*714b0*/  HMMA.16816.F32 R24, R4, R22, R24 ;  /* 0x000000160418723c */ /* 0x008ff60000001818 */
[----:B------:R-:W-:Y:S11]  /*714c0*/  @!UPT UIADD3 URZ, URZ, URZ, URZ ;  /* 0x0000003f3f3ff290 */ /* 0x000ff6000fffe03f */
[----:B------:R-:W-:Y:S01]  /*714d0*/  @!UPT UIADD3 URZ, URZ, URZ, URZ ;  /* 0x0000003f3f3ff290 */ /* 0x000fe2000fffe03f */
[----:B------:R-:W-:Y:S01]  /*714e0*/  STL.64 [R1+0x500], R24 ;  /* 0x0005001801007387 */ /* 0x000fe20000100a00 */
[----:B------:R0:W-:Y:S03]  /*714f0*/  STL.64 [R1+0x508], R26 ;  /* 0x0005081a01007387 */ /* 0x0001e60000100a00 */
[----:B0-----:R-:W4:Y:S01]  /*71500*/  LDL.LU.64 R26, [R1+0x1d20] ;  /* 0x001d2000011a7983 */ /* 0x001f220000300a00 */
[----:B------:R-:W3:Y:S02]  /*71510*/  LDL.LU R24, [R1+0x1d18] ;  /* 0x001d180001187983 */ /* 0x000ee40000300800 */
[----:B------:R0:W-:Y:S02]  /*71520*/  STL.64 [R1+0x1cd0], R22 ;  /* 0x001cd01601007387 */ /* 0x0001e40000100a00 */
[----:B-----5:R-:W-:Y:S01]  /*71530*/  STL.64 [R1+0x1cc8], R20 ;  /* 0x001cc81401007387 */ /* 0x020fe20000100a00 */
[----:B0-----:R-:W-:Y:S01]  /*71540*/  MOV R22, R11 ;  /* 0x0000000b00167202 */ /* 0x001fe20000000f00 */
[----:B------:R-:W-:-:S05]  /*71550*/  IMAD.MOV.U32 R23, RZ, RZ, R10 ;  /* 0x000000ffff177224 */ /* 0x000fca00078e000a */
[----:B------:R3:W-:Y:S01]  /*71560*/  STL.64 [R1+0x1ce8], R22 ;  /* 0x001ce81601007387 */ /* 0x0007e20000100a00 */
[----:B----4-:R-:W-:Y:S03]  /*71570*/  HMMA.16816.F32 R4, R4, R26, R12 ;  /* 0x0000001a0404723c */ /* 0x010fe6000000180c */
[----:B------:R-:W4:Y:S01]  /*71580*/  LDL.LU.64 R14, [R1+0x1d10] ;  /* 0x001d1000010e7983 */ /* 0x000f220000300a00 */
[----:B------:R-:W4:Y:S01]  /*71590*/  LDL.LU.64 R12, [R1+0x1d08] ;  /* 0x001d0800010c7983 */ /* 0x000f220000300a00 */
[----:B---3--:R-:W-:Y:S11]  /*715a0*/  MOV R22, R24 ;  /* 0x0000001800167202 */ /* 0x008ff60000000f00 */
[----:B------:R-:W-:Y:S07]  /*715b0*/  @!UPT UIADD3 URZ, URZ, URZ, URZ ;  /* 0x0000003f3f3ff290 */ /* 0x000fee000fffe03f */
[----:B------:R-:W-:Y:S01]  /*715c0*/  STL.64 [R1+0x580], R4 ;  /* 0x0005800401007387 */ /* 0x000fe20000100a00 */
[----:B------:R0:W-:Y:S03]  /*715d0*/  STL.64 [R1+0x588], R6 ;  /* 0x0005880601007387 */ /* 0x0001e60000100a00 */
[----:B0-----:R-:W4:Y:S01]  /*715e0*/  LDL.LU.64 R6, [R1+0x1d00] ;  /* 0x001d000001067983 */ /* 0x001f220000300a00 */
[----:B------:R-:W4:Y:S02]  /*715f0*/  LDL.LU.64 R4, [R1+0x1cf8] ;  /* 0x001cf80001047983 */ /* 0x000f240000300a00 */
[----:B------:R0:W-:Y:S02]  /*71600*/  STL.64 [R1+0x1cc0], R26 ;  /* 0x001cc01a01007387 */ /* 0x0001e40000100a00 */
[----:B------:R-:W3:Y:S01]  /*71610*/  LDL.LU R24, [R1+0x250] ;  /* 0x0002500001187983 */ /* 0x000ee20000300800 */
[----:B------:R-:W3:Y:S04]  /*71620*/  LDL.LU R25, [R1+0x254] ;  /* 0x0002540001197983 */ /* 0x000ee80000300800 */
[----:B0-----:R-:W5:Y:S01]  /*71630*/  LDL.LU R26, [R1+0x258] ;  /* 0x00025800011a7983 */ /* 0x001f620000300800 */
[----:B------:R-:W5:Y:S02]  /*71640*/  LDL.LU R27, [R1+0x25c] ;  /* 0x00025c00011b7983 */ /* 0x000f640000300800 */
[----:B------:R-:W-:-:S07]  /*71650*/  IMAD.MOV.U32 R23, RZ, RZ, R19 ;  /* 0x000000ffff177224 */ /* 0x000fce00078e0013 */
[----:B----4-:R-:W-:Y:S01]  /*71660*/  HMMA.16816.F32 R20, R4, R22, R12 ;  /* 0x000000160414723c */ /* 0x010fe2000000180c */
[----:B-----5:R-:W-:Y:S01]  /*71670*/  STL.64 [R1+0x1ce0], R26 ;  /* 0x001ce01a01007387 */ /* 0x020fe20000100a00 */
[----:B---3--:R0:W-:Y:S03]  /*71680*/  STL.64 [R1+0x1cd8], R24 ;  /* 0x001cd81801007387 */ /* 0x0081e60000100a00 */
[----:B0-----:R-:W3:Y:S01]  /*71690*/  LDL.LU R24, [R1+0x260] ;  /* 0x0002600001187983 */ /* 0x001ee20000300800 */
[----:B------:R-:W3:Y:S02]  /*716a0*/  LDL.LU R25, [R1+0x264] ;  /* 0x0002640001197983 */ /* 0x000ee40000300800 */
[----:B------:R-:W3:Y:S02]  /*716b0*/  LDL.LU R26, [R1+0x268] ;  /* 0x00026800011a7983 */ /* 0x000ee40000300800 */
[----:B------:R-:W3:Y:S01]  /*716c0*/  LDL.LU R27, [R1+0x26c] ;  /* 0x00026c00011b7983 */ /* 0x000ee20000300800 */
[----:B------:R-:W4:Y:S11]  /*716d0*/  LDL.LU.64 R12, [R1+0x1cf0] ;  /* 0x001cf000010c7983 */ /* 0x000f360000300a00 */
[----:B------:R-:W-:Y:S02]  /*716e0*/  @!UPT UIADD3 URZ, URZ, URZ, URZ ;  /* 0x0000003f3f3ff290 */ /* 0x000fe4000fffe03f */
[----:B------:R-:W-:Y:S01]  /*716f0*/  MOV R14, R22 ;  /* 0x00000016000e7202 */ /* 0x000fe20000000f00 */
[----:B------:R-:W-:Y:S02]  /*71700*/  IMAD.MOV.U32 R15, RZ, RZ, R23 ;  /* 0x000000ffff0f7224 */ /* 0x000fe400078e0017 */
[----:B------:R-:W-:Y:S02]  /*71710*/  STL.64 [R1+0x570], R20 ;  /* 0x0005701401007387 */ /* 0x000fe40000100a00 */
[----:B------:R-:W0:Y:S04]  /*71720*/  LDSM.16.M88.4 R20, [R18+0x63080] ;  /* 0x063080001214783b */ /* 0x000e280000000200 */
[----:B------:R-:W-:Y:S04]  /*71730*/  STL.64 [R1+0x1c98], R14 ;  /* 0x001c980e01007387 */ /* 0x000fe80000100a00 */
[----:B----4-:R1:W-:Y:S04]  /*71740*/  STL.64 [R1+0x1c90], R12 ;  /* 0x001c900c01007387 */ /* 0x0103e80000100a00 */
[----:B-1----:R-:W4:Y:S01]  /*71750*/  LDL.LU R12, [R1+0x240] ;  /* 0x00024000010c7983 */ /* 0x002f220000300800 */
[----:B------:R-:W4:Y:S02]  /*71760*/  LDL.LU R13, [R1+0x244] ;  /* 0x00024400010d7983 */ /* 0x000f240000300800 */
[----:B------:R-:W5:Y:S02]  /*71770*/  LDL.LU R14, [R1+0x248] ;  /* 0x00024800010e7983 */ /* 0x000f640000300800 */
[----:B------:R-:W5:Y:S01]  /*71780*/  LDL.LU R15, [R1+0x24c] ;  /* 0x00024c00010f7983 */ /* 0x000f620000300800 */
[----:B0-----:R-:W-:Y:S01]  /*71790*/  MOV R11, R22 ;  /* 0x00000016000b7202 */ /* 0x001fe20000000f00 */
[----:B------:R-:W-:Y:S01]  /*717a0*/  IMAD.MOV.U32 R28, RZ, RZ, R23 ;  /* 0x000000ffff1c7224 */ /* 0x000fe200078e0017 */
[----:B-----5:R-:W-:Y:S01]  /*717b0*/  STL.64 [R1+0x1cb8], R14 ;  /* 0x001cb80e01007387 */ /* 0x020fe20000100a00 */
[----:B----4-:R0:W-:Y:S03]  /*717c0*/  STL.64 [R1+0x1cb0], R12 ;  /* 0x001cb00c01007387 */ /* 0x0101e60000100a00 */
[----:B0-----:R-:W4:Y:S01]  /*717d0*/  LDL.LU R12, [R1+0x1f0] ;  /* 0x0001f000010c7983 */ /* 0x001f220000300800 */
[----:B------:R3:W-:Y:S02]  /*717e0*/  STL [R1+0x10], R20 ;  /* 0x0000101401007387 */ /* 0x0007e40000100800 */
[----:B------:R-:W3:Y:S02]  /*717f0*/  LDL.LU.64 R22, [R1+0x1ce8] ;  /* 0x001ce80001167983 */ /* 0x000ee40000300a00 */
[----:B------:R-:W-:-:S02]  /*71800*/  IMAD.MOV.U32 R10, RZ, RZ, R21 ;  /* 0x000000ffff0a7224 */ /* 0x000fc400078e0015 */
[C---:B---3--:R-:W-:Y:S01]  /*71810*/  HMMA.16816.F32 R20, R4.reuse, R22, R24 ;  /* 0x000000160414723c */ /* 0x048fe20000001818 */
[----:B------:R-:W3:Y:S01]  /*71820*/  LDL.LU.64 R26, [R1+0x1ce0] ;  /* 0x001ce000011a7983 */ /* 0x000ee20000300a00 */
[----:B------:R-:W3:Y:S11]  /*71830*/  LDL.LU.64 R24, [R1+0x1cd8] ;  /* 0x001cd80001187983 */ /* 0x000ef60000300a00 */
[----:B------:R-:W-:Y:S10]  /*71840*/  @!UPT UIADD3 URZ, URZ, URZ, URZ ;  /* 0x0000003f3f3ff290 */ /* 0x000ff4000fffe03f */
[----:B------:R-:W-:Y:S01]  /*71850*/  STL.64 [R1+0x4f0], R20 ;  /* 0x0004f01401007387 */ /* 0x000fe20000100a00 */
[----:B------:R0:W-:Y:S03]  /*71860*/  STL.64 [R1+0x4f8], R22 ;  /* 0x0004f81601007387 */ /* 0x0001e60000100a00 */
[----:B0-----:R-:W3:Y:S01]  /*71870*/  LDL.LU.64 R22, [R1+0x1cd0] ;  /* 0x001cd00001167983 */ /* 0x001ee20000300a00 */
[----:B------:R-:W5:Y:S01]  /*71880*/  LDL.LU.64 R20, [R1+0x1cc8] ;  /* 0x001cc80001147983 */ /* 0x000f620000300a00 */
[----:B---3--:R-:W-:Y:S11]  /*71890*/  HMMA.16816.F32 R24, R4, R22, R24 ;  /* 0x000000160418723c */ /* 0x008ff60000001818 */
[----:B------:R-:W-:Y:S11]  /*718a0*/  @!UPT UIADD3 URZ, URZ, URZ, URZ ;  /* 0x0000003f3f3ff290 */ /* 0x000ff6000fffe03f */
[----:B------:R-:W-:Y:S01]  /*718b0*/  @!UPT UIADD3 URZ, URZ, URZ, URZ ;  /* 0x0000003f3f3ff290 */ /* 0x000fe2000fffe03f */
[----:B------:R-:W-:Y:S01]  /*718c0*/  STL.64 [R1+0x4a0], R24 ;  /* 0x0004a01801007387 */ /* 0x000fe20000100a00 */
[----:B------:R0:W-:Y:S03]  /*718d0*/  STL.64 [R1+0x4a8], R26 ;  /* 0x0004a81a01007387 */ /* 0x0001e60000100a00 */
[----:B0-----:R-:W4:Y:S01]  /*718e0*/  LDL.LU.64 R26, [R1+0x1cc0] ;  /* 0x001cc000011a7983 */ /* 0x001f220000300a00 */
[----:B--2---:R-:W-:Y:S01]  /*718f0*/  MOV R13, R29 ;  /* 0x0000001d000d7202 */ /* 0x004fe20000000f00 */
[----:B------:R-:W-:Y:S01]  /*71900*/  IMAD.MOV.U32 R14, RZ, RZ, R3 ;  /* 0x000000ffff0e7224 */ /* 0x000fe200078e0003 */
[----:B------:R-:W-:-:S07]  /*71910*/  MOV R15, R2 ;  /* 0x00000002000f7202 */ /* 0x000fce0000000f00 */
[----:B----4-:R-:W-:Y:S01]  /*71920*/  HMMA.16816.F32 R24, R4, R26, R12 ;  /* 0x0000001a0418723c */ /* 0x010fe2000000180c */
[----:B------:R-:W2:Y:S01]  /*71930*/  LDL.LU.64 R14, [R1+0x1cb8] ;  /* 0x001cb800010e7983 */ /* 0x000ea20000300a00 */
[----:B------:R-:W2:Y:S02]  /*71940*/  LDL.LU.64 R12, [R1+0x1cb0] ;  /* 0x001cb000010c7983 */ /* 0x000ea40000300a00 */
[----:B------:R-:W2:Y:S11]  /*71950*/  LDL.LU.64 R4, [R1+0x1ca8] ;  /* 0x001ca80001047983 */ /* 0x000eb60000300a00 */
[----:B------:R-:W-:Y:S08]  /*71960*/  @!UPT UIADD3 URZ, URZ, URZ, URZ ;  /* 0x0000003f3f3ff290 */ /* 0x000ff0000fffe03f */
[----:B------:R-:W-:Y:S01]  /*71970*/  STL [R1+0x480], R24 ;  /* 0x0004801801007387 */ /* 0x000fe20000100800 */
[----:B------:R-:W-:Y:S01]  /*71980*/  MOV R29, R25 ;  /* 0x00000019001d7202 */ /* 0x000fe20000000f00 */
[----:B------:R-:W-:Y:S01]  /*71990*/  IMAD.MOV.U32 R3, RZ, RZ, R26 ;  /* 0x000000ffff037224 */ /* 0x000fe200078e001a */
[----:B------:R-:W-:Y:S02]  /*719a0*/  MOV R2, R27 ;  /* 0x0000001b00027202 */ /* 0x000fe40000000f00 */
[----:B------:R-:W0:Y:S04]  /*719b0*/  LDSM.16.M88.4 R24, [R18+0x64080] ;  /* 0x064080001218783b */ /* 0x000e280000000200 */
[----:B------:R-:W-:Y:S01]  /*719c0*/  STL [R1+0x1ac0], R2 ;  /* 0x001ac00201007387 */ /* 0x000fe20000100800 */
[----:B------:R-:W-:Y:S02]  /*719d0*/  STL [R1+0x186c], R3 ;  /* 0x00186c0301007387 */ /* 0x000fe40000100800 */
[----:B------:R-:W-:Y:S01]  /*719e0*/  STL [R1+0x1868], R29 ;  /* 0x0018681d01007387 */ /* 0x000fe20000100800 */
[----:B0-----:R-:W-:Y:S01]  /*719f0*/  STL.64 [R1+0x1b88], R26 ;  /* 0x001b881a01007387 */ /* 0x001fe20000100a00 */
[----:B------:R0:W-:Y:S03]  /*71a00*/  STL.64 [R1+0x1b80], R24 ;  /* 0x001b801801007387 */ /* 0x0001e60000100a00 */
[----:B0-----:R-:W3:Y:S01]  /*71a10*/  LDL.LU.64 R24, [R1+0x30] ;  /* 0x0000300001187983 */ /* 0x001ee20000300a00 */
[----:B------:R-:W4:Y:S03]  /*71a20*/  LDL.LU.64 R26, [R1+0x38] ;  /* 0x00003800011a7983 */ /* 0x000f260000300a00 */
[----:B----4-:R-:W-:Y:S01]  /*71a30*/  STL.64 [R1+0x1c70], R26 ;  /* 0x001c701a01007387 */ /* 0x010fe20000100a00 */
[----:B---3--:R0:W-:Y:S03]  /*71a40*/  STL.64 [R1+0x1c68], R24 ;  /* 0x001c681801007387 */ /* 0x0081e60000100a00 */
[----:B0-----:R-:W2:Y:S01]  /*71a50*/  LDL.LU R24, [R1+0x60] ;  /* 0x0000600001187983 */ /* 0x001ea20000300800 */
[----:B------:R-:W2:Y:S02]  /*71a60*/  LDL.LU R25, [R1+0x64] ;  /* 0x0000640001197983 */ /* 0x000ea40000300800 */
[----:B-----5:R-:W-:Y:S01]  /*71a70*/  IMAD.MOV.U32 R26, RZ, RZ, R20 ;  /* 0x000000ffff1a7224 */ /* 0x020fe200078e0014 */
[----:B------:R-:W-:Y:S01]  /*71a80*/  MOV R27, R21 ;  /* 0x00000015001b7202 */ /* 0x000fe20000000f00 */
[----:B------:R-:W3:Y:S01]  /*71a90*/  LDL.LU R20, [R1+0x1ca4] ;  /* 0x001ca40001147983 */ /* 0x000ee20000300800 */
[----:B------:R-:W4:Y:S05]  /*71aa0*/  LDL.LU R21, [R1+0x1ca0] ;  /* 0x001ca00001157983 */ /* 0x000f2a0000300800 */
[----:B--2---:R-:W-:Y:S11]  /*71ab0*/  HMMA.16816.F32 R12, R24, R4, R12 ;  /* 0x00000004180c723c */ /* 0x004ff6000000180c */
[----:B------:R-:W-:Y:S11]  /*71ac0*/  @!UPT UIADD3 URZ, URZ, URZ, URZ ;  /* 0x0000003f3f3ff290 */ /* 0x000ff6000fffe03f */
[----:B------:R-:W-:Y:S01]  /*71ad0*/  @!UPT UIADD3 URZ, URZ, URZ, URZ ;  /* 0x0000003f3f3ff290 */ /* 0x000fe2000fffe03f */
[----:B------:R0:W-:Y:S01]  /*71ae0*/  STL.64 [R1+0x470], R12 ;  /* 0x0004700c01007387 */ /* 0x0001e20000100a00 */
[----:B------:R1:W-:Y:S03]  /*71af0*/  STL.64 [R1+0x478], R14 ;  /* 0x0004780e01007387 */ /* 0x0003e60000100a00 */
[----:B0-----:R-:W2:Y:S01]  /*71b00*/  LDL.LU R12, [R1+0x610] ;  /* 0x00061000010c7983 */ /* 0x001ea20000300800 */
[----:B------:R-:W2:Y:S02]  /*71b10*/  LDL.LU R13, [R1+0x614] ;  /* 0x00061400010d7983 */ /* 0x000ea40000300800 */
[----:B-1----:R-:W2:Y:S02]  /*71b20*/  LDL.LU R14, [R1+0x618] ;  /* 0x00061800010e7983 */ /* 0x002ea40000300800 */
[----:B------:R-:W2:Y:S01]  /*71b30*/  LDL.LU R15, [R1+0x61c] ;  /* 0x00061c00010f7983 */ /* 0x000ea20000300800 */
[----:B------:R0:W-:Y:S04]  /*71b40*/  STL.64 [R1+0x1c78], R4 ;  /* 0x001c780401007387 */ /* 0x0001e80000100a00 */
[----:B0-----:R-:W5:Y:S01]  /*71b50*/  LDL.LU R4, [R1+0x560] ;  /* 0x0005600001047983 */ /* 0x001f620000300800 */
[----:B------:R-:W5:Y:S02]  /*71b60*/  LDL.LU R5, [R1+0x564] ;  /* 0x0005640001057983 */ /* 0x000f640000300800 */
[----:B------:R-:W2:Y:S02]  /*71b70*/  LDL.LU R6, [R1+0x568] ;  /* 0x0005680001067983 */ /* 0x000ea40000300800 */
[----:B------:R-:W2:Y:S02]  /*71b80*/  LDL.LU R7, [R1+0x56c] ;  /* 0x00056c0001077983 */ /* 0x000ea40000300800 */
[----:B--2---:R4:W-:Y:S02]  /*71b90*/  STL.64 [R1+0x1c88], R6 ;  /* 0x001c880601007387 */ /* 0x0049e40000100a00 */
[----:B----4-:R-:W-:Y:S01]  /*71ba0*/  IMAD.MOV.U32 R6, RZ, RZ, R21 ;  /* 0x000000ffff067224 */ /* 0x010fe200078e0015 */
[----:B---3--:R-:W-:-:S02]  /*71bb0*/  MOV R7, R20 ;  /* 0x0000001400077202 */ /* 0x008fc40000000f00 */
[----:B------:R-:W0:Y:S04]  /*71bc0*/  LDSM.16.M88.4 R20, [R18+0x65080] ;  /* 0x065080001214783b */ /* 0x000e280000000200 */
[----:B-----5:R1:W-:Y:S04]  /*71bd0*/  STL.64 [R1+0x1c80], R4 ;  /* 0x001c800401007387 */ /* 0x0203e80000100a00 */
[----:B-1----:R-:W2:Y:S01]  /*71be0*/  LDL.LU R4, [R1+0x600] ;  /* 0x0006000001047983 */ /* 0x002ea20000300800 */
[----:B------:R-:W2:Y:S03]  /*71bf0*/  LDL.LU R5, [R1+0x604] ;  /* 0x0006040001057983 */ /* 0x000ea60000300800 */
[----:B0-----:R-:W-:Y:S01]  /*71c00*/  STL.64 [R1+0x1b48], R22 ;  /* 0x001b481601007387 */ /* 0x001fe20000100a00 */
[----:B------:R0:W-:Y:S03]  /*71c10*/  STL.64 [R1+0x1b40], R20 ;  /* 0x001b401401007387 */ /* 0x0001e60000100a00 */
[----:B0-----:R-:W3:Y:S01]  /*71c20*/  LDL.LU R20, [R1+0x300] ;  /* 0x0003000001147983 */ /* 0x001ee20000300800 */
[----:B------:R-:W3:Y:S02]  /*71c30*/  LDL.LU R21, [R1+0x304] ;  /* 0x0003040001157983 */ /* 0x000ee40000300800 */
[----:B------:R-:W4:Y:S02]  /*71c40*/  LDL.LU R22, [R1+0x308] ;  /* 0x0003080001167983 */ /* 0x000f240000300800 */
[----:B------:R-:W4:Y:S01]  /*71c50*/  LDL.LU R23, [R1+0x30c] ;  /* 0x00030c0001177983 */ /* 0x000f220000300800 */
[C---:B------:R-:W-:Y:S01]  /*71c60*/  HMMA.16816.F32 R12, R24.reuse, R8, R12 ;  /* 0x00000008180c723c */ /* 0x040fe2000000180c */
        /* <DEDUP_REMOVED lines=11> */
[----:B------:R-:W3:Y:S02]  /*71d20*/  LDL.LU R23, [R1+0x55c] ;  /* 0x00055c0001177983 */ /* 0x000ee40000300800 */
[----:B------:R-:W-:Y:S01]  /*71d30*/  STL.64 [R1+0x460], R12 ;  /* 0x0004600c01007387 */ /* 0x000fe20000100a00 */
[----:B------:R0:W-:Y:S03]  /*71d40*/  STL.64 [R1+0x468], R14 ;  /* 0x0004680e01007387 */ /* 0x0001e60000100a00 */
[----:B0-----:R-:W4:Y:S01]  /*71d50*/  LDL.LU.64 R14, [R1+0x1c98] ;  /* 0x001c9800010e7983 */ /* 0x001f220000300a00 */
        /* <DEDUP_REMOVED lines=9> */
[----:B------:R-:W3:Y:S11]  /*71df0*/  LDL.LU.64 R4, [R1+0x1c78] ;  /* 0x001c780001047983 */ /* 0x000ef60000300a00 */
[----:B------:R-:W-:Y:S11]  /*71e00*/  @!UPT UIADD3 URZ, URZ, URZ, URZ ;  /* 0x0000003f3f3ff290 */ /* 0x000ff6000fffe03f */
[----:B------:R-:W-:Y:S01]  /*71e10*/  STL.64 [R1+0x440], R24 ;  /* 0x0004401801007387 */ /* 0x000fe20000100a00 */
[----:B------:R0:W-:Y:S03]  /*71e20*/  STL.64 [R1+0x448], R26 ;  /* 0x0004481a01007387 */ /* 0x0001e60000100a00 */
[----:B0-----:R-:W3:Y:S01]  /*71e30*/  LDL.LU.64 R26, [R1+0x1c70] ;  /* 0x001c7000011a7983 */ /* 0x001ee20000300a00 */
[----:B------:R-:W3:Y:S02]  /*71e40*/  LDL.LU.64 R24, [R1+0x1c68] ;  /* 0x001c680001187983 */ /* 0x000ee40000300a00 */
[C---:B---3--:R-:W-:Y:S11]  /*71e50*/  HMMA.16816.F32 R20, R24.reuse, R4, R20 ;  /* 0x000000041814723c */ /* 0x048ff60000001814 */
[----:B------:R-:W-:Y:S11]  /*71e60*/  @!UPT UIADD3 URZ, URZ, URZ, URZ ;  /* 0x0000003f3f3ff290 */ /* 0x000ff6000fffe03f */
[----:B------:R-:W-:Y:S01]  /*71e70*/  @!UPT UIADD3 URZ, URZ, URZ, URZ ;  /* 0x0000003f3f3ff290 */ /* 0x000fe2000fffe03f */
[----:B------:R0:W-:Y:S01]  /*71e80*/  STL.64 [R1+0x430], R20 ;  /* 0x0004301401007387 */ /* 0x0001e20000100a00 */
[----:B------:R-:W-:Y:S01]  /*71e90*/  IMAD.MOV.U32 R6, RZ, RZ, R22 ;  /* 0x000000ffff067224 */ /* 0x000fe200078e0016 */
[----:B------:R-:W-:Y:S02]  /*71ea0*/  MOV R7, R23 ;  /* 0x0000001700077202 */ /* 0x000fe40000000f00 */
[----:B------:R-:W2:Y:S04]  /*71eb0*/  LDL.LU.64 R22, [R1+0x1c60] ;  /* 0x001c600001167983 */ /* 0x000ea80000300a00 */
[----:B0-----:R-:W2:Y:S01]  /*71ec0*/  LDL.LU.64 R20, [R1+0x1c58] ;  /* 0x001c580001147983 */ /* 0x001ea20000300a00 */
[----:B------:R-:W-:Y:S02]  /*71ed0*/  STL [R1+0x1804], R7 ;  /* 0x0018040701007387 */ /* 0x000fe40000100800 */
[----:B------:R-:W-:Y:S01]  /*71ee0*/  STL [R1+0x1800], R6 ;  /* 0x0018000601007387 */ /* 0x000fe20000100800 */
        /* <DEDUP_REMOVED lines=8> */
[----:B------:R-:W-:Y:S01]  /*71f70*/  IMAD.MOV.U32 R19, RZ, RZ, R24 ;  /* 0x000000ffff137224 */ /* 0x000fe200078e0018 */
[----:B--2---:R-:W-:Y:S11]  /*71f80*/  HMMA.16816.F32 R20, R24, R12, R20 ;  /* 0x0000000c1814723c */ /* 0x004ff60000001814 */
[----:B------:R-:W-:Y:S11]  /*71f90*/  @!UPT UIADD3 URZ, URZ, URZ, URZ ;  /* 0x0000003f3f3ff290 */ /* 0x000ff6000fffe03f */
[----:B------:R-:W-:Y:S01]  /*71fa0*/  @!UPT UIADD3 URZ, URZ, URZ, URZ ;  /* 0x0000003f3f3ff290 */ /* 0x000fe2000fffe03f */
[----:B------:R0:W-:Y:S01]  /*71fb0*/  STL.64 [R1+0x410], R20 ;  /* 0x0004101401007387 */ /* 0x0001e20000100a00 */
[----:B----4-:R-:W-:Y:S02]  /*71fc0*/  STL.64 [R1+0x1c08], R14 ;  /* 0x001c080e01007387 */ /* 0x010fe40000100a00 */
[----:B------:R-:W-:Y:S02]  /*71fd0*/  STL.64 [R1+0x1c00], R12 ;  /* 0x001c000c01007387 */ /* 0x000fe40000100a00 */
[----:B------:R-:W-:Y:S01]  /*71fe0*/  IMAD.MOV.U32 R7, RZ, RZ, R22 ;  /* 0x000000ffff077224 */ /* 0x000fe200078e0016 */
[----:B------:R-:W-:Y:S01]  /*71ff0*/  MOV R6, R23 ;  /* 0x0000001700067202 */ /* 0x000fe20000000f00 */
[----:B0-----:R-:W2:Y:S01]  /*72000*/  LDL.LU R20, [R1+0x120] ;  /* 0x0001200001147983 */ /* 0x001ea20000300800 */
[----:B------:R-:W2:Y:S02]  /*72010*/  LDL.LU R21, [R1+0x124] ;  /* 0x0001240001157983 */ /* 0x000ea40000300800 */
[----:B------:R-:W3:Y:S02]  /*72020*/  LDL.LU R22, [R1+0x128] ;  /* 0x0001280001167983 */ /* 0x000ee40000300800 */
[----:B------:R-:W3:Y:S01]  /*72030*/  LDL.LU R23, [R1+0x12c] ;  /* 0x00012c0001177983 */ /* 0x000ee20000300800 */
[----:B------:R-:W4:Y:S01]  /*72040*/  LDL.LU R24, [R1+0x10] ;  /* 0x0000100001187983 */ /* 0x000f220000300800 */
[----:B------:R-:W-:Y:S01]  /*72050*/  IMAD.MOV.U32 R2, RZ, RZ, R26 ;  /* 0x000000ffff027224 */ /* 0x000fe200078e001a */
[----:B------:R-:W-:-:S02]  /*72060*/  MOV R0, R27 ;  /* 0x0000001b00007202 */ /* 0x000fc40000000f00 */
[----:B------:R-:W-:Y:S02]  /*72070*/  MOV R3, R25 ;  /* 0x0000001900037202 */ /* 0x000fe40000000f00 */
[----:B------:R-:W-:Y:S01]  /*72080*/  MOV R26, R11 ;  /* 0x0000000b001a7202 */ /* 0x000fe20000000f00 */
[----:B------:R-:W-:Y:S02]  /*72090*/  IMAD.MOV.U32 R27, RZ, RZ, R28 ;  /* 0x000000ffff1b7224 */ /* 0x000fe400078e001c */
[----:B------:R-:W-:Y:S02]  /*720a0*/  IMAD.MOV.U32 R25, RZ, RZ, R10 ;  /* 0x000000ffff197224 */ /* 0x000fe400078e000a */
[----:B------:R-:W5:Y:S01]  /*720b0*/  LDL.LU R10, [R1+0x1c40] ;  /* 0x001c4000010a7983 */ /* 0x000f620000300800 */
[----:B------:R-:W5:Y:S02]  /*720c0*/  LDL.LU R11, [R1+0x1c3c] ;  /* 0x001c3c00010b7983 */ /* 0x000f640000300800 */
[----:B------:R-:W5:Y:S02]  /*720d0*/  LDL.LU R28, [R1+0x1c38] ;  /* 0x001c3800011c7983 */ /* 0x000f640000300800 */
[----:B------:R-:W-:Y:S01]  /*720e0*/  STL.64 [R1+0x1bd8], R26 ;  /* 0x001bd81a01007387 */ /* 0x000fe20000100a00 */
[----:B----4-:R-:W-:Y:S01]  /*720f0*/  STL.64 [R1+0x1bd0], R24 ;  /* 0x001bd01801007387 */ /* 0x010fe20000100a00 */
[----:B---3--:R-:W-:Y:S02]  /*72100*/  STL.64 [R1+0x1b58], R22 ;  /* 0x001b581601007387 */ /* 0x008fe40000100a00 */
[----:B--2---:R0:W-:Y:S02]  /*72110*/  STL.64 [R1+0x1b50], R20 ;  /* 0x001b501401007387 */ /* 0x0041e40000100a00 */
        /* <DEDUP_REMOVED lines=9> */
[----:B------:R-:W3:Y:S01]  /*721b0*/  LDL.LU R23, [R1+0x16c] ;  /* 0x00016c0001177983 */ /* 0x000ee20000300800 */
[----:B------:R-:W4:Y:S01]  /*721c0*/  LDL.LU R24, [R1+0x20] ;  /* 0x0000200001187983 */ /* 0x000f220000300800 */
[----:B-----5:R-:W-:Y:S01]  /*721d0*/  IMAD.MOV.U32 R26, RZ, RZ, R11 ;  /* 0x000000ffff1a7224 */ /* 0x020fe200078e000b */
[----:B------:R-:W-:-:S02]  /*721e0*/  MOV R27, R10 ;  /* 0x0000000a001b7202 */ /* 0x000fc40000000f00 */
[----:B------:R-:W-:-:S03]  /*721f0*/  MOV R25, R28 ;  /* 0x0000001c00197202 */ /* 0x000fc60000000f00 */
[----:B------:R-:W-:Y:S04]  /*72200*/  STL.64 [R1+0x1c20], R26 ;  /* 0x001c201a01007387 */ /* 0x000fe80000100a00 */
        /* <DEDUP_REMOVED lines=20> */
[----:B------:R-:W4:Y:S02]  /*72350*/  LDL.LU R9, [R1+0x1d4] ;  /* 0x0001d40001097983 */ /* 0x000f240000300800 */
[----:B------:R-:W5:Y:S02]  /*72360*/  LDL.LU R10, [R1+0x1d8] ;  /* 0x0001d800010a7983 */ /* 0x000f640000300800 */
[----:B------:R-:W5:Y:S02]  /*72370*/  LDL.LU R11, [R1+0x1dc] ;  /* 0x0001dc00010b7983 */ /* 0x000f640000300800 */
[----:B-----5:R-:W-:Y:S01]  /*72380*/  STL.64 [R1+0x1c30], R10 ;  /* 0x001c300a01007387 */ /* 0x020fe20000100a00 */
[----:B----4-:R0:W-:Y:S03]  /*72390*/  STL.64 [R1+0x1c28], R8 ;  /* 0x001c280801007387 */ /* 0x0101e60000100a00 */
[----:B0-----:R-:W4:Y:S01]  /*723a0*/  LDL.LU R8, [R1+0x1e0] ;  /* 0x0001e00001087983 */ /* 0x001f220000300800 */
[----:B------:R-:W4:Y:S02]  /*723b0*/  LDL.LU R9, [R1+0x1e4] ;  /* 0x0001e40001097983 */ /* 0x000f240000300800 */
[----:B------:R-:W4:Y:S02]  /*723c0*/  LDL.LU R10, [R1+0x1e8] ;  /* 0x0001e800010a7983 */ /* 0x000f240000300800 */
[----:B------:R-:W4:Y:S01]  /*723d0*/  LDL.LU R11, [R1+0x1ec] ;  /* 0x0001ec00010b7983 */ /* 0x000f220000300800 */
[----:B------:R-:W5:Y:S01]  /*723e0*/  LDL.LU R12, [R1+0x1c0] ;  /* 0x0001c000010c7983 */ /* 0x000f620000300800 */
[----:B------:R-:W5:Y:S02]  /*723f0*/  LDL.LU R13, [R1+0x1c4] ;  /* 0x0001c400010d7983 */ /* 0x000f640000300800 */
[----:B------:R-:W5:Y:S02]  /*72400*/  LDL.LU R14, [R1+0x1c8] ;  /* 0x0001c800010e7983 */ /* 0x000f640000300800 */
[----:B------:R-:W5:Y:S01]  /*72410*/  LDL.LU R15, [R1+0x1cc] ;  /* 0x0001cc00010f7983 */ /* 0x000f620000300800 */
        /* <DEDUP_REMOVED lines=12> */
[----:B------:R-:W-:Y:S01]  /*724e0*/  IMAD.MOV.U32 R24, RZ, RZ, R19 ;  /* 0x000000ffff187224 */ /* 0x000fe200078e0013 */
[----:B------:R-:W-:Y:S01]  /*724f0*/  MOV R25, R3 ;  /* 0x0000000300197202 */ /* 0x000fe20000000f00 */
[----:B------:R-:W-:Y:S01]  /*72500*/  IMAD.MOV.U32 R26, RZ, RZ, R2 ;  /* 0x000000ffff1a7224 */ /* 0x000fe200078e0002 */
[----:B------:R-:W-:Y:S01]  /*72510*/  MOV R27, R0 ;  /* 0x00000000001b7202 */ /* 0x000fe20000000f00 */
[----:B---3--:R-:W-:Y:S01]  /*72520*/  STL.64 [R1+0x1be8], R22 ;  /* 0x001be81601007387 */ /* 0x008fe20000100a00 */
[----:B--2---:R0:W-:Y:S03]  /*72530*/  STL.64 [R1+0x1be0], R20 ;  /* 0x001be01401007387 */ /* 0x0041e60000100a00 */
[----:B0-----:R-:W2:Y:S01]  /*72540*/  LDL.LU R20, [R1+0x140] ;  /* 0x0001400001147983 */ /* 0x001ea20000300800 */
[----:B------:R-:W2:Y:S02]  /*72550*/  LDL.LU R21, [R1+0x144] ;  /* 0x0001440001157983 */ /* 0x000ea40000300800 */
[----:B------:R-:W3:Y:S02]  /*72560*/  LDL.LU R22, [R1+0x148] ;  /* 0x0001480001167983 */ /* 0x000ee40000300800 */
[----:B------:R-:W3:Y:S01]  /*72570*/  LDL.LU R23, [R1+0x14c] ;  /* 0x00014c0001177983 */ /* 0x000ee20000300800 */
[----:B----4-:R-:W-:Y:S01]  /*72580*/  HMMA.16816.F32 R24, R24, R16, R8 ;  /* 0x000000101818723c */ /* 0x010fe20000001808 */
[----:B---3--:R-:W-:Y:S01]  /*72590*/  STL.64 [R1+0x1bf8], R22 ;  /* 0x001bf81601007387 */ /* 0x008fe20000100a00 */
[----:B--2---:R0:W-:Y:S03]  /*725a0*/  STL.64 [R1+0x1bf0], R20 ;  /* 0x001bf01401007387 */ /* 0x0041e60000100a00 */
[----:B0-----:R-:W2:Y:S01]  /*725b0*/  LDL.LU R20, [R1+0x1b0] ;  /* 0x0001b00001147983 */ /* 0x001ea20000300800 */
[----:B------:R-:W2:Y:S02]  /*725c0*/  LDL.LU R21, [R1+0x1b4] ;  /* 0x0001b40001157983 */ /* 0x000ea40000300800 */
[----:B------:R-:W2:Y:S02]  /*725d0*/  LDL.LU R22, [R1+0x1b8] ;  /* 0x0001b80001167983 */ /* 0x000ea40000300800 */
[----:B------:R-:W2:Y:S01]  /*725e0*/  LDL.LU R23, [R1+0x1bc] ;  /* 0x0001bc0001177983 */ /* 0x000ea20000300800 */
[----:B------:R-:W-:Y:S01]  /*725f0*/  STL [R1+0x180c], R6 ;  /* 0x00180c0601007387 */ /* 0x000fe20000100800 */
[----:B------:R-:W-:Y:S02]  /*72600*/  STL [R1+0x1808], R7 ;  /* 0x0018080701007387 */ /* 0x000fe40000100800 */
[----:B------:R-:W3:Y:S02]  /*72610*/  LDL.LU.64 R10, [R1+0x1c30] ;  /* 0x001c3000010a7983 */ /* 0x000ee40000300a00 */
[----:B------:R-:W3:Y:S07]  /*72620*/  LDL.LU.64 R8, [R1+0x1c28] ;  /* 0x001c280001087983 */ /* 0x000eee0000300a00 */
[----:B------:R-:W-:Y:S01]  /*72630*/  STL.64 [R1+0x400], R24 ;  /* 0x0004001801007387 */ /* 0x000fe20000100a00 */
[----:B------:R0:W-:Y:S03]  /*72640*/  STL.64 [R1+0x408], R26 ;  /* 0x0004081a01007387 */ /* 0x0001e60000100a00 */
[----:B0-----:R-:W3:Y:S01]  /*72650*/  LDL.LU.64 R26, [R1+0x1c20] ;  /* 0x001c2000011a7983 */ /* 0x001ee20000300a00 */
[----:B------:R-:W3:Y:S02]  /*72660*/  LDL.LU.64 R24, [R1+0x1c18] ;  /* 0x001c180001187983 */ /* 0x000ee40000300a00 */
[----:B---3--:R-:W-:Y:S11]  /*72670*/  HMMA.16816.F32 R8, R24, R4, R8 ;  /* 0x000000041808723c */ /* 0x008ff60000001808 */
[----:B------:R-:W-:Y:S11]  /*72680*/  @!UPT UIADD3 URZ, URZ, URZ, URZ ;  /* 0x0000003f3f3ff290 */ /* 0x000ff6000fffe03f */
[----:B------:R-:W-:Y:S01]  /*72690*/  @!UPT UIADD3 URZ, URZ, URZ, URZ ;  /* 0x0000003f3f3ff290 */ /* 0x000fe2000fffe03f */
[----:B------:R0:W-:Y:S04]  /*726a0*/  STL.64 [R1+0x3f0], R8 ;  /* 0x0003f00801007387 */ /* 0x0001e80000100a00 */
[----:B0-----:R-:W5:Y:S01]  /*726b0*/  LDL.LU.64 R8, [R1+0x1c10] ;  /* 0x001c100001087983 */ /* 0x001f620000300a00 */
[----:B------:R-:W-:Y:S01]  /*726c0*/  IMAD.MOV.U32 R6, RZ, RZ, R10 ;  /* 0x000000ffff067224 */ /* 0x000fe200078e000a */
[----:B------:R-:W-:-:S04]  /*726d0*/  MOV R7, R11 ;  /* 0x0000000b00077202 */ /* 0x000fc80000000f00 */
[----:B------:R-:W-:Y:S01]  /*726e0*/  STL [R1+0x1814], R6 ;  /* 0x0018140601007387 */ /* 0x000fe20000100800 */
[----:B------:R-:W-:Y:S01]  /*726f0*/  STL [R1+0x1810], R7 ;  /* 0x0018100701007387 */ /* 0x000fe20000100800 */
[C---:B-----5:R-:W-:Y:S11]  /*72700*/  HMMA.16816.F32 R12, R24.reuse, R8, R12 ;  /* 0x00000008180c723c */ /* 0x060ff6000000180c */
[----:B------:R-:W-:Y:S11]  /*72710*/  @!UPT UIADD3 URZ, URZ, URZ, URZ ;  /* 0x0000003f3f3ff290 */ /* 0x000ff6000fffe03f */
[----:B------:R-:W-:Y:S01]  /*72720*/  @!UPT UIADD3 URZ, URZ, URZ, URZ ;  /* 0x0000003f3f3ff290 */ /* 0x000fe2000fffe03f */
[----:B------:R-:W-:Y:S01]  /*72730*/  STL.64 [R1+0x3e0], R12 ;  /* 0x0003e00c01007387 */ /* 0x000fe20000100a00 */
[----:B------:R0:W-:Y:S03]  /*72740*/  STL.64 [R1+0x3e8], R14 ;  /* 0x0003e80e01007387 */ /* 0x0001e60000100a00 */
[----:B0-----:R-:W3:Y:S01]  /*72750*/  LDL.LU.64 R14, [R1+0x1c08] ;  /* 0x001c0800010e7983 */ /* 0x001ee20000300a00 */
        /* <DEDUP_REMOVED lines=13> */
[----:B------:R-:W-:Y:S02]  /*72830*/  STL.64 [R1+0x3b8], R26 ;  /* 0x0003b81a01007387 */ /* 0x000fe40000100a00 */
[----:B------:R-:W0:Y:S04]  /*72840*/  LDSM.16.M88.4 R24, [R18+0x66080] ;  /* 0x066080001218783b */ /* 0x000e280000000200 */
[----:B0-----:R-:W-:Y:S01]  /*72850*/  IMAD.MOV.U32 R2, RZ, RZ, R26 ;  /* 0x000000ffff027224 */ /* 0x001fe200078e001a */
[----:B------:R-:W-:Y:S01]  /*72860*/  MOV R0, R27 ;  /* 0x0000001b00007202 */ /* 0x000fe20000000f00 */
[----:B------:R-:W-:Y:S01]  /*72870*/  IMAD.MOV.U32 R10, RZ, RZ, R24 ;  /* 0x000000ffff0a7224 */ /* 0x000fe200078e0018 */
[----:B------:R-:W-:Y:S01]  /*72880*/  MOV R3, R25 ;  /* 0x0000001900037202 */ /* 0x000fe20000000f00 */
[----:B------:R-:W2:Y:S01]  /*72890*/  LDL.LU.64 R26, [R1+0x1bd8] ;  /* 0x001bd800011a7983 */ /* 0x000ea20000300a00 */
        /* <DEDUP_REMOVED lines=47> */
[----:B------:R-:W-:Y:S02]  /*72b90*/  STL [R1+0x1b38], R10 ;  /* 0x001b380a01007387 */ /* 0x000fe40000100800 */
[----:B------:R0:W-:Y:S02]  /*72ba0*/  STL.64 [R1+0x1b30], R8 ;  /* 0x001b300801007387 */ /* 0x0001e40000100a00 */
[----:B0-----:R-:W4:Y:S01]  /*72bb0*/  LDL.LU R8, [R1+0x230] ;  /* 0x0002300001087983 */ /* 0x001f220000300800 */
[----:B------:R-:W4:Y:S02]  /*72bc0*/  LDL.LU R9, [R1+0x234] ;  /* 0x0002340001097983 */ /* 0x000f240000300800 */
[----:B------:R-:W4:Y:S02]  /*72bd0*/  LDL.LU R10, [R1+0x238] ;  /* 0x00023800010a7983 */ /* 0x000f240000300800 */
        /* <DEDUP_REMOVED lines=9> */
[----:B------:R-:W4:Y:S01]  /*72c70*/  LDL.LU.64 R22, [R1+0x1b48] ;  /* 0x001b480001167983 */ /* 0x000f220000300a00 */
[----:B------:R-:W4:Y:S11]  /*72c80*/  LDL.LU.64 R20, [R1+0x1b40] ;  /* 0x001b400001147983 */ /* 0x000f360000300a00 */
[----:B------:R-:W-:Y:S10]  /*72c90*/  @!UPT UIADD3 URZ, URZ, URZ, URZ ;  /* 0x0000003f3f3ff290 */ /* 0x000ff4000fffe03f */
[----:B------:R0:W-:Y:S01]  /*72ca0*/  STL.64 [R1+0x140], R24 ;  /* 0x0001401801007387 */ /* 0x0001e20000100a00 */
[----:B------:R1:W-:Y:S03]  /*72cb0*/  STL.64 [R1+0x148], R26 ;  /* 0x0001481a01007387 */ /* 0x0003e60000100a00 */
[----:B0-----:R-:W2:Y:S01]  /*72cc0*/  LDL.LU R24, [R1+0x2b0] ;  /* 0x0002b00001187983 */ /* 0x001ea20000300800 */
[----:B------:R-:W2:Y:S02]  /*72cd0*/  LDL.LU R25, [R1+0x2b4] ;  /* 0x0002b40001197983 */ /* 0x000ea40000300800 */
[----:B-1----:R-:W2:Y:S02]  /*72ce0*/  LDL.LU R26, [R1+0x2b8] ;  /* 0x0002b800011a7983 */ /* 0x002ea40000300800 */
[----:B------:R-:W2:Y:S01]  /*72cf0*/  LDL.LU R27, [R1+0x2bc] ;  /* 0x0002bc00011b7983 */ /* 0x000ea20000300800 */
[C---:B----4-:R-:W-:Y:S11]  /*72d00*/  HMMA.16816.F32 R8, R20.reuse, R4, R8 ;  /* 0x000000041408723c */ /* 0x050ff60000001808 */
[----:B------:R-:W-:Y:S11]  /*72d10*/  @!UPT UIADD3 URZ, URZ, URZ, URZ ;  /* 0x0000003f3f3ff290 */ /* 0x000ff6000fffe03f */
[----:B------:R-:W-:Y:S01]  /*72d20*/  @!UPT UIADD3 URZ, URZ, URZ, URZ ;  /* 0x0000003f3f3ff290 */ /* 0x000fe2000fffe03f */
[----:B------:R-:W-:Y:S01]  /*72d30*/  STL.64 [R1+0x130], R8 ;  /* 0x0001300801007387 */ /* 0x000fe20000100a00 */
[----:B------:R0:W-:Y:S03]  /*72d40*/  STL.64 [R1+0x138], R10 ;  /* 0x0001380a01007387 */ /* 0x0001e60000100a00 */
[----:B0-----:R-:W4:Y:S01]  /*72d50*/  LDL.LU R10, [R1+0x1b38] ;  /* 0x001b3800010a7983 */ /* 0x001f220000300800 */
[----:B------:R-:W5:Y:S02]  /*72d60*/  LDL.LU.64 R8, [R1+0x1b30] ;  /* 0x001b300001087983 */ /* 0x000f640000300a00 */
[----:B------:R0:W-:Y:S02]  /*72d70*/  STL.64 [R1+0x1b18], R4 ;  /* 0x001b180401007387 */ /* 0x0001e40000100a00 */
[----:B0-----:R-:W5:Y:S01]  /*72d80*/  LDL.LU R4, [R1+0x290] ;  /* 0x0002900001047983 */ /* 0x001f620000300800 */
[----:B------:R-:W5:Y:S02]  /*72d90*/  LDL.LU R5, [R1+0x294] ;  /* 0x0002940001057983 */ /* 0x000f640000300800 */
[----:B------:R-:W5:Y:S02]  /*72da0*/  LDL.LU R6, [R1+0x298] ;  /* 0x0002980001067983 */ /* 0x000f640000300800 */
[----:B------:R-:W5:Y:S02]  /*72db0*/  LDL.LU R7, [R1+0x29c] ;  /* 0x00029c0001077983 */ /* 0x000f640000300800 */
[C---:B-----5:R-:W-:Y:S11]  /*72dc0*/  HMMA.16816.F32 R4, R20.reuse, R8, R4 ;  /* 0x000000081404723c */ /* 0x060ff60000001804 */
[----:B------:R-:W-:Y:S11]  /*72dd0*/  @!UPT UIADD3 URZ, URZ, URZ, URZ ;  /* 0x0000003f3f3ff290 */ /* 0x000ff6000fffe03f */
[----:B------:R-:W-:Y:S01]  /*72de0*/  @!UPT UIADD3 URZ, URZ, URZ, URZ ;  /* 0x0000003f3f3ff290 */ /* 0x000fe2000fffe03f */
[----:B------:R-:W-:Y:S01]  /*72df0*/  STL.64 [R1+0x120], R4 ;  /* 0x0001200401007387 */ /* 0x000fe20000100a00 */
[----:B------:R2:W-:Y:S02]  /*72e00*/  STL.64 [R1+0x128], R6 ;  /* 0x0001280601007387 */ /* 0x0005e40000100a00 */
[----:B--2---:R-:W-:Y:S01]  /*72e10*/  HMMA.16816.F32 R4, R20, R12, R24 ;  /* 0x0000000c1404723c */ /* 0x004fe20000001818 */
[----:B------:R-:W-:Y:S01]  /*72e20*/  STL.64 [R1+0x1b28], R22 ;  /* 0x001b281601007387 */ /* 0x000fe20000100a00 */
[----:B------:R-:W-:Y:S02]  /*72e30*/  STL.64 [R1+0x1b20], R20 ;  /* 0x001b201401007387 */ /* 0x000fe40000100a00 */
[----:B------:R-:W0:Y:S11]  /*72e40*/  LDSM.16.M88.4 R20, [R18+0x68080] ;  /* 0x068080001214783b */ /* 0x000e360000000200 */
[----:B------:R-:W-:Y:S08]  /*72e50*/  @!UPT UIADD3 URZ, URZ, URZ, URZ ;  /* 0x0000003f3f3ff290 */ /* 0x000ff0000fffe03f */
[----:B------:R1:W-:Y:S01]  /*72e60*/  STL.64 [R1+0x110], R4 ;  /* 0x0001100401007387 */ /* 0x0003e20000100a00 */
[----:B------:R2:W-:Y:S03]  /*72e70*/  STL.64 [R1+0x118], R6 ;  /* 0x0001180601007387 */ /* 0x0005e60000100a00 */
[----:B-1----:R-:W5:Y:S01]  /*72e80*/  LDL.LU R4, [R1+0x2f0] ;  /* 0x0002f00001047983 */ /* 0x002f620000300800 */
[----:B------:R-:W5:Y:S02]  /*72e90*/  LDL.LU R5, [R1+0x2f4] ;  /* 0x0002f40001057983 */ /* 0x000f640000300800 */
[----:B--2---:R-:W5:Y:S02]  /*72ea0*/  LDL.LU R6, [R1+0x2f8] ;  /* 0x0002f80001067983 */ /* 0x004f640000300800 */
[----:B------:R-:W5:Y:S01]  /*72eb0*/  LDL.LU R7, [R1+0x2fc] ;  /* 0x0002fc0001077983 */ /* 0x000f620000300800 */
[----:B---3--:R-:W-:Y:S01]  /*72ec0*/  STL.64 [R1+0x1b10], R14 ;  /* 0x001b100e01007387 */ /* 0x008fe20000100a00 */
[----:B------:R1:W-:Y:S02]  /*72ed0*/  STL.64 [R1+0x1b08], R12 ;  /* 0x001b080c01007387 */ /* 0x0003e40000100a00 */
[----:B------:R-:W2:Y:S02]  /*72ee0*/  LDL.LU R24, [R1+0x5d0] ;  /* 0x0005d00001187983 */ /* 0x000ea40000300800 */
[----:B------:R-:W2:Y:S01]  /*72ef0*/  LDL.LU R25, [R1+0x5d4] ;  /* 0x0005d40001197983 */ /* 0x000ea20000300800 */
[----:B------:R-:W3:Y:S01]  /*72f00*/  LDL.LU R26, [R1+0x5d8] ;  /* 0x0005d800011a7983 */ /* 0x000ee20000300800 */
[----:B------:R-:W3:Y:S02]  /*72f10*/  LDL.LU R27, [R1+0x5dc] ;  /* 0x0005dc00011b7983 */ /* 0x000ee40000300800 */
[----:B0-----:R-:W-:Y:S01]  /*72f20*/  IMAD.MOV.U32 R28, RZ, RZ, R20 ;  /* 0x000000ffff1c7224 */ /* 0x001fe200078e0014 */
[----:B------:R-:W-:Y:S01]  /*72f30*/  MOV R29, R21 ;  /* 0x00000015001d7202 */ /* 0x000fe20000000f00 */
[----:B------:R-:W-:Y:S01]  /*72f40*/  IMAD.MOV.U32 R19, RZ, RZ, R22 ;  /* 0x000000ffff137224 */ /* 0x000fe200078e0016 */
[----:B------:R-:W-:-:S02]  /*72f50*/  MOV R11, R23 ;  /* 0x00000017000b7202 */ /* 0x000fc40000000f00 */
[----:B------:R-:W0:Y:S04]  /*72f60*/  LDSM.16.M88.4 R20, [R18+0x69080] ;  /* 0x069080001214783b */ /* 0x000e280000000200 */
[----:B---3--:R3:W-:Y:S01]  /*72f70*/  STL.64 [R1+0x1ae8], R26 ;  /* 0x001ae81a01007387 */ /* 0x0087e20000100a00 */
[----:B--2---:R-:W-:Y:S02]  /*72f80*/  STL.64 [R1+0x1ae0], R24 ;  /* 0x001ae01801007387 */ /* 0x004fe40000100a00 */
[----:B-1----:R-:W2:Y:S02]  /*72f90*/  LDL.LU R12, [R1+0x680] ;  /* 0x00068000010c7983 */ /* 0x002ea40000300800 */
[----:B------:R-:W2:Y:S01]  /*72fa0*/  LDL.LU R13, [R1+0x684] ;  /* 0x00068400010d7983 */ /* 0x000ea20000300800 */
[----:B------:R-:W2:Y:S01]  /*72fb0*/  LDL.LU R14, [R1+0x688] ;  /* 0x00068800010e7983 */ /* 0x000ea20000300800 */
[----:B------:R-:W2:Y:S02]  /*72fc0*/  LDL.LU R15, [R1+0x68c] ;  /* 0x00068c00010f7983 */ /* 0x000ea40000300800 */
[----:B------:R-:W-:Y:S02]  /*72fd0*/  STL [R1+0x1ad0], R11 ;  /* 0x001ad00b01007387 */ /* 0x000fe40000100800 */
[----:B------:R-:W-:Y:S01]  /*72fe0*/  STL [R1+0x1acc], R19 ;  /* 0x001acc1301007387 */ /* 0x000fe20000100800 */
[----:B------:R-:W-:Y:S01]  /*72ff0*/  STL [R1+0x1ac8], R29 ;  /* 0x001ac81d01007387 */ /* 0x000fe20000100800 */
[----:B------:R-:W-:Y:S02]  /*73000*/  STL [R1+0x1ac4], R28 ;  /* 0x001ac41c01007387 */ /* 0x000fe40000100800 */
[----:B0-----:R0:W-:Y:S02]  /*73010*/  STL.64 [R1+0x20], R20 ;  /* 0x0000201401007387 */ /* 0x0011e40000100a00 */
[----:B---3--:R-:W-:Y:S01]  /*73020*/  IMAD.MOV.U32 R26, RZ, RZ, R2 ;  /* 0x000000ffff1a7224 */ /* 0x008fe200078e0002 */
[----:B------:R-:W-:Y:S01]  /*73030*/  MOV R27, R0 ;  /* 0x00000000001b7202 */ /* 0x000fe20000000f00 */
[----:B------:R-:W-:Y:S01]  /*73040*/  IMAD.MOV.U32 R2, RZ, RZ, R22 ;  /* 0x000000ffff027224 */ /* 0x000fe200078e0016 */
[----:B------:R-:W-:-:S02]  /*73050*/  MOV R0, R23 ;  /* 0x0000001700007202 */ /* 0x000fc40000000f00 */
[----:B------:R-:W5:Y:S04]  /*73060*/  LDL.LU.64 R22, [R1+0x1b28] ;  /* 0x001b280001167983 */ /* 0x000f680000300a00 */
[----:B0-----:R-:W5:Y:S01]  /*73070*/  LDL.LU.64 R20, [R1+0x1b20] ;  /* 0x001b200001147983 */ /* 0x001f620000300a00 */
[----:B------:R-:W-:Y:S02]  /*73080*/  STL [R1+0x1ad8], R0 ;  /* 0x001ad80001007387 */ /* 0x000fe40000100800 */
[----:B------:R-:W-:Y:S01]  /*73090*/  STL [R1+0x1ad4], R2 ;  /* 0x001ad40201007387 */ /* 0x000fe20000100800 */
[----:B-----5:R-:W-:Y:S01]  /*730a0*/  HMMA.16816.F32 R4, R20, R16, R4 ;  /* 0x000000101404723c */ /* 0x020fe20000001804 */
[----:B------:R-:W3:Y:S11]  /*730b0*/  LDL.LU R20, [R1+0x5f0] ;  /* 0x0005f00001147983 */ /* 0x000ef60000300800 */
[----:B------:R-:W-:Y:S11]  /*730c0*/  @!UPT UIADD3 URZ, URZ, URZ, URZ ;  /* 0x0000003f3f3ff290 */ /* 0x000ff6000fffe03f */
[----:B------:R-:W-:Y:S01]  /*730d0*/  STL.64 [R1+0x60], R4 ;  /* 0x0000600401007387 */ /* 0x000fe20000100a00 */
[----:B------:R-:W-:Y:S02]  /*730e0*/  STL.64 [R1+0x68], R6 ;  /* 0x0000680601007387 */ /* 0x000fe40000100a00 */
[----:B------:R-:W0:Y:S04]  /*730f0*/  LDSM.16.M88.4 R4, [R18+0x6a080] ;  /* 0x06a080001204783b */ /* 0x000e280000000200 */
[----:B------:R-:W3:Y:S01]  /*73100*/  LDL.LU R21, [R1+0x5f4] ;  /* 0x0005f40001157983 */ /* 0x000ee20000300800 */
[----:B------:R-:W3:Y:S01]  /*73110*/  LDL.LU R22, [R1+0x5f8] ;  /* 0x0005f80001167983 */ /* 0x000ee20000300800 */
[----:B------:R-:W3:Y:S02]  /*73120*/  LDL.LU R23, [R1+0x5fc] ;  /* 0x0005fc0001177983 */ /* 0x000ee40000300800 */
[----:B0-----:R-:W-:Y:S01]  /*73130*/  IMAD.MOV.U32 R11, RZ, RZ, R4 ;  /* 0x000000ffff0b7224 */ /* 0x001fe200078e0004 */
[----:B------:R-:W-:Y:S01]  /*73140*/  MOV R19, R5 ;  /* 0x0000000500137202 */ /* 0x000fe20000000f00 */
[----:B------:R-:W-:Y:S01]  /*73150*/  IMAD.MOV.U32 R29, RZ, RZ, R6 ;  /* 0x000000ffff1d7224 */ /* 0x000fe200078e0006 */
[----:B------:R-:W-:-:S02]  /*73160*/  MOV R28, R7 ;  /* 0x00000007001c7202 */ /* 0x000fc40000000f00 */
[----:B------:R-:W0:Y:S04]  /*73170*/  LDSM.16.M88.4 R4, [R18+0x6b080] ;  /* 0x06b080001204783b */ /* 0x000e280000000200 */
[----:B0-----:R0:W-:Y:S04]  /*73180*/  STL.64 [R1], R4 ;  /* 0x0000000401007387 */ /* 0x0011e80000100a00 */
[----:B0-----:R-:W3:Y:S01]  /*73190*/  LDL.LU.64 R4, [R1+0x1b18] ;  /* 0x001b180001047983 */ /* 0x001ee20000300a00 */
[----:B----4-:R-:W-:Y:S01]  /*731a0*/  IMAD.MOV.U32 R24, RZ, RZ, R10 ;  /* 0x000000ffff187224 */ /* 0x010fe200078e000a */
[----:B------:R-:W-:Y:S01]  /*731b0*/  MOV R25, R3 ;  /* 0x0000000300197202 */ /* 0x000fe20000000f00 */
[----:B------:R-:W-:Y:S01]  /*731c0*/  IMAD.MOV.U32 R0, RZ, RZ, R6 ;  /* 0x000000ffff007224 */ /* 0x000fe200078e0006 */
[----:B------:R-:W-:-:S05]  /*731d0*/  MOV R2, R7 ;  /* 0x0000000700027202 */ /* 0x000fca0000000f00 */
[C---:B---3--:R-:W-:Y:S01]  /*731e0*/  HMMA.16816.F32 R20, R24.reuse, R4, R20 ;  /* 0x000000041814723c */ /* 0x048fe20000001814 */
[----:B------:R0:W-:Y:S04]  /*731f0*/  STL.64 [R1+0x1af0], R4 ;  /* 0x001af00401007387 */ /* 0x0001e80000100a00 */
[----:B0-----:R-:W3:Y:S11]  /*73200*/  LDL.LU R4, [R1+0x5e0] ;  /* 0x0005e00001047983 */ /* 0x001ef60000300800 */
[----:B------:R-:W-:Y:S07]  /*73210*/  @!UPT UIADD3 URZ, URZ, URZ, URZ ;  /* 0x0000003f3f3ff290 */ /* 0x000fee000fffe03f */
[----:B------:R-:W-:Y:S01]  /*73220*/  STL.64 [R1+0x190], R20 ;  /* 0x0001901401007387 */ /* 0x000fe20000100a00 */
[----:B------:R-:W-:Y:S02]  /*73230*/  STL.64 [R1+0x198], R22 ;  /* 0x0001981601007387 */ /* 0x000fe40000100a00 */
[----:B------:R-:W3:Y:S02]  /*73240*/  LDL.LU R5, [R1+0x5e4] ;  /* 0x0005e40001057983 */ /* 0x000ee40000300800 */
[----:B------:R-:W4:Y:S01]  /*73250*/  LDL.LU R6, [R1+0x5e8] ;  /* 0x0005e80001067983 */ /* 0x000f220000300800 */
[----:B------:R-:W4:Y:S04]  /*73260*/  LDL.LU R7, [R1+0x5ec] ;  /* 0x0005ec0001077983 */ /* 0x000f280000300800 */
[----:B------:R-:W0:Y:S01]  /*73270*/  LDSM.16.M88.4 R20, [R18+0x6c080] ;  /* 0x06c080001214783b */ /* 0x000e220000000200 */
[C---:B--2---:R-:W-:Y:S03]  /*73280*/  HMMA.16816.F32 R12, R24.reuse, R8, R12 ;  /* 0x00000008180c723c */ /* 0x044fe6000000180c */
[----:B----4-:R-:W-:Y:S01]  /*73290*/  STL.64 [R1+0x1b00], R6 ;  /* 0x001b000601007387 */ /* 0x010fe20000100a00 */
[----:B---3--:R1:W-:Y:S03]  /*732a0*/  STL.64 [R1+0x1af8], R4 ;  /* 0x001af80401007387 */ /* 0x0083e60000100a00 */
[----:B-1----:R-:W2:Y:S01]  /*732b0*/  LDL.LU R4, [R1+0x670] ;  /* 0x0006700001047983 */ /* 0x002ea20000300800 */
[----:B------:R-:W2:Y:S02]  /*732c0*/  LDL.LU R5, [R1+0x674] ;  /* 0x0006740001057983 */ /* 0x000ea40000300800 */
[----:B------:R-:W2:Y:S02]  /*732d0*/  LDL.LU R6, [R1+0x678] ;  /* 0x0006780001067983 */ /* 0x000ea40000300800 */
[----:B------:R-:W2:Y:S01]  /*732e0*/  LDL.LU R7, [R1+0x67c] ;  /* 0x00067c0001077983 */ /* 0x000ea20000300800 */
[----:B0-----:R-:W-:Y:S01]  /*732f0*/  STL.64 [R1+0x1930], R22 ;  /* 0x0019301601007387 */ /* 0x001fe20000100a00 */
[----:B------:R0:W-:Y:S03]  /*73300*/  STL.64 [R1+0x1928], R20 ;  /* 0x0019281401007387 */ /* 0x0001e60000100a00 */
[----:B0-----:R-:W3:Y:S01]  /*73310*/  LDL.LU.64 R20, [R1+0x40] ;  /* 0x0000400001147983 */ /* 0x001ee20000300a00 */
[----:B------:R-:W3:Y:S05]  /*73320*/  LDL.LU.64 R22, [R1+0x48] ;  /* 0x0000480001167983 */ /* 0x000eea0000300a00 */
[----:B------:R-:W-:Y:S02]  /*73330*/  STL.64 [R1+0x230], R12 ;  /* 0x0002300c01007387 */ /* 0x000fe40000100a00 */
[----:B------:R0:W-:Y:S02]  /*73340*/  STL.64 [R1+0x238], R14 ;  /* 0x0002380e01007387 */ /* 0x0001e40000100a00 */
        /* <DEDUP_REMOVED lines=9> */
[----:B----4-:R-:W-:Y:S02]  /*733e0*/  STL.64 [R1+0x1aa0], R14 ;  /* 0x001aa00e01007387 */ /* 0x010fe40000100a00 */
[----:B------:R0:W-:Y:S02]  /*733f0*/  STL.64 [R1+0x1a98], R12 ;  /* 0x001a980c01007387 */ /* 0x0001e40000100a00 */
[----:B0-----:R-:W3:Y:S01]  /*73400*/  LDL.LU R12, [R1+0x660] ;  /* 0x00066000010c7983 */ /* 0x001ee20000300800 */
[----:B------:R-:W3:Y:S02]  /*73410*/  LDL.LU R13, [R1+0x664] ;  /* 0x00066400010d7983 */ /* 0x000ee40000300800 */
[----:B------:R-:W3:Y:S02]  /*73420*/  LDL.LU R14, [R1+0x668] ;  /* 0x00066800010e7983 */ /* 0x000ee40000300800 */
[----:B------:R-:W3:Y:S01]  /*73430*/  LDL.LU R15, [R1+0x66c] ;  /* 0x00066c00010f7983 */ /* 0x000ee20000300800 */
[----:B--2---:R-:W-:Y:S01]  /*73440*/  HMMA.16816.F32 R24, R24, R16, R4 ;  /* 0x000000101818723c */ /* 0x004fe20000001804 */
[----:B------:R-:W2:Y:S11]  /*73450*/  LDL.LU.64 R4, [R1+0x1af0] ;  /* 0x001af00001047983 */ /* 0x000eb60000300a00 */
[----:B------:R-:W-:Y:S11]  /*73460*/  @!UPT UIADD3 URZ, URZ, URZ, URZ ;  /* 0x0000003f3f3ff290 */ /* 0x000ff6000fffe03f */
[----:B------:R-:W-:Y:S01]  /*73470*/  STL.64 [R1+0x310], R24 ;  /* 0x0003101801007387 */ /* 0x000fe20000100a00 */
[----:B------:R0:W-:Y:S03]  /*73480*/  STL.64 [R1+0x318], R26 ;  /* 0x0003181a01007387 */ /* 0x0001e60000100a00 */
[----:B0-----:R-:W2:Y:S01]  /*73490*/  LDL.LU.64 R26, [R1+0x1ae8] ;  /* 0x001ae800011a7983 */ /* 0x001ea20000300a00 */
[----:B------:R-:W2:Y:S01]  /*734a0*/  LDL.LU.64 R24, [R1+0x1ae0] ;  /* 0x001ae00001187983 */ /* 0x000ea20000300a00 */
[----:B---3--:R-:W-:Y:S01]  /*734b0*/  HMMA.16816.F32 R12, R20, R8, R12 ;  /* 0x00000008140c723c */ /* 0x008fe2000000180c */
[----:B------:R-:W-:Y:S01]  /*734c0*/  IMAD.MOV.U32 R10, RZ, RZ, R20 ;  /* 0x000000ffff0a7224 */ /* 0x000fe200078e0014 */
[----:B------:R-:W-:-:S06]  /*734d0*/  MOV R7, R21 ;  /* 0x0000001500077202 */ /* 0x000fcc0000000f00 */
[----:B--2---:R-:W-:Y:S11]  /*734e0*/  HMMA.16816.F32 R24, R20, R4, R24 ;  /* 0x000000041418723c */ /* 0x004ff60000001818 */
[----:B------:R-:W-:Y:S11]  /*734f0*/  @!UPT UIADD3 URZ, URZ, URZ, URZ ;  /* 0x0000003f3f3ff290 */ /* 0x000ff6000fffe03f */
[----:B------:R-:W-:Y:S01]  /*73500*/  @!UPT UIADD3 URZ, URZ, URZ, URZ ;  /* 0x0000003f3f3ff290 */ /* 0x000fe2000fffe03f */
[----:B------:R-:W-:Y:S01]  /*73510*/  STL.64 [R1+0x350], R24 ;  /* 0x0003501801007387 */ /* 0x000fe20000100a00 */
[----:B------:R-:W-:Y:S02]  /*73520*/  STL.64 [R1+0x358], R26 ;  /* 0x0003581a01007387 */ /* 0x000fe40000100a00 */
[----:B------:R-:W0:Y:S02]  /*73530*/  LDSM.16.M88.4 R24, [R18+0x6d080] ;  /* 0x06d080001218783b */ /* 0x000e240000000200 */
[----:B0-----:R-:W-:Y:S02]  /*73540*/  STL.64 [R1+0x1900], R26 ;  /* 0x0019001a01007387 */ /* 0x001fe40000100a00 */
[----:B------:R0:W-:Y:S02]  /*73550*/  STL.64 [R1+0x18f8], R24 ;  /* 0x0018f81801007387 */ /* 0x0001e40000100a00 */
[----:B------:R-:W-:Y:S02]  /*73560*/  STL.64 [R1+0x340], R12 ;  /* 0x0003400c01007387 */ /* 0x000fe40000100a00 */
[----:B------:R-:W-:Y:S02]  /*73570*/  STL.64 [R1+0x348], R14 ;  /* 0x0003480e01007387 */ /* 0x000fe40000100a00 */
[----:B------:R-:W-:Y:S01]  /*73580*/  IMAD.MOV.U32 R6, RZ, RZ, R22 ;  /* 0x000000ffff067224 */ /* 0x000fe200078e0016 */
[----:B------:R-:W-:Y:S01]  /*73590*/  MOV R3, R23 ;  /* 0x0000001700037202 */ /* 0x000fe20000000f00 */
[----:B------:R-:W1:Y:S04]  /*735a0*/  LDSM.16.M88.4 R12, [R18+0x6e080] ;  /* 0x06e08000120c783b */ /* 0x000e680000000200 */
[----:B0-----:R-:W2:Y:S01]  /*735b0*/  LDL.LU R24, [R1+0xe0] ;  /* 0x0000e00001187983 */ /* 0x001ea20000300800 */
[----:B------:R-:W2:Y:S02]  /*735c0*/  LDL.LU R25, [R1+0xe4] ;  /* 0x0000e40001197983 */ /* 0x000ea40000300800 */
[----:B------:R-:W3:Y:S02]  /*735d0*/  LDL.LU R26, [R1+0xe8] ;  /* 0x0000e800011a7983 */ /* 0x000ee40000300800 */
[----:B------:R-:W3:Y:S01]  /*735e0*/  LDL.LU R27, [R1+0xec] ;  /* 0x0000ec00011b7983 */ /* 0x000ee20000300800 */
[----:B------:R-:W4:Y:S01]  /*735f0*/  LDL.LU R20, [R1] ;  /* 0x0000000001147983 */ /* 0x000f220000300800 */
[----:B------:R-:W4:Y:S02]  /*73600*/  LDL.LU R21, [R1+0x4] ;  /* 0x0000040001157983 */ /* 0x000f240000300800 */
[----:B------:R-:W-:Y:S01]  /*73610*/  IMAD.MOV.U32 R22, RZ, RZ, R0 ;  /* 0x000000ffff167224 */ /* 0x000fe200078e0000 */
[----:B------:R-:W-:Y:S01]  /*73620*/  MOV R23, R2 ;  /* 0x0000000200177202 */ /* 0x000fe20000000f00 */
[----:B------:R-:W5:Y:S01]  /*73630*/  LDL.LU R0, [R1+0x1ad8] ;  /* 0x001ad80001007983 */ /* 0x000f620000300800 */
[----:B------:R-:W5:Y:S03]  /*73640*/  LDL.LU R2, [R1+0x1ad4] ;  /* 0x001ad40001027983 */ /* 0x000f660000300800 */
        /* <DEDUP_REMOVED lines=14> */
[----:B------:R-:W-:-:S02]  /*73730*/  IMAD.MOV.U32 R20, RZ, RZ, R11 ;  /* 0x000000ffff147224 */ /* 0x000fc400078e000b */
[----:B------:R-:W-:Y:S01]  /*73740*/  IMAD.MOV.U32 R22, RZ, RZ, R29 ;  /* 0x000000ffff167224 */ /* 0x000fe200078e001d */
[----:B---3--:R-:W-:Y:S01]  /*73750*/  STL.64 [R1+0x1940], R26 ;  /* 0x0019401a01007387 */ /* 0x008fe20000100a00 */
[----:B--2---:R0:W-:Y:S03]  /*73760*/  STL.64 [R1+0x1938], R24 ;  /* 0x0019381801007387 */ /* 0x0041e60000100a00 */
[----:B0-----:R-:W2:Y:S01]  /*73770*/  LDL.LU R24, [R1+0x490] ;  /* 0x0004900001187983 */ /* 0x001ea20000300800 */
[----:B------:R-:W2:Y:S02]  /*73780*/  LDL.LU R25, [R1+0x494] ;  /* 0x0004940001197983 */ /* 0x000ea40000300800 */
[----:B------:R-:W3:Y:S02]  /*73790*/  LDL.LU R26, [R1+0x498] ;  /* 0x00049800011a7983 */ /* 0x000ee40000300800 */
[----:B------:R-:W3:Y:S01]  /*737a0*/  LDL.LU R27, [R1+0x49c] ;  /* 0x00049c00011b7983 */ /* 0x000ee20000300800 */
[----:B------:R-:W-:Y:S01]  /*737b0*/  MOV R23, R28 ;  /* 0x0000001c00177202 */ /* 0x000fe20000000f00 */
[----:B------:R-:W4:Y:S01]  /*737c0*/  LDL.LU R11, [R1+0x1ad0] ;  /* 0x001ad000010b7983 */ /* 0x000f220000300800 */
[----:B------:R-:W-:-:S02]  /*737d0*/  MOV R21, R19 ;  /* 0x0000001300157202 */ /* 0x000fc40000000f00 */
[----:B------:R-:W4:Y:S02]  /*737e0*/  LDL.LU R19, [R1+0x1acc] ;  /* 0x001acc0001137983 */ /* 0x000f240000300800 */
        /* <DEDUP_REMOVED lines=22> */
[----:B------:R-:W2:Y:S01]  /*73950*/  LDL.LU R20, [R1+0x20] ;  /* 0x0000200001147983 */ /* 0x000ea20000300800 */
[----:B------:R-:W2:Y:S02]  /*73960*/  LDL.LU R21, [R1+0x24] ;  /* 0x0000240001157983 */ /* 0x000ea40000300800 */
[----:B-----5:R-:W-:Y:S01]  /*73970*/  IMAD.MOV.U32 R22, RZ, RZ, R2 ;  /* 0x000000ffff167224 */ /* 0x020fe200078e0002 */
[----:B------:R-:W-:Y:S01]  /*73980*/  MOV R23, R0 ;  /* 0x0000000000177202 */ /* 0x000fe20000000f00 */
[----:B------:R-:W5:Y:S01]  /*73990*/  LDL.LU R2, [R1+0x1ac0] ;  /* 0x001ac00001027983 */ /* 0x000f620000300800 */
[----:B------:R-:W4:Y:S03]  /*739a0*/  LDL.LU R0, [R1+0x1abc] ;  /* 0x001abc0001007983 */ /* 0x000f260000300800 */
[----:B------:R-:W-:Y:S04]  /*739b0*/  STL.64 [R1+0x1a20], R22 ;  /* 0x001a201601007387 */ /* 0x000fe80000100a00 */
[----:B--2---:R-:W-:Y:S01]  /*739c0*/  STL.64 [R1+0x1a18], R20 ;  /* 0x001a181401007387 */ /* 0x004fe20000100a00 */
[----:B---3--:R-:W-:Y:S02]  /*739d0*/  STL.64 [R1+0x1990], R26 ;  /* 0x0019901a01007387 */ /* 0x008fe40000100a00 */
[----:B------:R0:W-:Y:S02]  /*739e0*/  STL.64 [R1+0x1988], R24 ;  /* 0x0019881801007387 */ /* 0x0001e40000100a00 */
        /* <DEDUP_REMOVED lines=16> */
[----:B----4-:R-:W-:Y:S01]  /*73af0*/  IMAD.MOV.U32 R22, RZ, RZ, R19 ;  /* 0x000000ffff167224 */ /* 0x010fe200078e0013 */
[----:B------:R-:W-:Y:S01]  /*73b00*/  MOV R23, R11 ;  /* 0x0000000b00177202 */ /* 0x000fe20000000f00 */
        /* <DEDUP_REMOVED lines=8> */
[----:B------:R-:W4:Y:S01]  /*73b90*/  LDL.LU R28, [R1+0x1ab8] ;  /* 0x001ab800011c7983 */ /* 0x000f220000300800 */
[----:B------:R-:W-:Y:S03]  /*73ba0*/  STL.64 [R1+0x1a70], R22 ;  /* 0x001a701601007387 */ /* 0x000fe60000100a00 */
[----:B------:R-:W-:Y:S04]  /*73bb0*/  STL.64 [R1+0x1a68], R20 ;  /* 0x001a681401007387 */ /* 0x000fe80000100a00 */
        /* <DEDUP_REMOVED lines=11> */
[----:B----4-:R-:W-:-:S02]  /*73c70*/  IMAD.MOV.U32 R27, RZ, RZ, R28 ;  /* 0x000000ffff1b7224 */ /* 0x010fc400078e001c */
[----:B------:R-:W4:Y:S04]  /*73c80*/  LDL.LU R28, [R1+0x1ab4] ;  /* 0x001ab400011c7983 */ /* 0x000f280000300800 */
        /* <DEDUP_REMOVED lines=10> */
[----:B------:R-:W3:Y:S01]  /*73d30*/  LDL.LU R26, [R1+0x5b8] ;  /* 0x0005b800011a7983 */ /* 0x000ee20000300800 */
[----:B----4-:R-:W-:-:S02]  /*73d40*/  MOV R27, R28 ;  /* 0x0000001c001b7202 */ /* 0x010fc40000000f00 */
        /* <DEDUP_REMOVED lines=33> */
[----:B------:R-:W-:Y:S01]  /*73f60*/  IMAD.MOV.U32 R21, RZ, RZ, R7 ;  /* 0x000000ffff157224 */ /* 0x000fe200078e0007 */
[----:B------:R-:W-:-:S02]  /*73f70*/  MOV R22, R6 ;  /* 0x0000000600167202 */ /* 0x000fc40000000f00 */
[----:B------:R-:W-:Y:S02]  /*73f80*/  MOV R20, R10 ;  /* 0x0000000a00147202 */ /* 0x000fe40000000f00 */
[----:B-1----:R-:W-:Y:S01]  /*73f90*/  MOV R7, R14 ;  /* 0x0000000e00077202 */ /* 0x002fe20000000f00 */
        /* <DEDUP_REMOVED lines=8> */
[----:B------:R-:W3:Y:S01]  /*74020*/  LDL.LU.64 R14, [R1+0x1aa0] ;  /* 0x001aa000010e7983 */ /* 0x000ee20000300a00 */
[----:B------:R-:W2:Y:S01]  /*74030*/  LDL.LU.64 R12, [R1+0x1a98] ;  /* 0x001a9800010c7983 */ /* 0x000ea20000300a00 */
[----:B------:R-:W-:-:S02]  /*74040*/  IMAD.MOV.U32 R23, RZ, RZ, R3 ;  /* 0x000000ffff177224 */ /* 0x000fc400078e0003 */
[----:B----4-:R-:W-:-:S07]  /*74050*/  IMAD.MOV.U32 R27, RZ, RZ, R28 ;  /* 0x000000ffff1b7224 */ /* 0x010fce00078e001c */
        /* <DEDUP_REMOVED lines=135> */
[----:B------:R0:W-:Y:S01]  /*748d0*/  STL [R1+0x1c8], R26 ;  /* 0x0001c81a01007387 */ /* 0x0001e20000100800 */
[----:B------:R-:W-:Y:S02]  /*748e0*/  MOV R28, R27 ;  /* 0x0000001b001c7202 */ /* 0x000fe40000000f00 */
[----:B0-----:R-:W2:Y:S01]  /*748f0*/  LDL.LU.64 R26, [R1+0x1920] ;  /* 0x00192000011a7983 */ /* 0x001ea20000300a00 */
[----:B------:R-:W2:Y:S02]  /*74900*/  LDL.LU.64 R24, [R1+0x1918] ;  /* 0x0019180001187983 */ /* 0x000ea40000300a00 */
        /* <DEDUP_REMOVED lines=18> */
[----:B------:R0:W-:Y:S02]  /*74a30*/  STL [R1+0x1a8], R26 ;  /* 0x0001a81a01007387 */ /* 0x0001e40000100800 */
[----:B------:R-:W-:Y:S02]  /*74a40*/  IMAD.MOV.U32 R28, RZ, RZ, R27 ;  /* 0x000000ffff1c7224 */ /* 0x000fe400078e001b */
[----:B0-----:R-:W2:Y:S01]  /*74a50*/  LDL.LU.64 R26, [R1+0x1900] ;  /* 0x00190000011a7983 */ /* 0x001ea20000300a00 */
[----:B------:R-:W2:Y:S02]  /*74a60*/  LDL.LU.64 R24, [R1+0x18f8] ;  /* 0x0018f80001187983 */ /* 0x000ea40000300a00 */
[----:B---3--:R-:W-:Y:S02]  /*74a70*/  STL.64 [R1+0x18d0], R14 ;  /* 0x0018d00e01007387 */ /* 0x008fe40000100a00 */
[----:B------:R4:W-:Y:S02]  /*74a80*/  STL.64 [R1+0x18c8], R12 ;  /* 0x0018c80c01007387 */ /* 0x0009e40000100a00 */
[----:B----4-:R-:W-:Y:S01]  /*74a90*/  HMMA.16816.F32 R12, R20, R16, R8 ;  /* 0x00000010140c723c */ /* 0x010fe20000001808 */
[----:B------:R-:W0:Y:S04]  /*74aa0*/  LDSM.16.M88.4 R8, [R18+0x6f080] ;  /* 0x06f080001208783b */ /* 0x000e280000000200 */
[----:B------:R-:W-:Y:S11]  /*74ab0*/  STL [R1+0x147c], R28 ;  /* 0x00147c1c01007387 */ /* 0x000ff60000100800 */
[----:B------:R-:W-:Y:S07]  /*74ac0*/  @!UPT UIADD3 URZ, URZ, URZ, URZ ;  /* 0x0000003f3f3ff290 */ /* 0x000fee000fffe03f */
[----:B------:R1:W-:Y:S01]  /*74ad0*/  STL.64 [R1+0x180], R12 ;  /* 0x0001800c01007387 */ /* 0x0003e20000100a00 */
[----:B------:R3:W-:Y:S01]  /*74ae0*/  STL.64 [R1+0x188], R14 ;  /* 0x0001880e01007387 */ /* 0x0007e20000100a00 */
[----:B0-----:R-:W-:Y:S01]  /*74af0*/  MOV R18, R8 ;  /* 0x0000000800127202 */ /* 0x001fe20000000f00 */
[----:B------:R-:W-:Y:S01]  /*74b00*/  IMAD.MOV.U32 R19, RZ, RZ, R9 ;  /* 0x000000ffff137224 */ /* 0x000fe200078e0009 */
[----:B------:R-:W2:Y:S01]  /*74b10*/  LDL.LU R8, [R1+0xd0] ;  /* 0x0000d00001087983 */ /* 0x000ea20000300800 */
[----:B------:R-:W-:Y:S01]  /*74b20*/  MOV R3, R10 ;  /* 0x0000000a00037202 */ /* 0x000fe20000000f00 */
[----:B------:R-:W2:Y:S02]  /*74b30*/  LDL.LU R9, [R1+0xd4] ;  /* 0x0000d40001097983 */ /* 0x000ea40000300800 */
[----:B------:R-:W-:Y:S01]  /*74b40*/  IMAD.MOV.U32 R29, RZ, RZ, R11 ;  /* 0x000000ffff1d7224 */ /* 0x000fe200078e000b */
[----:B------:R-:W2:Y:S01]  /*74b50*/  LDL.LU R10, [R1+0xd8] ;  /* 0x0000d800010a7983 */ /* 0x000ea20000300800 */
[----:B------:R-:W2:Y:S02]  /*74b60*/  LDL.LU R11, [R1+0xdc] ;  /* 0x0000dc00010b7983 */ /* 0x000ea40000300800 */
[----:B-1----:R-:W4:Y:S02]  /*74b70*/  LDL.LU R12, [R1+0xc0] ;  /* 0x0000c000010c7983 */ /* 0x002f240000300800 */
[----:B------:R-:W4:Y:S01]  /*74b80*/  LDL.LU R13, [R1+0xc4] ;  /* 0x0000c400010d7983 */ /* 0x000f220000300800 */
[----:B---3--:R-:W4:Y:S01]  /*74b90*/  LDL.LU R14, [R1+0xc8] ;  /* 0x0000c800010e7983 */ /* 0x008f220000300800 */
[----:B------:R-:W4:Y:S02]  /*74ba0*/  LDL.LU R15, [R1+0xcc] ;  /* 0x0000cc00010f7983 */ /* 0x000f240000300800 */
[----:B------:R-:W-:Y:S02]  /*74bb0*/  STL.64 [R1+0x18c0], R18 ;  /* 0x0018c01201007387 */ /* 0x000fe40000100a00 */
[----:B------:R0:W-:Y:S02]  /*74bc0*/  STL.64 [R1+0x18b8], R16 ;  /* 0x0018b81001007387 */ /* 0x0001e40000100a00 */
[----:B0-----:R-:W3:Y:S01]  /*74bd0*/  LDL.LU R16, [R1+0xb0] ;  /* 0x0000b00001107983 */ /* 0x001ee20000300800 */
        /* <DEDUP_REMOVED lines=9> */
[----:B0-----:R-:W2:Y:S01]  /*74c70*/  LDL.LU R20, [R1+0xa0] ;  /* 0x0000a00001147983 */ /* 0x001ea20000300800 */
[----:B------:R-:W-:-:S02]  /*74c80*/  MOV R21, R0 ;  /* 0x0000000000157202 */ /* 0x000fc40000000f00 */
[----:B------:R-:W2:Y:S02]  /*74c90*/  LDL.LU R0, [R1+0x18f0] ;  /* 0x0018f00001007983 */ /* 0x000ea40000300800 */
[----:B------:R-:W2:Y:S01]  /*74ca0*/  LDL.LU R22, [R1+0xa8] ;  /* 0x0000a80001167983 */ /* 0x000ea20000300800 */
[----:B------:R-:W2:Y:S01]  /*74cb0*/  LDL.LU R23, [R1+0xac] ;  /* 0x0000ac0001177983 */ /* 0x000ea20000300800 */
[C---:B------:R-:W-:Y:S03]  /*74cc0*/  HMMA.16816.F32 R8, R24.reuse, R4, R8 ;  /* 0x000000041808723c */ /* 0x040fe60000001808 */
[----:B--2---:R0:W-:Y:S01]  /*74cd0*/  STL.64 [R1+0x1898], R22 ;  /* 0x0018981601007387 */ /* 0x0041e20000100a00 */
[----:B------:R1:W-:Y:S02]  /*74ce0*/  STL.64 [R1+0x1890], R20 ;  /* 0x0018901401007387 */ /* 0x0003e40000100a00 */
[----:B0-----:R-:W-:Y:S01]  /*74cf0*/  IMAD.MOV.U32 R22, RZ, RZ, R0 ;  /* 0x000000ffff167224 */ /* 0x001fe200078e0000 */
[----:B-1----:R-:W2:Y:S01]  /*74d00*/  LDL.LU R20, [R1+0x70] ;  /* 0x0000700001147983 */ /* 0x002ea20000300800 */
[----:B------:R-:W2:Y:S02]  /*74d10*/  LDL.LU R21, [R1+0x74] ;  /* 0x0000740001157983 */ /* 0x000ea40000300800 */
[----:B------:R-:W2:Y:S02]  /*74d20*/  LDL.LU R0, [R1+0x18ec] ;  /* 0x0018ec0001007983 */ /* 0x000ea40000300800 */
[----:B------:R-:W2:Y:S11]  /*74d30*/  LDL.LU R23, [R1+0x7c] ;  /* 0x00007c0001177983 */ /* 0x000eb60000300800 */
[----:B------:R-:W-:Y:S01]  /*74d40*/  @!UPT UIADD3 URZ, URZ, URZ, URZ ;  /* 0x0000003f3f3ff290 */ /* 0x000fe2000fffe03f */
[----:B------:R-:W-:Y:S01]  /*74d50*/  IMAD.MOV.U32 R28, RZ, RZ, R11 ;  /* 0x000000ffff1c7224 */ /* 0x000fe200078e000b */
[----:B--2---:R-:W-:Y:S01]  /*74d60*/  STL.64 [R1+0x18b0], R22 ;  /* 0x0018b01601007387 */ /* 0x004fe20000100a00 */
[----:B------:R0:W-:Y:S03]  /*74d70*/  STL.64 [R1+0x18a8], R20 ;  /* 0x0018a81401007387 */ /* 0x0001e60000100a00 */
[----:B0-----:R-:W2:Y:S01]  /*74d80*/  LDL.LU R20, [R1+0x80] ;  /* 0x0000800001147983 */ /* 0x001ea20000300800 */
[----:B------:R-:W2:Y:S02]  /*74d90*/  LDL.LU R21, [R1+0x84] ;  /* 0x0000840001157983 */ /* 0x000ea40000300800 */
[----:B------:R-:W2:Y:S01]  /*74da0*/  LDL.LU R22, [R1+0x88] ;  /* 0x0000880001167983 */ /* 0x000ea20000300800 */
[----:B------:R-:W-:Y:S02]  /*74db0*/  MOV R23, R0 ;  /* 0x0000000000177202 */ /* 0x000fe40000000f00 */
[----:B------:R-:W2:Y:S01]  /*74dc0*/  LDL.LU R0, [R1+0x18e8] ;  /* 0x0018e80001007983 */ /* 0x000ea20000300800 */
[----:B------:R-:W-:Y:S02]  /*74dd0*/  STL.64 [R1+0x170], R8 ;  /* 0x0001700801007387 */ /* 0x000fe40000100a00 */
[----:B------:R0:W-:Y:S02]  /*74de0*/  STL [R1+0x178], R10 ;  /* 0x0001780a01007387 */ /* 0x0001e40000100800 */
[----:B0-----:R-:W2:Y:S01]  /*74df0*/  LDL.LU.64 R10, [R1+0x18e0] ;  /* 0x0018e000010a7983 */ /* 0x001ea20000300a00 */
[----:B------:R-:W4:Y:S02]  /*74e00*/  LDL.LU.64 R8, [R1+0x18d8] ;  /* 0x0018d80001087983 */ /* 0x000f240000300a00 */
[----:B------:R-:W-:Y:S01]  /*74e10*/  STL [R1+0x1480], R28 ;  /* 0x0014801c01007387 */ /* 0x000fe20000100800 */
[C---:B----4-:R-:W-:Y:S11]  /*74e20*/  HMMA.16816.F32 R12, R24.reuse, R8, R12 ;  /* 0x00000008180c723c */ /* 0x050ff6000000180c */
[----:B------:R-:W-:Y:S11]  /*74e30*/  @!UPT UIADD3 URZ, URZ, URZ, URZ ;  /* 0x0000003f3f3ff290 */ /* 0x000ff6000fffe03f */
[----:B------:R-:W-:Y:S01]  /*74e40*/  @!UPT UIADD3 URZ, URZ, URZ, URZ ;  /* 0x0000003f3f3ff290 */ /* 0x000fe2000fffe03f */
[----:B------:R-:W-:Y:S01]  /*74e50*/  STL.64 [R1+0x160], R12 ;  /* 0x0001600c01007387 */ /* 0x000fe20000100a00 */
[----:B------:R0:W-:Y:S03]  /*74e60*/  STL.64 [R1+0x168], R14 ;  /* 0x0001680e01007387 */ /* 0x0001e60000100a00 */
[----:B0-----:R-:W4:Y:S01]  /*74e70*/  LDL.LU.64 R14, [R1+0x18d0] ;  /* 0x0018d000010e7983 */ /* 0x001f220000300a00 */
[----:B------:R-:W3:Y:S02]  /*74e80*/  LDL.LU.64 R12, [R1+0x18c8] ;  /* 0x0018c800010c7983 */ /* 0x000ee40000300a00 */
[C---:B---3--:R-:W-:Y:S11]  /*74e90*/  HMMA.16816.F32 R16, R24.reuse, R12, R16 ;  /* 0x0000000c1810723c */ /* 0x048ff60000001810 */
[----:B------:R-:W-:Y:S11]  /*74ea0*/  @!UPT UIADD3 URZ, URZ, URZ, URZ ;  /* 0x0000003f3f3ff290 */ /* 0x000ff6000fffe03f */
[----:B------:R-:W-:Y:S01]  /*74eb0*/  @!UPT UIADD3 URZ, URZ, URZ, URZ ;  /* 0x0000003f3f3ff290 */ /* 0x000fe2000fffe03f */
[----:B------:R-:W-:Y:S01]  /*74ec0*/  STL.64 [R1+0x150], R16 ;  /* 0x0001501001007387 */ /* 0x000fe20000100a00 */
[----:B------:R0:W-:Y:S01]  /*74ed0*/  STL [R1+0x158], R18 ;  /* 0x0001581201007387 */ /* 0x0001e20000100800 */
[----:B------:R-:W-:Y:S02]  /*74ee0*/  MOV R28, R19 ;  /* 0x00000013001c7202 */ /* 0x000fe40000000f00 */
[----:B0-----:R-:W3:Y:S01]  /*74ef0*/  LDL.LU.64 R18, [R1+0x18c0] ;  /* 0x0018c00001127983 */ /* 0x001ee20000300a00 */
[----:B------:R-:W2:Y:S02]  /*74f00*/  LDL.LU.64 R16, [R1+0x18b8] ;  /* 0x0018b80001107983 */ /* 0x000ea40000300a00 */
[----:B------:R-:W-:Y:S01]  /*74f10*/  STL [R1+0x1484], R28 ;  /* 0x0014841c01007387 */ /* 0x000fe20000100800 */
[----:B--2---:R-:W-:Y:S01]  /*74f20*/  HMMA.16816.F32 R24, R24, R16, R20 ;  /* 0x000000101818723c */ /* 0x004fe20000001814 */
[----:B------:R-:W2:Y:S01]  /*74f30*/  LDL.LU.64 R22, [R1+0x18b0] ;  /* 0x0018b00001167983 */ /* 0x000ea20000300a00 */
[----:B------:R-:W2:Y:S11]  /*74f40*/  LDL.LU.64 R20, [R1+0x18a8] ;  /* 0x0018a80001147983 */ /* 0x000eb60000300a00 */
[----:B------:R-:W-:Y:S10]  /*74f50*/  @!UPT UIADD3 URZ, URZ, URZ, URZ ;  /* 0x0000003f3f3ff290 */ /* 0x000ff4000fffe03f */
[----:B------:R0:W-:Y:S01]  /*74f60*/  STL.64 [R1+0x100], R24 ;  /* 0x0001001801007387 */ /* 0x0001e20000100a00 */
[----:B------:R1:W-:Y:S02]  /*74f70*/  STL.64 [R1+0x108], R26 ;  /* 0x0001081a01007387 */ /* 0x0003e40000100a00 */
[----:B0-----:R-:W-:Y:S01]  /*74f80*/  IMAD.MOV.U32 R24, RZ, RZ, R10 ;  /* 0x000000ffff187224 */ /* 0x001fe200078e000a */
[----:B------:R-:W-:Y:S01]  /*74f90*/  MOV R25, R11 ;  /* 0x0000000b00197202 */ /* 0x000fe20000000f00 */
[----:B-1----:R-:W-:Y:S01]  /*74fa0*/  IMAD.MOV.U32 R26, RZ, RZ, R7 ;  /* 0x000000ffff1a7224 */ /* 0x002fe200078e0007 */
[----:B------:R-:W-:Y:S01]  /*74fb0*/  MOV R27, R6 ;  /* 0x00000006001b7202 */ /* 0x000fe20000000f00 */
[----:B------:R-:W3:Y:S01]  /*74fc0*/  LDL.LU R10, [R1+0x18a4] ;  /* 0x0018a400010a7983 */ /* 0x000ee20000300800 */
[----:B------:R-:W3:Y:S05]  /*74fd0*/  LDL.LU R11, [R1+0x18a0] ;  /* 0x0018a000010b7983 */ /* 0x000eea0000300800 */
        /* <DEDUP_REMOVED lines=8> */
[----:B0-----:R-:W-:Y:S01]  /*75060*/  STL [R1+0x30], R20 ;  /* 0x0000301401007387 */ /* 0x001fe20000100800 */
[----:B------:R0:W-:Y:S02]  /*75070*/  STL [R1+0x3c], R23 ;  /* 0x00003c1701007387 */ /* 0x0001e40000100800 */
[----:B------:R-:W-:Y:S01]  /*75080*/  IMAD.MOV.U32 R7, RZ, RZ, R22 ;  /* 0x000000ffff077224 */ /* 0x000fe200078e0016 */
[----:B------:R-:W-:Y:S01]  /*75090*/  MOV R6, R21 ;  /* 0x0000001500067202 */ /* 0x000fe20000000f00 */
[----:B0-----:R-:W2:Y:S01]  /*750a0*/  LDL.LU.64 R22, [R1+0x1898] ;  /* 0x0018980001167983 */ /* 0x001ea20000300a00 */
[----:B------:R-:W2:Y:S02]  /*750b0*/  LDL.LU.64 R20, [R1+0x1890] ;  /* 0x0018900001147983 */ /* 0x000ea40000300a00 */
[----:B------:R-:W-:Y:S02]  /*750c0*/  STL [R1+0x181c], R7 ;  /* 0x00181c0701007387 */ /* 0x000fe40000100800 */
[----:B------:R-:W-:Y:S01]  /*750d0*/  STL [R1+0x1818], R6 ;  /* 0x0018180601007387 */ /* 0x000fe20000100800 */
[----:B--2---:R-:W-:Y:S11]  /*750e0*/  HMMA.16816.F32 R20, R24, R8, R20 ;  /* 0x000000081814723c */ /* 0x004ff60000001814 */
[----:B------:R-:W-:Y:S11]  /*750f0*/  @!UPT UIADD3 URZ, URZ, URZ, URZ ;  /* 0x0000003f3f3ff290 */ /* 0x000ff6000fffe03f */
[----:B------:R-:W-:Y:S01]  /*75100*/  @!UPT UIADD3 URZ, URZ, URZ, URZ ;  /* 0x0000003f3f3ff290 */ /* 0x000fe2000fffe03f */
[----:B------:R-:W-:Y:S01]  /*75110*/  STL.64 [R1+0xe0], R20 ;  /* 0x0000e01401007387 */ /* 0x000fe20000100a00 */
[----:B------:R0:W-:Y:S01]  /*75120*/  STL [R1+0xec], R23 ;  /* 0x0000ec1701007387 */ /* 0x0001e20000100800 */
[----:B------:R-:W-:Y:S02]  /*75130*/  MOV R28, R22 ;  /* 0x00000016001c7202 */ /* 0x000fe40000000f00 */
[----:B0-----:R-:W2:Y:S01]  /*75140*/  LDL.LU.64 R22, [R1+0x1888] ;  /* 0x0018880001167983 */ /* 0x001ea20000300a00 */
[----:B------:R-:W2:Y:S02]  /*75150*/  LDL.LU.64 R20, [R1+0x1880] ;  /* 0x0018800001147983 */ /* 0x000ea40000300a00 */
[----:B---3--:R-:W-:Y:S02]  /*75160*/  STL.64 [R1+0x1850], R10 ;  /* 0x0018500a01007387 */ /* 0x008fe40000100a00 */
[----:B------:R-:W-:Y:S02]  /*75170*/  STL.64 [R1+0x1848], R8 ;  /* 0x0018480801007387 */ /* 0x000fe40000100a00 */
[----:B------:R-:W0:Y:S04]  /*75180*/  LDSM.16.M88.4 R8, [R0+0x61080] ;  /* 0x061080000008783b */ /* 0x000e280000000200 */
[----:B------:R-:W-:Y:S01]  /*75190*/  STL [R1+0x148c], R28 ;  /* 0x00148c1c01007387 */ /* 0x000fe20000100800 */
[----:B0-----:R-:W-:-:S03]  /*751a0*/  IMAD.MOV.U32 R7, RZ, RZ, R10 ;  /* 0x000000ffff077224 */ /* 0x001fc600078e000a */
[----:B------:R-:W-:Y:S01]  /*751b0*/  STL.64 [R1+0x20], R8 ;  /* 0x0000200801007387 */ /* 0x000fe20000100a00 */
[----:B------:R-:W-:Y:S02]  /*751c0*/  MOV R6, R11 ;  /* 0x0000000b00067202 */ /* 0x000fe40000000f00 */
[----:B------:R-:W0:Y:S03]  /*751d0*/  LDSM.16.M88.4 R8, [R0+0x62080] ;  /* 0x062080000008783b */ /* 0x000e260000000200 */
[----:B------:R-:W-:Y:S01]  /*751e0*/  STL [R1+0x1824], R6 ;  /* 0x0018240601007387 */ /* 0x000fe20000100800 */
[----:B------:R-:W-:Y:S03]  /*751f0*/  STL [R1+0x1820], R7 ;  /* 0x0018200701007387 */ /* 0x000fe60000100800 */
[----:B0-----:R-:W-:Y:S01]  /*75200*/  STL.64 [R1+0x10], R8 ;  /* 0x0000100801007387 */ /* 0x001fe20000100a00 */
[----:B------:R2:W-:Y:S02]  /*75210*/  STL.64 [R1+0x18], R10 ;  /* 0x0000180a01007387 */ /* 0x0005e40000100a00 */
[----:B--2---:R-:W-:Y:S01]  /*75220*/  HMMA.16816.F32 R8, R24, R12, R20 ;  /* 0x0000000c1808723c */ /* 0x004fe20000001814 */
[----:B------:R-:W0:Y:S11]  /*75230*/  LDSM.16.M88.4 R20, [R0+0x63080] ;  /* 0x063080000014783b */ /* 0x000e360000000200 */
[----:B------:R-:W-:Y:S11]  /*75240*/  @!UPT UIADD3 URZ, URZ, URZ, URZ ;  /* 0x0000003f3f3ff290 */ /* 0x000ff6000fffe03f */
[----:B------:R1:W-:Y:S01]  /*75250*/  STL [R1+0xd0], R8 ;  /* 0x0000d00801007387 */ /* 0x0003e20000100800 */
[----:B------:R4:W-:Y:S02]  /*75260*/  STL.64 [R1+0xd8], R10 ;  /* 0x0000d80a01007387 */ /* 0x0009e40000100a00 */
[----:B------:R-:W-:Y:S01]  /*75270*/  IMAD.MOV.U32 R28, RZ, RZ, R9 ;  /* 0x000000ffff1c7224 */ /* 0x000fe200078e0009 */
[----:B-1----:R-:W2:Y:S01]  /*75280*/  LDL.LU R8, [R1+0x570] ;  /* 0x0005700001087983 */ /* 0x002ea20000300800 */
[----:B------:R-:W2:Y:S01]  /*75290*/  LDL.LU R9, [R1+0x574] ;  /* 0x0005740001097983 */ /* 0x000ea20000300800 */
[----:B----4-:R-:W-:Y:S01]  /*752a0*/  MOV R10, R14 ;  /* 0x0000000e000a7202 */ /* 0x010fe20000000f00 */
[----:B------:R-:W-:Y:S01]  /*752b0*/  IMAD.MOV.U32 R11, RZ, RZ, R15 ;  /* 0x000000ffff0b7224 */ /* 0x000fe200078e000f */
[----:B------:R-:W3:Y:S01]  /*752c0*/  LDL.LU R14, [R1+0x187c] ;  /* 0x00187c00010e7983 */ /* 0x000ee20000300800 */
[----:B------:R-:W3:Y:S03]  /*752d0*/  LDL.LU R15, [R1+0x1878] ;  /* 0x00187800010f7983 */ /* 0x000ee60000300800 */
[----:B------:R-:W-:Y:S01]  /*752e0*/  STL.64 [R1+0x1860], R10 ;  /* 0x0018600a01007387 */ /* 0x000fe20000100a00 */
[----:B0-----:R-:W-:Y:S01]  /*752f0*/  MOV R6, R22 ;  /* 0x0000001600067202 */ /* 0x001fe20000000f00 */
[----:B------:R-:W-:-:S02]  /*75300*/  IMAD.MOV.U32 R7, RZ, RZ, R23 ;  /* 0x000000ffff077224 */ /* 0x000fc400078e0017 */
[----:B--2---:R0:W-:Y:S04]  /*75310*/  STL.64 [R1+0x1858], R8 ;  /* 0x0018580801007387 */ /* 0x0041e80000100a00 */
[----:B0-----:R-:W2:Y:S01]  /*75320*/  LDL.LU R8, [R1+0x580] ;  /* 0x0005800001087983 */ /* 0x001ea20000300800 */
[----:B------:R-:W2:Y:S02]  /*75330*/  LDL.LU R9, [R1+0x584] ;  /* 0x0005840001097983 */ /* 0x000ea40000300800 */
[----:B------:R-:W2:Y:S02]  /*75340*/  LDL.LU R10, [R1+0x588] ;  /* 0x00058800010a7983 */ /* 0x000ea40000300800 */
[----:B------:R-:W2:Y:S01]  /*75350*/  LDL.LU R11, [R1+0x58c] ;  /* 0x00058c00010b7983 */ /* 0x000ea20000300800 */
[----:B---3--:R-:W-:Y:S01]  /*75360*/  STL.64 [R1+0x1840], R14 ;  /* 0x0018400e01007387 */ /* 0x008fe20000100a00 */
[----:B------:R0:W-:Y:S03]  /*75370*/  STL.64 [R1+0x1838], R12 ;  /* 0x0018380c01007387 */ /* 0x0001e60000100a00 */
[----:B0-----:R-:W3:Y:S01]  /*75380*/  LDL.LU R12, [R1+0x4f0] ;  /* 0x0004f000010c7983 */ /* 0x001ee20000300800 */
[----:B------:R-:W3:Y:S02]  /*75390*/  LDL.LU R13, [R1+0x4f4] ;  /* 0x0004f400010d7983 */ /* 0x000ee40000300800 */
[----:B------:R-:W3:Y:S02]  /*753a0*/  LDL.LU R14, [R1+0x4f8] ;  /* 0x0004f800010e7983 */ /* 0x000ee40000300800 */
[----:B------:R-:W3:Y:S01]  /*753b0*/  LDL.LU R15, [R1+0x4fc] ;  /* 0x0004fc00010f7983 */ /* 0x000ee20000300800 */
[----:B------:R-:W-:Y:S01]  /*753c0*/  STL [R1+0x1490], R28 ;  /* 0x0014901c01007387 */ /* 0x000fe20000100800 */
[----:B------:R-:W-:Y:S02]  /*753d0*/  STL.64 [R1], R20 ;  /* 0x0000001401007387 */ /* 0x000fe40000100a00 */
[----:B------:R-:W0:Y:S02]  /*753e0*/  LDSM.16.M88.4 R20, [R0+0x64080] ;  /* 0x064080000014783b */ /* 0x000e240000000200 */
[----:B0-----:R-:W-:Y:S02]  /*753f0*/  STL.64 [R1+0x16d8], R22 ;  /* 0x0016d81601007387 */ /* 0x001fe40000100a00 */
[----:B------:R0:W-:Y:S02]  /*75400*/  STL.64 [R1+0x16d0], R20 ;  /* 0x0016d01401007387 */ /* 0x0001e40000100a00 */
[----:B0-----:R-:W-:Y:S01]  /*75410*/  MOV R20, R18 ;  /* 0x0000001200147202 */ /* 0x001fe20000000f00 */
[----:B------:R-:W-:Y:S01]  /*75420*/  IMAD.MOV.U32 R21, RZ, RZ, R19 ;  /* 0x000000ffff157224 */ /* 0x000fe200078e0013 */
[----:B------:R-:W4:Y:S01]  /*75430*/  LDL.LU R18, [R1+0x1874] ;  /* 0x0018740001127983 */ /* 0x000f220000300800 */
[----:B------:R-:W4:Y:S01]  /*75440*/  LDL.LU R19, [R1+0x1870] ;  /* 0x0018700001137983 */ /* 0x000f220000300800 */
[----:B------:R-:W-:Y:S01]  /*75450*/  MOV R22, R3 ;  /* 0x0000000300167202 */ /* 0x000fe20000000f00 */
[----:B------:R-:W-:Y:S01]  /*75460*/  IMAD.MOV.U32 R23, RZ, RZ, R29 ;  /* 0x000000ffff177224 */ /* 0x000fe200078e001d */
[----:B------:R-:W3:Y:S01]  /*75470*/  LDL.LU R3, [R1+0x186c] ;  /* 0x00186c0001037983 */ /* 0x000ee20000300800 */
[----:B------:R-:W3:Y:S01]  /*75480*/  LDL.LU R29, [R1+0x1868] ;  /* 0x00186800011d7983 */ /* 0x000ee20000300800 */
[----:B--2---:R-:W-:Y:S02]  /*75490*/  HMMA.16816.F32 R24, R24, R16, R8 ;  /* 0x000000101818723c */ /* 0x004fe40000001808 */
[----:B------:R-:W2:Y:S01]  /*754a0*/  LDL.LU.64 R10, [R1+0x1860] ;  /* 0x00186000010a7983 */ /* 0x000ea20000300a00 */
[----:B------:R-:W2:Y:S11]  /*754b0*/  LDL.LU.64 R8, [R1+0x1858] ;  /* 0x0018580001087983 */ /* 0x000eb60000300a00 */
[----:B------:R-:W-:Y:S09]  /*754c0*/  @!UPT UIADD3 URZ, URZ, URZ, URZ ;  /* 0x0000003f3f3ff290 */ /* 0x000ff2000fffe03f */
[----:B------:R-:W-:Y:S01]  /*754d0*/  STL [R1+0xc4], R25 ;  /* 0x0000c41901007387 */ /* 0x000fe20000100800 */
[----:B------:R-:W-:Y:S01]  /*754e0*/  STL.64 [R1+0xc8], R26 ;  /* 0x0000c81a01007387 */ /* 0x000fe20000100a00 */
[----:B------:R-:W-:Y:S02]  /*754f0*/  MOV R28, R24 ;  /* 0x00000018001c7202 */ /* 0x000fe40000000f00 */
[----:B------:R-:W0:Y:S04]  /*75500*/  LDSM.16.M88.4 R24, [R0+0x65080] ;  /* 0x065080000018783b */ /* 0x000e280000000200 */
[----:B----4-:R-:W-:Y:S01]  /*75510*/  STL.64 [R1+0x1830], R18 ;  /* 0x0018301201007387 */ /* 0x010fe20000100a00 */
[----:B------:R1:W-:Y:S03]  /*75520*/  STL.64 [R1+0x1828], R16 ;  /* 0x0018281001007387 */ /* 0x0003e60000100a00 */
[----:B-1----:R-:W4:Y:S01]  /*75530*/  LDL.LU R16, [R1+0x4a0] ;  /* 0x0004a00001107983 */ /* 0x002f220000300800 */
[----:B------:R-:W4:Y:S02]  /*75540*/  LDL.LU R17, [R1+0x4a4] ;  /* 0x0004a40001117983 */ /* 0x000f240000300800 */
[----:B------:R-:W4:Y:S02]  /*75550*/  LDL.LU R18, [R1+0x4a8] ;  /* 0x0004a80001127983 */ /* 0x000f240000300800 */
[----:B------:R-:W4:Y:S01]  /*75560*/  LDL.LU R19, [R1+0x4ac] ;  /* 0x0004ac0001137983 */ /* 0x000f220000300800 */
[----:B------:R-:W-:Y:S01]  /*75570*/  STL [R1+0x1610], R28 ;  /* 0x0016101c01007387 */ /* 0x000fe20000100800 */
[----:B0-----:R-:W-:Y:S02]  /*75580*/  STL.64 [R1+0x1698], R26 ;  /* 0x0016981a01007387 */ /* 0x001fe40000100a00 */
[----:B------:R0:W-:Y:S02]  /*75590*/  STL.64 [R1+0x1690], R24 ;  /* 0x0016901801007387 */ /* 0x0001e40000100a00 */
[----:B0-----:R-:W3:Y:S01]  /*755a0*/  LDL.LU R24, [R1+0x480] ;  /* 0x0004800001187983 */ /* 0x001ee20000300800 */
[C---:B--2---:R-:W-:Y:S11]  /*755b0*/  HMMA.16816.F32 R8, R20.reuse, R4, R8 ;  /* 0x000000041408723c */ /* 0x044ff60000001808 */
[----:B------:R-:W-:Y:S11]  /*755c0*/  @!UPT UIADD3 URZ, URZ, URZ, URZ ;  /* 0x0000003f3f3ff290 */ /* 0x000ff6000fffe03f */
[----:B------:R-:W-:Y:S01]  /*755d0*/  @!UPT UIADD3 URZ, URZ, URZ, URZ ;  /* 0x0000003f3f3ff290 */ /* 0x000fe2000fffe03f */
[----:B------:R-:W-:Y:S01]  /*755e0*/  STL.64 [R1+0xb0], R8 ;  /* 0x0000b00801007387 */ /* 0x000fe20000100a00 */
[----:B------:R0:W-:Y:S03]  /*755f0*/  STL.64 [R1+0xb8], R10 ;  /* 0x0000b80a01007387 */ /* 0x0001e60000100a00 */
[----:B0-----:R-:W2:Y:S01]  /*75600*/  LDL.LU.64 R10, [R1+0x1850] ;  /* 0x00185000010a7983 */ /* 0x001ea20000300a00 */
[----:B------:R-:W3:Y:S02]  /*75610*/  LDL.LU.64 R8, [R1+0x1848] ;  /* 0x0018480001087983 */ /* 0x000ee40000300a00 */
[C---:B---3--:R-:W-:Y:S11]  /*75620*/  HMMA.16816.F32 R12, R20.reuse, R8, R12 ;  /* 0x00000008140c723c */ /* 0x048ff6000000180c */
[----:B------:R-:W-:Y:S11]  /*75630*/  @!UPT UIADD3 URZ, URZ, URZ, URZ ;  /* 0x0000003f3f3ff290 */ /* 0x000ff6000fffe03f */
[----:B------:R-:W-:Y:S01]  /*75640*/  @!UPT UIADD3 URZ, URZ, URZ, URZ ;  /* 0x0000003f3f3ff290 */ /* 0x000fe2000fffe03f */
[----:B------:R-:W-:Y:S01]  /*75650*/  STL.64 [R1+0xa0], R12 ;  /* 0x0000a00c01007387 */ /* 0x000fe20000100a00 */
[----:B------:R0:W-:Y:S03]  /*75660*/  STL.64 [R1+0xa8], R14 ;  /* 0x0000a80e01007387 */ /* 0x0001e60000100a00 */
[----:B0-----:R-:W3:Y:S01]  /*75670*/  LDL.LU.64 R14, [R1+0x1840] ;  /* 0x00184000010e7983 */ /* 0x001ee20000300a00 */
[----:B------:R-:W4:Y:S01]  /*75680*/  LDL.LU.64 R12, [R1+0x1838] ;  /* 0x00183800010c7983 */ /* 0x000f220000300a00 */
[----:B------:R-:W-:Y:S01]  /*75690*/  MOV R26, R3 ;  /* 0x00000003001a7202 */ /* 0x000fe20000000f00 */
[----:B----4-:R-:W-:Y:S11]  /*756a0*/  HMMA.16816.F32 R16, R20, R12, R16 ;  /* 0x0000000c1410723c */ /* 0x010ff60000001810 */
[----:B------:R-:W-:Y:S11]  /*756b0*/  @!UPT UIADD3 URZ, URZ, URZ, URZ ;  /* 0x0000003f3f3ff290 */ /* 0x000ff6000fffe03f */
[----:B------:R-:W-:Y:S01]  /*756c0*/  @!UPT UIADD3 URZ, URZ, URZ, URZ ;  /* 0x0000003f3f3ff290 */ /* 0x000fe2000fffe03f */
[----:B------:R0:W-:Y:S01]  /*756d0*/  STL [R1+0x90], R16 ;  /* 0x0000901001007387 */ /* 0x0001e20000100800 */
[----:B------:R-:W-:Y:S01]  /*756e0*/  IMAD.MOV.U32 R4, RZ, RZ, R18 ;  /* 0x000000ffff047224 */ /* 0x000fe200078e0012 */
[----:B------:R-:W-:Y:S02]  /*756f0*/  MOV R3, R19 ;  /* 0x0000001300037202 */ /* 0x000fe40000000f00 */
[----:B------:R-:W-:Y:S01]  /*75700*/  MOV R8, R17 ;  /* 0x0000001100087202 */ /* 0x000fe20000000f00 */
[----:B------:R-:W4:Y:S04]  /*75710*/  LDL.LU.64 R18, [R1+0x1830] ;  /* 0x0018300001127983 */ /* 0x000f280000300a00 */
[----:B0-----:R-:W4:Y:S01]  /*75720*/  LDL.LU.64 R16, [R1+0x1828] ;  /* 0x0018280001107983 */ /* 0x001f220000300a00 */
[----:B---3--:R-:W-:Y:S02]  /*75730*/  STL.64 [R1+0x17e8], R14 ;  /* 0x0017e80e01007387 */ /* 0x008fe40000100a00 */
[----:B------:R-:W0:Y:S04]  /*75740*/  LDSM.16.M88.4 R12, [R0+0x66080] ;  /* 0x06608000000c783b */ /* 0x000e280000000200 */
[----:B------:R-:W-:-:S02]  /*75750*/  IMAD.MOV.U32 R25, RZ, RZ, R29 ;  /* 0x000000ffff197224 */ /* 0x000fc400078e001d */
[----:B-----5:R-:W-:Y:S01]  /*75760*/  IMAD.MOV.U32 R27, RZ, RZ, R2 ;  /* 0x000000ffff1b7224 */ /* 0x020fe200078e0002 */
[----:B------:R-:W-:Y:S01]  /*75770*/  STL [R1+0x1614], R3 ;  /* 0x0016140301007387 */ /* 0x000fe20000100800 */
[----:B------:R-:W-:Y:S02]  /*75780*/  STL [R1+0x1498], R4 ;  /* 0x0014980401007387 */ /* 0x000fe40000100800 */
[----:B------:R-:W-:Y:S02]  /*75790*/  STL [R1+0x1494], R8 ;  /* 0x0014940801007387 */ /* 0x000fe40000100800 */
[----:B--2---:R4:W-:Y:S01]  /*757a0*/  STL.64 [R1+0x17f0], R10 ;  /* 0x0017f00a01007387 */ /* 0x0049e20000100a00 */
[----:B0-----:R-:W-:Y:S01]  /*757b0*/  STL.64 [R1+0x70], R12 ;  /* 0x0000700c01007387 */ /* 0x001fe20000100a00 */
[----:B------:R-:W-:Y:S01]  /*757c0*/  STL.64 [R1+0x78], R14 ;  /* 0x0000780e01007387 */ /* 0x000fe20000100a00 */
[----:B----4-:R-:W-:Y:S11]  /*757d0*/  HMMA.16816.F32 R8, R20, R16, R24 ;  /* 0x000000101408723c */ /* 0x010ff60000001818 */
[----:B------:R-:W-:Y:S11]  /*757e0*/  @!UPT UIADD3 URZ, URZ, URZ, URZ ;  /* 0x0000003f3f3ff290 */ /* 0x000ff6000fffe03f */
[----:B------:R-:W-:Y:S01]  /*757f0*/  @!UPT UIADD3 URZ, URZ, URZ, URZ ;  /* 0x0000003f3f3ff290 */ /* 0x000fe2000fffe03f */
[----:B------:R-:W-:Y:S01]  /*75800*/  STL [R1+0x84], R9 ;  /* 0x0000840901007387 */ /* 0x000fe20000100800 */
[----:B------:R-:W-:Y:S02]  /*75810*/  STL.64 [R1+0x17e0], R18 ;  /* 0x0017e01201007387 */ /* 0x000fe40000100a00 */
[----:B------:R-:W2:Y:S02]  /*75820*/  LDL.LU R24, [R1+0x140] ;  /* 0x0001400001187983 */ /* 0x000ea40000300800 */
[----:B------:R-:W2:Y:S01]  /*75830*/  LDL.LU R25, [R1+0x144] ;  /* 0x0001440001197983 */ /* 0x000ea20000300800 */
[----:B------:R-:W3:Y:S01]  /*75840*/  LDL.LU R26, [R1+0x148] ;  /* 0x00014800011a7983 */ /* 0x000ee20000300800 */
[----:B------:R-:W3:Y:S02]  /*75850*/  LDL.LU R27, [R1+0x14c] ;  /* 0x00014c00011b7983 */ /* 0x000ee40000300800 */
[----:B------:R-:W4:Y:S02]  /*75860*/  LDL.LU R20, [R1] ;  /* 0x0000000001147983 */ /* 0x000f240000300800 */
[----:B------:R-:W4:Y:S01]  /*75870*/  LDL.LU R21, [R1+0x4] ;  /* 0x0000040001157983 */ /* 0x000f220000300800 */
[----:B------:R-:W-:Y:S01]  /*75880*/  MOV R22, R6 ;  /* 0x0000000600167202 */ /* 0x000fe20000000f00 */
[----:B------:R-:W-:Y:S01]  /*75890*/  IMAD.MOV.U32 R23, RZ, RZ, R7 ;  /* 0x000000ffff177224 */ /* 0x000fe200078e0007 */
        /* <DEDUP_REMOVED lines=24> */
[----:B------:R-:W2:Y:S02]  /*75a20*/  LDL.LU R22, [R1+0x18] ;  /* 0x0000180001167983 */ /* 0x000ea40000300800 */
[----:B------:R-:W2:Y:S02]  /*75a30*/  LDL.LU R23, [R1+0x1c] ;  /* 0x00001c0001177983 */ /* 0x000ea40000300800 */
[----:B--2---:R-:W-:Y:S01]  /*75a40*/  STL.64 [R1+0x1778], R22 ;  /* 0x0017781601007387 */ /* 0x004fe20000100a00 */
[----:B----4-:R-:W-:Y:S02]  /*75a50*/  STL.64 [R1+0x1770], R20 ;  /* 0x0017701401007387 */ /* 0x010fe40000100a00 */
        /* <DEDUP_REMOVED lines=25> */
[----:B------:R-:W4:Y:S01]  /*75bf0*/  LDL.LU R21, [R1+0x24] ;  /* 0x0000240001157983 */ /* 0x000f220000300800 */
[----:B-----5:R-:W-:Y:S01]  /*75c00*/  MOV R22, R7 ;  /* 0x0000000700167202 */ /* 0x020fe20000000f00 */
        /* <DEDUP_REMOVED lines=17> */
[----:B-----5:R-:W-:Y:S01]  /*75d20*/  MOV R21, R6 ;  /* 0x0000000600157202 */ /* 0x020fe20000000f00 */
[----:B------:R-:W-:Y:S01]  /*75d30*/  IMAD.MOV.U32 R22, RZ, RZ, R7 ;  /* 0x000000ffff167224 */ /* 0x000fe200078e0007 */
[----:B---3--:R-:W-:Y:S01]  /*75d40*/  STL.64 [R1+0x1758], R26 ;  /* 0x0017581a01007387 */ /* 0x008fe20000100a00 */
[----:B--2---:R0:W-:Y:S03]  /*75d50*/  STL.64 [R1+0x1750], R24 ;  /* 0x0017501801007387 */ /* 0x0041e60000100a00 */
[----:B0-----:R-:W2:Y:S01]  /*75d60*/  LDL.LU R24, [R1+0x3e0] ;  /* 0x0003e00001187983 */ /* 0x001ea20000300800 */
[----:B------:R-:W2:Y:S02]  /*75d70*/  LDL.LU R25, [R1+0x3e4] ;  /* 0x0003e40001197983 */ /* 0x000ea40000300800 */
[----:B------:R-:W3:Y:S02]  /*75d80*/  LDL.LU R26, [R1+0x3e8] ;  /* 0x0003e800011a7983 */ /* 0x000ee40000300800 */
[----:B------:R-:W3:Y:S01]  /*75d90*/  LDL.LU R27, [R1+0x3ec] ;  /* 0x0003ec00011b7983 */ /* 0x000ee20000300800 */
[----:B------:R-:W4:Y:S01]  /*75da0*/  LDL.LU R20, [R1+0x30] ;  /* 0x0000300001147983 */ /* 0x000f220000300800 */
[----:B------:R-:W5:Y:S02]  /*75db0*/  LDL.LU R6, [R1+0x1814] ;  /* 0x0018140001067983 */ /* 0x000f640000300800 */
[----:B------:R-:W4:Y:S02]  /*75dc0*/  LDL.LU R7, [R1+0x1810] ;  /* 0x0018100001077983 */ /* 0x000f240000300800 */
[----:B------:R-:W4:Y:S01]  /*75dd0*/  LDL.LU R23, [R1+0x3c] ;  /* 0x00003c0001177983 */ /* 0x000f220000300800 */
[----:B---3--:R-:W-:Y:S01]  /*75de0*/  STL.64 [R1+0x1768], R26 ;  /* 0x0017681a01007387 */ /* 0x008fe20000100a00 */
[----:B--2---:R0:W-:Y:S03]  /*75df0*/  STL.64 [R1+0x1760], R24 ;  /* 0x0017601801007387 */ /* 0x0041e60000100a00 */
[----:B0-----:R-:W2:Y:S01]  /*75e00*/  LDL.LU R24, [R1+0x3f0] ;  /* 0x0003f00001187983 */ /* 0x001ea20000300800 */
[----:B------:R-:W2:Y:S01]  /*75e10*/  LDL.LU R25, [R1+0x3f4] ;  /* 0x0003f40001197983 */ /* 0x000ea20000300800 */
[----:B-----5:R-:W-:Y:S01]  /*75e20*/  MOV R26, R6 ;  /* 0x00000006001a7202 */ /* 0x020fe20000000f00 */
[----:B----4-:R-:W-:Y:S01]  /*75e30*/  IMAD.MOV.U32 R27, RZ, RZ, R7 ;  /* 0x000000ffff1b7224 */ /* 0x010fe200078e0007 */
[----:B------:R-:W3:Y:S01]  /*75e40*/  LDL.LU R6, [R1+0x180c] ;  /* 0x00180c0001067983 */ /* 0x000ee20000300800 */
[----:B------:R-:W4:Y:S02]  /*75e50*/  LDL.LU R7, [R1+0x1808] ;  /* 0x0018080001077983 */ /* 0x000f240000300800 */
[----:B------:R-:W5:Y:S02]  /*75e60*/  LDL.LU R16, [R1+0x450] ;  /* 0x0004500001107983 */ /* 0x000f640000300800 */
[----:B------:R-:W5:Y:S01]  /*75e70*/  LDL.LU R17, [R1+0x454] ;  /* 0x0004540001117983 */ /* 0x000f620000300800 */
[----:B------:R-:W5:Y:S01]  /*75e80*/  LDL.LU R18, [R1+0x458] ;  /* 0x0004580001127983 */ /* 0x000f620000300800 */
[----:B------:R-:W5:Y:S02]  /*75e90*/  LDL.LU R19, [R1+0x45c] ;  /* 0x00045c0001137983 */ /* 0x000f640000300800 */
[----:B------:R-:W3:Y:S02]  /*75ea0*/  LDL.LU R12, [R1+0x460] ;  /* 0x00046000010c7983 */ /* 0x000ee40000300800 */
[----:B------:R-:W3:Y:S01]  /*75eb0*/  LDL.LU R13, [R1+0x464] ;  /* 0x00046400010d7983 */ /* 0x000ee20000300800 */
[----:B------:R-:W3:Y:S01]  /*75ec0*/  LDL.LU R14, [R1+0x468] ;  /* 0x00046800010e7983 */ /* 0x000ee20000300800 */
[----:B------:R-:W-:-:S02]  /*75ed0*/  IMAD.MOV.U32 R2, RZ, RZ, R8 ;  /* 0x000000ffff027224 */ /* 0x000fc400078e0008 */
[----:B------:R-:W3:Y:S02]  /*75ee0*/  LDL.LU R15, [R1+0x46c] ;  /* 0x00046c00010f7983 */ /* 0x000ee40000300800 */
[----:B------:R-:W3:Y:S01]  /*75ef0*/  LDL.LU R8, [R1+0x470] ;  /* 0x0004700001087983 */ /* 0x000ee20000300800 */
[----:B------:R-:W-:Y:S01]  /*75f00*/  MOV R29, R10 ;  /* 0x0000000a001d7202 */ /* 0x000fe20000000f00 */
[----:B------:R-:W3:Y:S01]  /*75f10*/  LDL.LU R9, [R1+0x474] ;  /* 0x0004740001097983 */ /* 0x000ee20000300800 */
[----:B------:R-:W-:Y:S02]  /*75f20*/  IMAD.MOV.U32 R0, RZ, RZ, R11 ;  /* 0x000000ffff007224 */ /* 0x000fe400078e000b */
[----:B------:R-:W3:Y:S02]  /*75f30*/  LDL.LU R10, [R1+0x478] ;  /* 0x00047800010a7983 */ /* 0x000ee40000300800 */
[----:B------:R-:W3:Y:S01]  /*75f40*/  LDL.LU R11, [R1+0x47c] ;  /* 0x00047c00010b7983 */ /* 0x000ee20000300800 */
[----:B------:R-:W-:Y:S04]  /*75f50*/  STL.64 [R1+0x1788], R26 ;  /* 0x0017881a01007387 */ /* 0x000fe80000100a00 */
[----:B--2---:R0:W-:Y:S04]  /*75f60*/  STL.64 [R1+0x1780], R24 ;  /* 0x0017801801007387 */ /* 0x0041e80000100a00 */
[----:B0-----:R-:W2:Y:S01]  /*75f70*/  LDL.LU R24, [R1+0x400] ;  /* 0x0004000001187983 */ /* 0x001ea20000300800 */
[----:B------:R-:W2:Y:S02]  /*75f80*/  LDL.LU R25, [R1+0x404] ;  /* 0x0004040001197983 */ /* 0x000ea40000300800 */
[----:B------:R-:W2:Y:S02]  /*75f90*/  LDL.LU R26, [R1+0x408] ;  /* 0x00040800011a7983 */ /* 0x000ea40000300800 */
[----:B------:R-:W2:Y:S02]  /*75fa0*/  LDL.LU R27, [R1+0x40c] ;  /* 0x00040c00011b7983 */ /* 0x000ea40000300800 */
[----:B--2---:R-:W-:Y:S01]  /*75fb0*/  STL.64 [R1+0x1798], R26 ;  /* 0x0017981a01007387 */ /* 0x004fe20000100a00 */
[----:B------:R0:W-:Y:S03]  /*75fc0*/  STL.64 [R1+0x1790], R24 ;  /* 0x0017901801007387 */ /* 0x0001e60000100a00 */
[----:B0-----:R-:W2:Y:S01]  /*75fd0*/  LDL.LU R24, [R1+0x410] ;  /* 0x0004100001187983 */ /* 0x001ea20000300800 */
[----:B------:R-:W2:Y:S01]  /*75fe0*/  LDL.LU R25, [R1+0x414] ;  /* 0x0004140001197983 */ /* 0x000ea20000300800 */
[----:B----4-:R-:W-:Y:S01]  /*75ff0*/  MOV R26, R7 ;  /* 0x00000007001a7202 */ /* 0x010fe20000000f00 */
[----:B---3--:R-:W-:Y:S01]  /*76000*/  IMAD.MOV.U32 R27, RZ, RZ, R6 ;  /* 0x000000ffff1b7224 */ /* 0x008fe200078e0006 */
[----:B------:R-:W3:Y:S01]  /*76010*/  LDL.LU R7, [R1+0x1804] ;  /* 0x0018040001077983 */ /* 0x000ee20000300800 */
[----:B------:R-:W4:Y:S03]  /*76020*/  LDL.LU R6, [R1+0x1800] ;  /* 0x0018000001067983 */ /* 0x000f260000300800 */
[----:B------:R-:W-:Y:S04]  /*76030*/  STL.64 [R1+0x17a8], R26 ;  /* 0x0017a81a01007387 */ /* 0x000fe80000100a00 */
[----:B--2---:R0:W-:Y:S04]  /*76040*/  STL.64 [R1+0x17a0], R24 ;  /* 0x0017a01801007387 */ /* 0x0041e80000100a00 */
[----:B0-----:R-:W2:Y:S01]  /*76050*/  LDL.LU R24, [R1+0x420] ;  /* 0x0004200001187983 */ /* 0x001ea20000300800 */
[----:B------:R-:W2:Y:S02]  /*76060*/  LDL.LU R25, [R1+0x424] ;  /* 0x0004240001197983 */ /* 0x000ea40000300800 */
[----:B------:R-:W2:Y:S02]  /*76070*/  LDL.LU R26, [R1+0x428] ;  /* 0x00042800011a7983 */ /* 0x000ea40000300800 */
[----:B------:R-:W2:Y:S02]  /*76080*/  LDL.LU R27, [R1+0x42c] ;  /* 0x00042c00011b7983 */ /* 0x000ea40000300800 */
[----:B--2---:R4:W-:Y:S01]  /*76090*/  STL.64 [R1+0x17b8], R26 ;  /* 0x0017b81a01007387 */ /* 0x0049e20000100a00 */
[----:B------:R0:W-:Y:S01]  /*760a0*/  STL.64 [R1+0x17b0], R24 ;  /* 0x0017b01801007387 */ /* 0x0001e20000100a00 */
[----:B----4-:R-:W-:-:S02]  /*760b0*/  MOV R26, R6 ;  /* 0x00000006001a7202 */ /* 0x010fc40000000f00 */
[----:B0-----:R-:W2:Y:S01]  /*760c0*/  LDL.LU R24, [R1+0x430] ;  /* 0x0004300001187983 */ /* 0x001ea20000300800 */
[----:B------:R-:W2:Y:S02]  /*760d0*/  LDL.LU R25, [R1+0x434] ;  /* 0x0004340001197983 */ /* 0x000ea40000300800 */
[----:B------:R-:W4:Y:S02]  /*760e0*/  LDL.LU R6, [R1+0x17fc] ;  /* 0x0017fc0001067983 */ /* 0x000f240000300800 */
[----:B---3--:R-:W-:Y:S02]  /*760f0*/  IMAD.MOV.U32 R27, RZ, RZ, R7 ;  /* 0x000000ffff1b7224 */ /* 0x008fe400078e0007 */
[----:B------:R-:W4:Y:S03]  /*76100*/  LDL.LU R7, [R1+0x17f8] ;  /* 0x0017f80001077983 */ /* 0x000f260000300800 */
[----:B------:R-:W-:Y:S01]  /*76110*/  STL.64 [R1+0x17d8], R26 ;  /* 0x0017d81a01007387 */ /* 0x000fe20000100a00 */
[C---:B----4-:R-:W-:Y:S01]  /*76120*/  HMMA.16816.F32 R8, R20.reuse, R6, R8 ;  /* 0x000000061408723c */ /* 0x050fe20000001808 */
[----:B--2---:R0:W-:Y:S04]  /*76130*/  STL.64 [R1+0x17d0], R24 ;  /* 0x0017d01801007387 */ /* 0x0041e80000100a00 */
[----:B0-----:R-:W2:Y:S01]  /*76140*/  LDL.LU R24, [R1+0x440] ;  /* 0x0004400001187983 */ /* 0x001ea20000300800 */
[----:B------:R-:W2:Y:S02]  /*76150*/  LDL.LU R25, [R1+0x444] ;  /* 0x0004440001197983 */ /* 0x000ea40000300800 */
[----:B------:R-:W2:Y:S02]  /*76160*/  LDL.LU R26, [R1+0x448] ;  /* 0x00044800011a7983 */ /* 0x000ea40000300800 */
[----:B------:R-:W2:Y:S01]  /*76170*/  LDL.LU R27, [R1+0x44c] ;  /* 0x00044c00011b7983 */ /* 0x000ea20000300800 */
[----:B------:R-:W-:Y:S01]  /*76180*/  STL [R1+0x1620], R0 ;  /* 0x0016200001007387 */ /* 0x000fe20000100800 */
[----:B------:R-:W-:Y:S02]  /*76190*/  STL [R1+0x161c], R29 ;  /* 0x00161c1d01007387 */ /* 0x000fe40000100800 */
[----:B------:R-:W-:Y:S09]  /*761a0*/  STL [R1+0x1618], R2 ;  /* 0x0016180201007387 */ /* 0x000ff20000100800 */
        /* <DEDUP_REMOVED lines=137> */
[----:B------:R-:W4:Y:S01]  /*76a40*/  LDL.LU R12, [R1+0x120] ;  /* 0x00012000010c7983 */ /* 0x000f220000300800 */
[----:B------:R-:W4:Y:S04]  /*76a50*/  LDL.LU R13, [R1+0x124] ;  /* 0x00012400010d7983 */ /* 0x000f280000300800 */
[----:B0-----:R-:W4:Y:S01]  /*76a60*/  LDL.LU R14, [R1+0x128] ;  /* 0x00012800010e7983 */ /* 0x001f220000300800 */
[----:B------:R-:W4:Y:S01]  /*76a70*/  LDL.LU R15, [R1+0x12c] ;  /* 0x00012c00010f7983 */ /* 0x000f220000300800 */
[----:B--2---:R-:W-:Y:S02]  /*76a80*/  HMMA.16816.F32 R20, R20, R18, R24 ;  /* 0x000000121414723c */ /* 0x004fe40000001818 */
[----:B------:R-:W3:Y:S01]  /*76a90*/  LDL.LU.64 R26, [R1+0x1698] ;  /* 0x00169800011a7983 */ /* 0x000ee20000300a00 */
[----:B------:R-:W3:Y:S02]  /*76aa0*/  LDL.LU.64 R24, [R1+0x1690] ;  /* 0x0016900001187983 */ /* 0x000ee40000300a00 */
[----:B------:R0:W-:Y:S02]  /*76ab0*/  STL.64 [R1+0x1678], R18 ;  /* 0x0016781201007387 */ /* 0x0001e40000100a00 */
[----:B------:R-:W2:Y:S11]  /*76ac0*/  LDL.LU R16, [R1+0x110] ;  /* 0x0001100001107983 */ /* 0x000eb60000300800 */
[----:B------:R-:W-:Y:S05]  /*76ad0*/  @!UPT UIADD3 URZ, URZ, URZ, URZ ;  /* 0x0000003f3f3ff290 */ /* 0x000fea000fffe03f */
[----:B------:R1:W-:Y:S01]  /*76ae0*/  STL.64 [R1+0x430], R20 ;  /* 0x0004301401007387 */ /* 0x0003e20000100a00 */
[----:B------:R5:W-:Y:S02]  /*76af0*/  STL.64 [R1+0x438], R22 ;  /* 0x0004381601007387 */ /* 0x000be40000100a00 */
[----:B------:R-:W2:Y:S02]  /*76b00*/  LDL.LU R17, [R1+0x114] ;  /* 0x0001140001117983 */ /* 0x000ea40000300800 */
[----:B0-----:R-:W2:Y:S01]  /*76b10*/  LDL.LU R18, [R1+0x118] ;  /* 0x0001180001127983 */ /* 0x001ea20000300800 */
[----:B------:R-:W2:Y:S04]  /*76b20*/  LDL.LU R19, [R1+0x11c] ;  /* 0x00011c0001137983 */ /* 0x000ea80000300800 */
[----:B-1----:R-:W2:Y:S01]  /*76b30*/  LDL.LU.64 R20, [R1+0x70] ;  /* 0x0000700001147983 */ /* 0x002ea20000300a00 */
[----:B-----5:R-:W5:Y:S01]  /*76b40*/  LDL.LU.64 R22, [R1+0x78] ;  /* 0x0000780001167983 */ /* 0x020f620000300a00 */
[C---:B---3--:R-:W-:Y:S02]  /*76b50*/  HMMA.16816.F32 R8, R24.reuse, R6, R8 ;  /* 0x000000061808723c */ /* 0x048fe40000001808 */
[----:B-----5:R-:W-:Y:S01]  /*76b60*/  STL.64 [R1+0x1670], R22 ;  /* 0x0016701601007387 */ /* 0x020fe20000100a00 */
[----:B--2---:R0:W-:Y:S03]  /*76b70*/  STL.64 [R1+0x1668], R20 ;  /* 0x0016681401007387 */ /* 0x0041e60000100a00 */
[----:B0-----:R-:W2:Y:S01]  /*76b80*/  LDL.LU R20, [R1+0x60] ;  /* 0x0000600001147983 */ /* 0x001ea20000300800 */
[----:B------:R-:W2:Y:S02]  /*76b90*/  LDL.LU R21, [R1+0x64] ;  /* 0x0000640001157983 */ /* 0x000ea40000300800 */
[----:B------:R-:W2:Y:S02]  /*76ba0*/  LDL.LU R22, [R1+0x68] ;  /* 0x0000680001167983 */ /* 0x000ea40000300800 */
[----:B------:R-:W2:Y:S11]  /*76bb0*/  LDL.LU R23, [R1+0x6c] ;  /* 0x00006c0001177983 */ /* 0x000eb60000300800 */
        /* <DEDUP_REMOVED lines=9> */
[----:B0-----:R-:W3:Y:S01]  /*76c50*/  LDL.LU.64 R14, [R1+0x1680] ;  /* 0x00168000010e7983 */ /* 0x001ee20000300a00 */
[----:B------:R0:W-:Y:S02]  /*76c60*/  STL.64 [R1+0x1660], R10 ;  /* 0x0016600a01007387 */ /* 0x0001e40000100a00 */
[----:B------:R-:W4:Y:S02]  /*76c70*/  LDL.LU R8, [R1+0x190] ;  /* 0x0001900001087983 */ /* 0x000f240000300800 */
[----:B------:R-:W4:Y:S01]  /*76c80*/  LDL.LU R9, [R1+0x194] ;  /* 0x0001940001097983 */ /* 0x000f220000300800 */
[----:B0-----:R-:W4:Y:S01]  /*76c90*/  LDL.LU R10, [R1+0x198] ;  /* 0x00019800010a7983 */ /* 0x001f220000300800 */
[----:B------:R-:W4:Y:S01]  /*76ca0*/  LDL.LU R11, [R1+0x19c] ;  /* 0x00019c00010b7983 */ /* 0x000f220000300800 */
[----:B---3--:R-:W-:Y:S11]  /*76cb0*/  HMMA.16816.F32 R16, R24, R14, R16 ;  /* 0x0000000e1810723c */ /* 0x008ff60000001810 */
[----:B------:R-:W-:Y:S11]  /*76cc0*/  @!UPT UIADD3 URZ, URZ, URZ, URZ ;  /* 0x0000003f3f3ff290 */ /* 0x000ff6000fffe03f */
[----:B------:R-:W-:Y:S01]  /*76cd0*/  @!UPT UIADD3 URZ, URZ, URZ, URZ ;  /* 0x0000003f3f3ff290 */ /* 0x000fe2000fffe03f */
[----:B------:R-:W-:Y:S01]  /*76ce0*/  STL.64 [R1+0x380], R16 ;  /* 0x0003801001007387 */ /* 0x000fe20000100a00 */
[----:B------:R0:W-:Y:S03]  /*76cf0*/  STL.64 [R1+0x388], R18 ;  /* 0x0003881201007387 */ /* 0x0001e60000100a00 */
[----:B0-----:R-:W2:Y:S04]  /*76d00*/  LDL.LU.64 R18, [R1+0x1678] ;  /* 0x0016780001127983 */ /* 0x001ea80000300a00 */
[----:B------:R-:W0:Y:S02]  /*76d10*/  S2R R28, SR_TID.X ;  /* 0x00000000001c7919 */ /* 0x000e240000002100 */
[C---:B0-----:R-:W-:Y:S01]  /*76d20*/  LOP3.LUT R5, R28.reuse, 0x7, RZ, 0xc0, !PT ;  /* 0x000000071c057812 */ /* 0x041fe200078ec0ff */
[----:B------:R-:W-:-:S03]  /*76d30*/  IMAD.SHL.U32 R13, R28, 0x100, RZ ;  /* 0x000001001c0d7824 */ /* 0x000fc600078e00ff */
[----:B------:R-:W-:Y:S01]  /*76d40*/  SHF.L.U32 R5, R5, 0x4, RZ ;  /* 0x0000000405057819 */ /* 0x000fe200000006ff */
[----:B--2---:R-:W-:Y:S07]  /*76d50*/  HMMA.16816.F32 R20, R24, R18, R20 ;  /* 0x000000121814723c */ /* 0x004fee0000001814 */
[----:B------:R-:W-:-:S04]  /*76d60*/  LOP3.LUT R27, R5, 0xf00, R13, 0xf8, !PT ;  /* 0x00000f00051b7812 */ /* 0x000fc800078ef80d */
[----:B------:R-:W-:-:S04]  /*76d70*/  LOP3.LUT R27, R27, 0x10, R28, 0x78, !PT ;  /* 0x000000101b1b7812 */ /* 0x000fc800078e781c */
[----:B------:R-:W-:Y:S01]  /*76d80*/  LOP3.LUT R27, R27, 0x60, RZ, 0x3c, !PT ;  /* 0x000000601b1b7812 */ /* 0x000fe200078e3cff */
[----:B------:R-:W-:Y:S04]  /*76d90*/  STL.64 [R1+0x1648], R18 ;  /* 0x0016481201007387 */ /* 0x000fe80000100a00 */
[----:B------:R-:W0:Y:S04]  /*76da0*/  LDSM.16.M88.4 R16, [R27+0x67080] ;  /* 0x067080001b10783b */ /* 0x000e280000000200 */
[----:B------:R-:W-:Y:S01]  /*76db0*/  STL.64 [R1+0x3a0], R20 ;  /* 0x0003a01401007387 */ /* 0x000fe20000100a00 */
[----:B------:R-:W-:Y:S02]  /*76dc0*/  STL.64 [R1+0x3a8], R22 ;  /* 0x0003a81601007387 */ /* 0x000fe40000100a00 */
[----:B------:R-:W1:Y:S01]  /*76dd0*/  LDSM.16.M88.4 R20, [R27+0x68080] ;  /* 0x068080001b14783b */ /* 0x000e620000000200 */
[----:B0-----:R-:W-:-:S03]  /*76de0*/  MOV R29, R16 ;  /* 0x00000010001d7202 */ /* 0x001fc60000000f00 */
[----:B------:R-:W-:Y:S01]  /*76df0*/  IMAD.MOV.U32 R2, RZ, RZ, R17 ;  /* 0x000000ffff027224 */ /* 0x000fe200078e0011 */
[----:B------:R-:W2:Y:S01]  /*76e00*/  LDL.LU R16, [R1+0x2c0] ;  /* 0x0002c00001107983 */ /* 0x000ea20000300800 */
[----:B------:R-:W-:Y:S01]  /*76e10*/  MOV R3, R18 ;  /* 0x0000001200037202 */ /* 0x000fe20000000f00 */
[----:B------:R-:W2:Y:S02]  /*76e20*/  LDL.LU R17, [R1+0x2c4] ;  /* 0x0002c40001117983 */ /* 0x000ea40000300800 */
[----:B------:R-:W-:Y:S01]  /*76e30*/  IMAD.MOV.U32 R28, RZ, RZ, R19 ;  /* 0x000000ffff1c7224 */ /* 0x000fe200078e0013 */
[----:B------:R-:W3:Y:S01]  /*76e40*/  LDL.LU R18, [R1+0x2c8] ;  /* 0x0002c80001127983 */ /* 0x000ee20000300800 */
[----:B------:R-:W3:Y:S01]  /*76e50*/  LDL.LU R19, [R1+0x2cc] ;  /* 0x0002cc0001137983 */ /* 0x000ee20000300800 */
[----:B-1----:R-:W-:Y:S02]  /*76e60*/  MOV R0, R23 ;  /* 0x0000001700007202 */ /* 0x002fe40000000f00 */
        /* <DEDUP_REMOVED lines=8> */
[----:B------:R-:W-:Y:S02]  /*76ef0*/  STL [R1+0x1628], R2 ;  /* 0x0016280201007387 */ /* 0x000fe40000100800 */
[----:B------:R-:W-:Y:S01]  /*76f00*/  STL [R1+0x1624], R29 ;  /* 0x0016241d01007387 */ /* 0x000fe20000100800 */
[----:B------:R-:W-:Y:S01]  /*76f10*/  STL.64 [R1+0x50], R20 ;  /* 0x0000501401007387 */ /* 0x000fe20000100a00 */
[----:B------:R0:W-:Y:S03]  /*76f20*/  STL [R1+0x58], R22 ;  /* 0x0000581601007387 */ /* 0x0001e60000100800 */
[----:B0-----:R-:W4:Y:S01]  /*76f30*/  LDL.LU.64 R22, [R1+0x1670] ;  /* 0x0016700001167983 */ /* 0x001f220000300a00 */
[----:B------:R-:W4:Y:S02]  /*76f40*/  LDL.LU.64 R20, [R1+0x1668] ;  /* 0x0016680001147983 */ /* 0x000f240000300a00 */
[----:B------:R-:W-:Y:S02]  /*76f50*/  STL [R1+0x1634], R0 ;  /* 0x0016340001007387 */ /* 0x000fe40000100800 */
[----:B------:R-:W-:Y:S01]  /*76f60*/  STL [R1+0x163c], R6 ;  /* 0x00163c0601007387 */ /* 0x000fe20000100800 */
[----:B------:R-:W-:Y:S01]  /*76f70*/  STL [R1+0x1638], R7 ;  /* 0x0016380701007387 */ /* 0x000fe20000100800 */
[----:B----4-:R-:W-:Y:S11]  /*76f80*/  HMMA.16816.F32 R8, R20, R6, R8 ;  /* 0x000000061408723c */ /* 0x010ff60000001808 */
[----:B------:R-:W-:Y:S11]  /*76f90*/  @!UPT UIADD3 URZ, URZ, URZ, URZ ;  /* 0x0000003f3f3ff290 */ /* 0x000ff6000fffe03f */
[----:B------:R-:W-:Y:S01]  /*76fa0*/  @!UPT UIADD3 URZ, URZ, URZ, URZ ;  /* 0x0000003f3f3ff290 */ /* 0x000fe2000fffe03f */
[----:B------:R-:W-:Y:S01]  /*76fb0*/  STL.64 [R1+0x320], R8 ;  /* 0x0003200801007387 */ /* 0x000fe20000100a00 */
[----:B------:R-:W-:Y:S02]  /*76fc0*/  STL.64 [R1+0x328], R10 ;  /* 0x0003280a01007387 */ /* 0x000fe40000100a00 */
[----:B------:R-:W0:Y:S04]  /*76fd0*/  LDSM.16.M88.4 R8, [R27+0x69080] ;  /* 0x069080001b08783b */ /* 0x000e280000000200 */
[----:B0-----:R-:W-:Y:S01]  /*76fe0*/  IMAD.MOV.U32 R28, RZ, RZ, R8 ;  /* 0x000000ffff1c7224 */ /* 0x001fe200078e0008 */
[----:B------:R-:W-:Y:S01]  /*76ff0*/  MOV R3, R9 ;  /* 0x0000000900037202 */ /* 0x000fe20000000f00 */
[----:B------:R-:W-:Y:S01]  /*77000*/  IMAD.MOV.U32 R2, RZ, RZ, R10 ;  /* 0x000000ffff027224 */ /* 0x000fe200078e000a */
[----:B------:R-:W-:-:S02]  /*77010*/  MOV R29, R11 ;  /* 0x0000000b001d7202 */ /* 0x000fc40000000f00 */
[----:B------:R-:W0:Y:S04]  /*77020*/  LDSM.16.M88.4 R8, [R27+0x6a080] ;  /* 0x06a080001b08783b */ /* 0x000e280000000200 */
[----:B------:R-:W-:Y:S01]  /*77030*/  STL [R1+0x1640], R28 ;  /* 0x0016401c01007387 */ /* 0x000fe20000100800 */
[----:B0-----:R-:W-:-:S03]  /*77040*/  MOV R7, R10 ;  /* 0x0000000a00077202 */ /* 0x001fc60000000f00 */
[----:B------:R-:W-:Y:S01]  /*77050*/  STL [R1+0x30], R8 ;  /* 0x0000300801007387 */ /* 0x000fe20000100800 */
[----:B------:R-:W-:Y:S02]  /*77060*/  IMAD.MOV.U32 R0, RZ, RZ, R11 ;  /* 0x000000ffff007224 */ /* 0x000fe400078e000b */
[----:B------:R-:W2:Y:S02]  /*77070*/  LDL.LU.64 R10, [R1+0x1660] ;  /* 0x00166000010a7983 */ /* 0x000ea40000300a00 */
[----:B------:R-:W-:Y:S01]  /*77080*/  IMAD.MOV.U32 R6, RZ, RZ, R9 ;  /* 0x000000ffff067224 */ /* 0x000fe200078e0009 */
[C---:B--2---:R-:W-:Y:S11]  /*77090*/  HMMA.16816.F32 R16, R20.reuse, R10, R16 ;  /* 0x0000000a1410723c */ /* 0x044ff60000001810 */
[----:B------:R-:W-:Y:S11]  /*770a0*/  @!UPT UIADD3 URZ, URZ, URZ, URZ ;  /* 0x0000003f3f3ff290 */ /* 0x000ff6000fffe03f */
[----:B------:R-:W-:Y:S01]  /*770b0*/  @!UPT UIADD3 URZ, URZ, URZ, URZ ;  /* 0x0000003f3f3ff290 */ /* 0x000fe2000fffe03f */
[----:B------:R-:W-:Y:S01]  /*770c0*/  STL.64 [R1+0x230], R16 ;  /* 0x0002301001007387 */ /* 0x000fe20000100a00 */
[----:B------:R-:W-:Y:S02]  /*770d0*/  STL.64 [R1+0x238], R18 ;  /* 0x0002381201007387 */ /* 0x000fe40000100a00 */
[----:B------:R-:W0:Y:S02]  /*770e0*/  LDSM.16.M88.4 R16, [R27+0x6b080] ;  /* 0x06b080001b10783b */ /* 0x000e240000000200 */
[----:B0-----:R-:W-:Y:S02]  /*770f0*/  MOV R28, R16 ;  /* 0x00000010001c7202 */ /* 0x001fe40000000f00 */
[----:B------:R-:W-:Y:S01]  /*77100*/  IMAD.MOV.U32 R26, RZ, RZ, R17 ;  /* 0x000000ffff1a7224 */ /* 0x000fe200078e0011 */
[----:B------:R-:W-:Y:S01]  /*77110*/  MOV R25, R18 ;  /* 0x0000001200197202 */ /* 0x000fe20000000f00 */
[----:B------:R-:W-:Y:S02]  /*77120*/  IMAD.MOV.U32 R24, RZ, RZ, R19 ;  /* 0x000000ffff187224 */ /* 0x000fe400078e0013 */
[----:B------:R-:W0:Y:S02]  /*77130*/  LDSM.16.M88.4 R16, [R27+0x6c080] ;  /* 0x06c080001b10783b */ /* 0x000e240000000200 */
[----:B0-----:R-:W-:Y:S01]  /*77140*/  MOV R9, R18 ;  /* 0x0000001200097202 */ /* 0x001fe20000000f00 */
[----:B------:R-:W-:Y:S01]  /*77150*/  IMAD.MOV.U32 R5, RZ, RZ, R19 ;  /* 0x000000ffff057224 */ /* 0x000fe200078e0013 */
[----:B------:R-:W-:Y:S01]  /*77160*/  MOV R13, R16 ;  /* 0x00000010000d7202 */ /* 0x000fe20000000f00 */
[----:B------:R-:W-:Y:S01]  /*77170*/  IMAD.MOV.U32 R12, RZ, RZ, R17 ;  /* 0x000000ffff0c7224 */ /* 0x000fe200078e0011 */
[----:B------:R-:W2:Y:S01]  /*77180*/  LDL.LU.64 R18, [R1+0x1658] ;  /* 0x0016580001127983 */ /* 0x000ea20000300a00 */
[----:B------:R-:W2:Y:S01]  /*77190*/  LDL.LU.64 R16, [R1+0x1650] ;  /* 0x0016500001107983 */ /* 0x000ea20000300a00 */
[----:B------:R-:W-:Y:S01]  /*771a0*/  MOV R8, R22 ;  /* 0x0000001600087202 */ /* 0x000fe20000000f00 */
[----:B------:R-:W-:Y:S01]  /*771b0*/  IMAD.MOV.U32 R4, RZ, RZ, R23 ;  /* 0x000000ffff047224 */ /* 0x000fe200078e0017 */
[----:B--2---:R-:W-:Y:S11]  /*771c0*/  HMMA.16816.F32 R16, R20, R14, R16 ;  /* 0x0000000e1410723c */ /* 0x004ff60000001810 */
[----:B------:R-:W-:Y:S11]  /*771d0*/  @!UPT UIADD3 URZ, URZ, URZ, URZ ;  /* 0x0000003f3f3ff290 */ /* 0x000ff6000fffe03f */
[----:B------:R-:W-:Y:S01]  /*771e0*/  @!UPT UIADD3 URZ, URZ, URZ, URZ ;  /* 0x0000003f3f3ff290 */ /* 0x000fe2000fffe03f */
[----:B------:R0:W-:Y:S02]  /*771f0*/  STL.64 [R1+0x360], R16 ;  /* 0x0003601001007387 */ /* 0x0001e40000100a00 */
[----:B0-----:R-:W-:Y:S01]  /*77200*/  MOV R17, R20 ;  /* 0x0000001400117202 */ /* 0x001fe20000000f00 */
[----:B------:R-:W-:Y:S02]  /*77210*/  IMAD.MOV.U32 R16, RZ, RZ, R21 ;  /* 0x000000ffff107224 */ /* 0x000fe400078e0015 */
[----:B------:R-:W0:Y:S04]  /*77220*/  LDSM.16.M88.4 R20, [R27+0x6d080] ;  /* 0x06d080001b14783b */ /* 0x000e280000000200 */
[----:B------:R1:W-:Y:S04]  /*77230*/  STL.64 [R1+0x368], R18 ;  /* 0x0003681201007387 */ /* 0x0003e80000100a00 */
[----:B-1----:R-:W2:Y:S01]  /*77240*/  LDL.LU.64 R18, [R1+0x1648] ;  /* 0x0016480001127983 */ /* 0x002ea20000300a00 */
[----:B------:R1:W-:Y:S02]  /*77250*/  STL.64 [R1+0x15f8], R14 ;  /* 0x0015f80e01007387 */ /* 0x0003e40000100a00 */
[----:B------:R-:W-:Y:S02]  /*77260*/  STL.64 [R1+0x15f0], R12 ;  /* 0x0015f00c01007387 */ /* 0x000fe40000100a00 */
[----:B------:R-:W-:Y:S01]  /*77270*/  STL.64 [R1+0x1608], R10 ;  /* 0x0016080a01007387 */ /* 0x000fe20000100a00 */
[----:B-1----:R-:W-:Y:S01]  /*77280*/  MOV R14, R8 ;  /* 0x00000008000e7202 */ /* 0x002fe20000000f00 */
[----:B0-----:R-:W-:-:S05]  /*77290*/  IMAD.MOV.U32 R8, RZ, RZ, R21 ;  /* 0x000000ffff087224 */ /* 0x001fca00078e0015 */
[----:B------:R0:W-:Y:S04]  /*772a0*/  STL.64 [R1+0x1600], R8 ;  /* 0x0016000801007387 */ /* 0x0001e80000100a00 */
[----:B0-----:R-:W3:Y:S01]  /*772b0*/  LDL.LU R8, [R1+0x310] ;  /* 0x0003100001087983 */ /* 0x001ee20000300800 */
[----:B------:R-:W3:Y:S02]  /*772c0*/  LDL.LU R9, [R1+0x314] ;  /* 0x0003140001097983 */ /* 0x000ee40000300800 */
[----:B------:R-:W3:Y:S02]  /*772d0*/  LDL.LU R10, [R1+0x318] ;  /* 0x00031800010a7983 */ /* 0x000ee40000300800 */
[----:B------:R-:W3:Y:S01]  /*772e0*/  LDL.LU R11, [R1+0x31c] ;  /* 0x00031c00010b7983 */ /* 0x000ee20000300800 */
[----:B------:R-:W-:Y:S01]  /*772f0*/  MOV R12, R17 ;  /* 0x00000011000c7202 */ /* 0x000fe20000000f00 */
[----:B------:R-:W-:-:S02]  /*77300*/  IMAD.MOV.U32 R13, RZ, RZ, R16 ;  /* 0x000000ffff0d7224 */ /* 0x000fc400078e0010 */
[----:B------:R-:W-:Y:S01]  /*77310*/  IMAD.MOV.U32 R15, RZ, RZ, R4 ;  /* 0x000000ffff0f7224 */ /* 0x000fe200078e0004 */
[----:B------:R-:W-:Y:S02]  /*77320*/  MOV R4, R20 ;  /* 0x0000001400047202 */ /* 0x000fe40000000f00 */
[----:B------:R-:W-:Y:S01]  /*77330*/  MOV R17, R22 ;  /* 0x0000001600117202 */ /* 0x000fe20000000f00 */
[----:B------:R-:W-:Y:S02]  /*77340*/  IMAD.MOV.U32 R16, RZ, RZ, R23 ;  /* 0x000000ffff107224 */ /* 0x000fe400078e0017 */
[----:B------:R-:W0:Y:S04]  /*77350*/  LDSM.16.M88.4 R20, [R27+0x6e080] ;  /* 0x06e080001b14783b */ /* 0x000e280000000200 */
[----:B0-----:R0:W-:Y:S01]  /*77360*/  STL.64 [R1+0x13e0], R22 ;  /* 0x0013e01601007387 */ /* 0x0011e20000100a00 */
[----:B------:R1:W-:Y:S01]  /*77370*/  STL.64 [R1+0x13d8], R20 ;  /* 0x0013d81401007387 */ /* 0x0003e20000100a00 */
[----:B0-----:R-:W-:Y:S01]  /*77380*/  MOV R22, R25 ;  /* 0x0000001900167202 */ /* 0x001fe20000000f00 */
[----:B-1----:R-:W-:-:S02]  /*77390*/  IMAD.MOV.U32 R21, RZ, RZ, R26 ;  /* 0x000000ffff157224 */ /* 0x002fc400078e001a */
[----:B------:R-:W-:Y:S02]  /*773a0*/  IMAD.MOV.U32 R23, RZ, RZ, R24 ;  /* 0x000000ffff177224 */ /* 0x000fe400078e0018 */
[----:B------:R-:W0:Y:S01]  /*773b0*/  LDSM.16.M88.4 R24, [R27+0x6f080] ;  /* 0x06f080001b18783b */ /* 0x000e220000000200 */
[----:B------:R-:W-:Y:S02]  /*773c0*/  MOV R20, R28 ;  /* 0x0000001c00147202 */ /* 0x000fe40000000f00 */
[----:B------:R-:W4:Y:S02]  /*773d0*/  LDL.LU R28, [R1+0x1640] ;  /* 0x00164000011c7983 */ /* 0x000f240000300800 */
[----:B------:R-:W-:Y:S01]  /*773e0*/  STL.64 [R1+0x14d8], R22 ;  /* 0x0014d81601007387 */ /* 0x000fe20000100a00 */
[----:B------:R-:W-:Y:S04]  /*773f0*/  STL.64 [R1+0x14d0], R20 ;  /* 0x0014d01401007387 */ /* 0x000fe80000100a00 */
[----:B--2---:R-:W-:Y:S01]  /*77400*/  STL.64 [R1+0x15e8], R18 ;  /* 0x0015e81201007387 */ /* 0x004fe20000100a00 */
[----:B------:R-:W-:Y:S01]  /*77410*/  STL.64 [R1+0x15e0], R16 ;  /* 0x0015e01001007387 */ /* 0x000fe20000100a00 */
[----:B---3--:R-:W-:Y:S11]  /*77420*/  HMMA.16816.F32 R8, R12, R18, R8 ;  /* 0x000000120c08723c */ /* 0x008ff60000001808 */
[----:B------:R-:W-:Y:S11]  /*77430*/  @!UPT UIADD3 URZ, URZ, URZ, URZ ;  /* 0x0000003f3f3ff290 */ /* 0x000ff6000fffe03f */
[----:B------:R-:W-:Y:S01]  /*77440*/  @!UPT UIADD3 URZ, URZ, URZ, URZ ;  /* 0x0000003f3f3ff290 */ /* 0x000fe2000fffe03f */
[----:B------:R-:W-:Y:S01]  /*77450*/  STL.64 [R1+0x2c0], R8 ;  /* 0x0002c00801007387 */ /* 0x000fe20000100a00 */
[----:B------:R-:W-:Y:S02]  /*77460*/  STL.64 [R1+0x2c8], R10 ;  /* 0x0002c80a01007387 */ /* 0x000fe40000100a00 */
[----:B0-----:R-:W-:Y:S02]  /*77470*/  STL.64 [R1+0x13a0], R26 ;  /* 0x0013a01a01007387 */ /* 0x001fe40000100a00 */
[----:B------:R0:W-:Y:S02]  /*77480*/  STL.64 [R1+0x1398], R24 ;  /* 0x0013981801007387 */ /* 0x0001e40000100a00 */
[----:B0-----:R-:W2:Y:S01]  /*77490*/  LDL.LU R24, [R1+0x1d0] ;  /* 0x0001d00001187983 */ /* 0x001ea20000300800 */
[----:B------:R-:W2:Y:S02]  /*774a0*/  LDL.LU R25, [R1+0x1d4] ;  /* 0x0001d40001197983 */ /* 0x000ea40000300800 */
[----:B------:R-:W3:Y:S02]  /*774b0*/  LDL.LU R26, [R1+0x1d8] ;  /* 0x0001d800011a7983 */ /* 0x000ee40000300800 */
[----:B------:R-:W3:Y:S01]  /*774c0*/  LDL.LU R27, [R1+0x1dc] ;  /* 0x0001dc00011b7983 */ /* 0x000ee20000300800 */
[----:B------:R-:W5:Y:S01]  /*774d0*/  LDL.LU R20, [R1+0x30] ;  /* 0x0000300001147983 */ /* 0x000f620000300800 */
[----:B------:R-:W-:Y:S01]  /*774e0*/  IMAD.MOV.U32 R22, RZ, RZ, R7 ;  /* 0x000000ffff167224 */ /* 0x000fe200078e0007 */
[----:B------:R-:W-:-:S02]  /*774f0*/  MOV R23, R0 ;  /* 0x0000000000177202 */ /* 0x000fc40000000f00 */
[----:B------:R-:W-:Y:S02]  /*77500*/  MOV R21, R6 ;  /* 0x0000000600157202 */ /* 0x000fe40000000f00 */
[----:B------:R-:W4:Y:S01]  /*77510*/  LDL.LU R6, [R1+0x163c] ;  /* 0x00163c0001067983 */ /* 0x000f220000300800 */
[----:B------:R-:W4:Y:S02]  /*77520*/  LDL.LU R7, [R1+0x1638] ;  /* 0x0016380001077983 */ /* 0x000f240000300800 */
[----:B------:R-:W4:Y:S02]  /*77530*/  LDL.LU R0, [R1+0x1634] ;  /* 0x0016340001007983 */ /* 0x000f240000300800 */
[----:B------:R-:W-:Y:S01]  /*77540*/  STL.64 [R1+0x1528], R22 ;  /* 0x0015281601007387 */ /* 0x000fe20000100a00 */
[----:B-----5:R-:W-:Y:S01]  /*77550*/  STL.64 [R1+0x1520], R20 ;  /* 0x0015201401007387 */ /* 0x020fe20000100a00 */
        /* <DEDUP_REMOVED lines=12> */
[----:B----4-:R-:W-:-:S02]  /*77620*/  IMAD.MOV.U32 R20, RZ, RZ, R28 ;  /* 0x000000ffff147224 */ /* 0x010fc400078e001c */
        /* <DEDUP_REMOVED lines=35> */
[----:B------:R-:W2:Y:S02]  /*77860*/  LDL.LU R22, [R1+0x58] ;  /* 0x0000580001167983 */ /* 0x000ea40000300800 */
[----:B------:R-:W-:-:S02]  /*77870*/  IMAD.MOV.U32 R23, RZ, RZ, R0 ;  /* 0x000000ffff177224 */ /* 0x000fc400078e0000 */
[----:B------:R-:W4:Y:S04]  /*77880*/  LDL.LU R0, [R1+0x1620] ;  /* 0x0016200001007983 */ /* 0x000f280000300800 */
[----:B--2---:R-:W-:Y:S01]  /*77890*/  STL.64 [R1+0x15c8], R22 ;  /* 0x0015c81601007387 */ /* 0x004fe20000100a00 */
[----:B------:R-:W-:Y:S02]  /*778a0*/  STL.64 [R1+0x15c0], R20 ;  /* 0x0015c01401007387 */ /* 0x000fe40000100a00 */
        /* <DEDUP_REMOVED lines=24> */
[----:B----4-:R-:W-:Y:S01]  /*77a30*/  MOV R20, R29 ;  /* 0x0000001d00147202 */ /* 0x010fe20000000f00 */
[----:B------:R-:W-:Y:S01]  /*77a40*/  IMAD.MOV.U32 R21, RZ, RZ, R2 ;  /* 0x000000ffff157224 */ /* 0x000fe200078e0002 */
[----:B------:R-:W4:Y:S01]  /*77a50*/  LDL.LU R29, [R1+0x161c] ;  /* 0x00161c00011d7983 */ /* 0x000f220000300800 */
[----:B------:R-:W4:Y:S01]  /*77a60*/  LDL.LU R2, [R1+0x1618] ;  /* 0x0016180001027983 */ /* 0x000f220000300800 */
[----:B-----5:R-:W-:Y:S01]  /*77a70*/  MOV R22, R3 ;  /* 0x0000000300167202 */ /* 0x020fe20000000f00 */
[----:B------:R-:W-:Y:S01]  /*77a80*/  IMAD.MOV.U32 R23, RZ, RZ, R28 ;  /* 0x000000ffff177224 */ /* 0x000fe200078e001c */
[----:B------:R-:W5:Y:S01]  /*77a90*/  LDL.LU R3, [R1+0x1614] ;  /* 0x0016140001037983 */ /* 0x000f620000300800 */
[----:B------:R-:W4:Y:S03]  /*77aa0*/  LDL.LU R28, [R1+0x1610] ;  /* 0x00161000011c7983 */ /* 0x000f260000300800 */
        /* <DEDUP_REMOVED lines=36> */
[C---:B----4-:R-:W-:Y:S01]  /*77cf0*/  HMMA.16816.F32 R8, R20.reuse, R6, R8 ;  /* 0x000000061408723c */ /* 0x050fe20000001808 */
        /* <DEDUP_REMOVED lines=14> */
[----:B0-----:R-:W3:Y:S01]  /*77de0*/  LDL.LU.64 R10, [R1+0x1608] ;  /* 0x00160800010a7983 */ /* 0x001ee20000300a00 */
[----:B------:R-:W4:Y:S01]  /*77df0*/  LDL.LU.64 R8, [R1+0x1600] ;  /* 0x0016000001087983 */ /* 0x000f220000300a00 */
[C---:B---3--:R-:W-:Y:S11]  /*77e00*/  HMMA.16816.F32 R12, R20.reuse, R10, R12 ;  /* 0x0000000a140c723c */ /* 0x048ff6000000180c */
[----:B------:R-:W-:Y:S11]  /*77e10*/  @!UPT UIADD3 URZ, URZ, URZ, URZ ;  /* 0x0000003f3f3ff290 */ /* 0x000ff6000fffe03f */
[----:B------:R-:W-:Y:S01]  /*77e20*/  @!UPT UIADD3 URZ, URZ, URZ, URZ ;  /* 0x0000003f3f3ff290 */ /* 0x000fe2000fffe03f */
[----:B------:R-:W-:Y:S01]  /*77e30*/  STL.64 [R1+0x350], R12 ;  /* 0x0003500c01007387 */ /* 0x000fe20000100a00 */
[----:B------:R0:W-:Y:S03]  /*77e40*/  STL.64 [R1+0x358], R14 ;  /* 0x0003580e01007387 */ /* 0x0001e60000100a00 */
[----:B0-----:R-:W3:Y:S01]  /*77e50*/  LDL.LU.64 R14, [R1+0x15f8] ;  /* 0x0015f800010e7983 */ /* 0x001ee20000300a00 */
[----:B------:R-:W2:Y:S01]  /*77e60*/  LDL.LU.64 R12, [R1+0x15f0] ;  /* 0x0015f000010c7983 */ /* 0x000ea20000300a00 */
[C---:B---3--:R-:W-:Y:S11]  /*77e70*/  HMMA.16816.F32 R16, R20.reuse, R14, R16 ;  /* 0x0000000e1410723c */ /* 0x048ff60000001810 */
[----:B------:R-:W-:Y:S11]  /*77e80*/  @!UPT UIADD3 URZ, URZ, URZ, URZ ;  /* 0x0000003f3f3ff290 */ /* 0x000ff6000fffe03f */
[----:B------:R-:W-:Y:S01]  /*77e90*/  @!UPT UIADD3 URZ, URZ, URZ, URZ ;  /* 0x0000003f3f3ff290 */ /* 0x000fe2000fffe03f */
[----:B------:R-:W-:Y:S01]  /*77ea0*/  STL.64 [R1+0x340], R16 ;  /* 0x0003401001007387 */ /* 0x000fe20000100a00 */
[----:B------:R0:W-:Y:S03]  /*77eb0*/  STL.64 [R1+0x348], R18 ;  /* 0x0003481201007387 */ /* 0x0001e60000100a00 */
[----:B0-----:R-:W2:Y:S01]  /*77ec0*/  LDL.LU.64 R18, [R1+0x15e8] ;  /* 0x0015e80001127983 */ /* 0x001ea20000300a00 */
[----:B------:R-:W3:Y:S01]  /*77ed0*/  LDL.LU.64 R16, [R1+0x15e0] ;  /* 0x0015e00001107983 */ /* 0x000ee20000300a00 */
        /* <DEDUP_REMOVED lines=116> */
[----:B--2---:R-:W-:Y:S07]  /*78620*/  HMMA.16816.F32 R24, R20, R18, R24 ;  /* 0x000000121418723c */ /* 0x004fee0000001818 */
[----:B------:R-:W-:-:S02]  /*78630*/  MOV R20, R4 ;  /* 0x0000000400147202 */ /* 0x000fc40000000f00 */
[----:B---3--:R-:W-:Y:S01]  /*78640*/  MOV R22, R17 ;  /* 0x0000001100167202 */ /* 0x008fe20000000f00 */
[----:B------:R-:W-:Y:S01]  /*78650*/  IMAD.MOV.U32 R23, RZ, RZ, R16 ;  /* 0x000000ffff177224 */ /* 0x000fe200078e0010 */
[----:B------:R-:W2:Y:S01]  /*78660*/  LDL.LU R4, [R1+0x1498] ;  /* 0x0014980001047983 */ /* 0x000ea20000300800 */
[----:B----4-:R-:W-:-:S11]  /*78670*/  IMAD.MOV.U32 R21, RZ, RZ, R8 ;  /* 0x000000ffff157224 */ /* 0x010fd600078e0008 */
[----:B------:R0:W-:Y:S01]  /*78680*/  STL.64 [R1+0x6e0], R24 ;  /* 0x0006e01801007387 */ /* 0x0001e20000100a00 */
[----:B------:R1:W-:Y:S02]  /*78690*/  STL.64 [R1+0x6e8], R26 ;  /* 0x0006e81a01007387 */ /* 0x0003e40000100a00 */
[----:B------:R-:W3:Y:S02]  /*786a0*/  LDL.LU R8, [R1+0x1494] ;  /* 0x0014940001087983 */ /* 0x000ee40000300800 */
[----:B------:R-:W-:Y:S01]  /*786b0*/  STL.64 [R1+0x1430], R22 ;  /* 0x0014301601007387 */ /* 0x000fe20000100a00 */
[----:B------:R-:W-:Y:S01]  /*786c0*/  STL.64 [R1+0x1428], R20 ;  /* 0x0014281401007387 */ /* 0x000fe20000100a00 */
[----:B0-----:R-:W-:-:S03]  /*786d0*/  MOV R24, R28 ;  /* 0x0000001c00187202 */ /* 0x001fc60000000f00 */
[----:B------:R-:W4:Y:S01]  /*786e0*/  LDL.LU R28, [R1+0x1490] ;  /* 0x00149000011c7983 */ /* 0x000f220000300800 */
[----:B------:R-:W2:Y:S02]  /*786f0*/  LDL.LU R25, [R1+0xc4] ;  /* 0x0000c40001197983 */ /* 0x000ea40000300800 */
[----:B-1----:R-:W2:Y:S02]  /*78700*/  LDL.LU R26, [R1+0xc8] ;  /* 0x0000c800011a7983 */ /* 0x002ea40000300800 */
[----:B------:R-:W2:Y:S02]  /*78710*/  LDL.LU R27, [R1+0xcc] ;  /* 0x0000cc00011b7983 */ /* 0x000ea40000300800 */
[----:B--2---:R-:W-:Y:S01]  /*78720*/  STL.64 [R1+0x13b0], R26 ;  /* 0x0013b01a01007387 */ /* 0x004fe20000100a00 */
[----:B------:R0:W-:Y:S03]  /*78730*/  STL.64 [R1+0x13a8], R24 ;  /* 0x0013a81801007387 */ /* 0x0001e60000100a00 */
[----:B0-----:R-:W2:Y:S01]  /*78740*/  LDL.LU R24, [R1+0xd0] ;  /* 0x0000d00001187983 */ /* 0x001ea20000300800 */
[----:B----4-:R-:W-:-:S02]  /*78750*/  IMAD.MOV.U32 R25, RZ, RZ, R28 ;  /* 0x000000ffff197224 */ /* 0x010fc400078e001c */
[----:B------:R-:W4:Y:S02]  /*78760*/  LDL.LU R28, [R1+0x148c] ;  /* 0x00148c00011c7983 */ /* 0x000f240000300800 */
[----:B------:R-:W2:Y:S01]  /*78770*/  LDL.LU R26, [R1+0xd8] ;  /* 0x0000d800011a7983 */ /* 0x000ea20000300800 */
[----:B------:R-:W2:Y:S04]  /*78780*/  LDL.LU R27, [R1+0xdc] ;  /* 0x0000dc00011b7983 */ /* 0x000ea80000300800 */
[----:B--2---:R4:W-:Y:S01]  /*78790*/  STL.64 [R1+0x13c0], R26 ;  /* 0x0013c01a01007387 */ /* 0x0049e20000100a00 */
[----:B------:R0:W-:Y:S01]  /*787a0*/  STL.64 [R1+0x13b8], R24 ;  /* 0x0013b81801007387 */ /* 0x0001e20000100a00 */
[----:B----4-:R-:W-:Y:S02]  /*787b0*/  MOV R26, R28 ;  /* 0x0000001c001a7202 */ /* 0x010fe40000000f00 */
[----:B0-----:R-:W2:Y:S01]  /*787c0*/  LDL.LU R24, [R1+0xe0] ;  /* 0x0000e00001187983 */ /* 0x001ea20000300800 */
[----:B------:R-:W2:Y:S02]  /*787d0*/  LDL.LU R25, [R1+0xe4] ;  /* 0x0000e40001197983 */ /* 0x000ea40000300800 */
[----:B------:R-:W4:Y:S02]  /*787e0*/  LDL.LU R28, [R1+0x1488] ;  /* 0x00148800011c7983 */ /* 0x000f240000300800 */
[----:B------:R-:W2:Y:S02]  /*787f0*/  LDL.LU R27, [R1+0xec] ;  /* 0x0000ec00011b7983 */ /* 0x000ea40000300800 */
[----:B--2---:R-:W-:Y:S01]  /*78800*/  STL.64 [R1+0x13d0], R26 ;  /* 0x0013d01a01007387 */ /* 0x004fe20000100a00 */
[----:B------:R0:W-:Y:S03]  /*78810*/  STL.64 [R1+0x13c8], R24 ;  /* 0x0013c81801007387 */ /* 0x0001e60000100a00 */
[----:B0-----:R-:W2:Y:S01]  /*78820*/  LDL.LU R24, [R1+0xf0] ;  /* 0x0000f00001187983 */ /* 0x001ea20000300800 */
[----:B------:R-:W2:Y:S02]  /*78830*/  LDL.LU R25, [R1+0xf4] ;  /* 0x0000f40001197983 */ /* 0x000ea40000300800 */
[----:B------:R-:W2:Y:S02]  /*78840*/  LDL.LU R26, [R1+0xf8] ;  /* 0x0000f800011a7983 */ /* 0x000ea40000300800 */
[----:B----4-:R-:W-:-:S02]  /*78850*/  IMAD.MOV.U32 R27, RZ, RZ, R28 ;  /* 0x000000ffff1b7224 */ /* 0x010fc400078e001c */
[----:B------:R-:W4:Y:S04]  /*78860*/  LDL.LU R28, [R1+0x1484] ;  /* 0x00148400011c7983 */ /* 0x000f280000300800 */
        /* <DEDUP_REMOVED lines=10> */
[----:B------:R-:W2:Y:S01]  /*78910*/  LDL.LU R26, [R1+0x158] ;  /* 0x00015800011a7983 */ /* 0x000ea20000300800 */
[----:B----4-:R-:W-:-:S02]  /*78920*/  MOV R27, R28 ;  /* 0x0000001c001b7202 */ /* 0x010fc40000000f00 */
        /* <DEDUP_REMOVED lines=36> */
[----:B--2---:R-:W-:Y:S01]  /*78b70*/  STL.64 [R1+0x1470], R26 ;  /* 0x0014701a01007387 */ /* 0x004fe20000100a00 */
[----:B------:R0:W-:Y:S03]  /*78b80*/  STL.64 [R1+0x1468], R24 ;  /* 0x0014681801007387 */ /* 0x0001e60000100a00 */
[----:B0-----:R-:W2:Y:S01]  /*78b90*/  LDL.LU R24, [R1+0x1c0] ;  /* 0x0001c00001187983 */ /* 0x001ea20000300800 */
[----:B------:R-:W2:Y:S02]  /*78ba0*/  LDL.LU R25, [R1+0x1c4] ;  /* 0x0001c40001197983 */ /* 0x000ea40000300800 */
[----:B------:R-:W2:Y:S02]  /*78bb0*/  LDL.LU R26, [R1+0x1c8] ;  /* 0x0001c800011a7983 */ /* 0x000ea40000300800 */
[----:B------:R-:W-:-:S02]  /*78bc0*/  IMAD.MOV.U32 R23, RZ, RZ, R5 ;  /* 0x000000ffff177224 */ /* 0x000fc400078e0005 */
[----:B----4-:R-:W-:Y:S01]  /*78bd0*/  IMAD.MOV.U32 R27, RZ, RZ, R28 ;  /* 0x000000ffff1b7224 */ /* 0x010fe200078e001c */
[----:B------:R-:W4:Y:S01]  /*78be0*/  LDL.LU R16, [R1+0x3c4] ;  /* 0x0003c40001107983 */ /* 0x000f220000300800 */
[----:B------:R-:W4:Y:S02]  /*78bf0*/  LDL.LU R17, [R1+0x3c8] ;  /* 0x0003c80001117983 */ /* 0x000f240000300800 */
[----:B------:R-:W3:Y:S02]  /*78c00*/  LDL.LU R12, [R1+0x910] ;  /* 0x00091000010c7983 */ /* 0x000ee40000300800 */
[----:B------:R-:W3:Y:S01]  /*78c10*/  LDL.LU R13, [R1+0x6b8] ;  /* 0x0006b800010d7983 */ /* 0x000ee20000300800 */
[----:B------:R-:W3:Y:S01]  /*78c20*/  LDL.LU R9, [R1+0x90c] ;  /* 0x00090c0001097983 */ /* 0x000ee20000300800 */
        /* <DEDUP_REMOVED lines=82> */
[----:B---3--:R0:W-:Y:S02]  /*79150*/  STL.64 [R1+0x1370], R12 ;  /* 0x0013700c01007387 */ /* 0x0081e40000100a00 */
[----:B0-----:R-:W3:Y:S01]  /*79160*/  LDL.LU R12, [R1+0xa0] ;  /* 0x0000a000010c7983 */ /* 0x001ee20000300800 */
        /* <DEDUP_REMOVED lines=10> */
[----:B------:R-:W2:Y:S01]  /*79210*/  LDL.LU.64 R26, [R1+0x13a0] ;  /* 0x0013a000011a7983 */ /* 0x000ea20000300a00 */
[----:B------:R-:W2:Y:S02]  /*79220*/  LDL.LU.64 R24, [R1+0x1398] ;  /* 0x0013980001187983 */ /* 0x000ea40000300a00 */
[----:B------:R0:W-:Y:S02]  /*79230*/  STL.64 [R1+0x1368], R18 ;  /* 0x0013681201007387 */ /* 0x0001e40000100a00 */
[----:B----4-:R1:W-:Y:S07]  /*79240*/  STL.64 [R1+0x1360], R16 ;  /* 0x0013601001007387 */ /* 0x0103ee0000100a00 */
[----:B------:R3:W-:Y:S01]  /*79250*/  STL.64 [R1+0x840], R20 ;  /* 0x0008401401007387 */ /* 0x0007e20000100a00 */
[----:B------:R4:W-:Y:S02]  /*79260*/  STL.64 [R1+0x848], R22 ;  /* 0x0008481601007387 */ /* 0x0009e40000100a00 */
[----:B0-----:R-:W-:Y:S01]  /*79270*/  IMAD.MOV.U32 R18, RZ, RZ, R4 ;  /* 0x000000ffff127224 */ /* 0x001fe200078e0004 */
[----:B-1----:R-:W2:Y:S01]  /*79280*/  LDL.LU R16, [R1+0x90] ;  /* 0x0000900001107983 */ /* 0x002ea20000300800 */
[----:B------:R-:W-:-:S02]  /*79290*/  MOV R17, R8 ;  /* 0x0000000800117202 */ /* 0x000fc40000000f00 */
[----:B------:R-:W2:Y:S01]  /*792a0*/  LDL.LU R8, [R1+0xf08] ;  /* 0x000f080001087983 */ /* 0x000ea20000300800 */
[----:B-----5:R-:W-:Y:S01]  /*792b0*/  MOV R19, R3 ;  /* 0x0000000300137202 */ /* 0x020fe20000000f00 */
[----:B------:R-:W5:Y:S01]  /*792c0*/  LDL.LU R4, [R1+0xf10] ;  /* 0x000f100001047983 */ /* 0x000f620000300800 */
[----:B------:R-:W5:Y:S02]  /*792d0*/  LDL.LU R3, [R1+0xf0c] ;  /* 0x000f0c0001037983 */ /* 0x000f640000300800 */
[----:B---3--:R-:W3:Y:S01]  /*792e0*/  LDL.LU R21, [R1+0x84] ;  /* 0x0000840001157983 */ /* 0x008ee20000300800 */
[----:B----4-:R-:W-:Y:S02]  /*792f0*/  MOV R22, R29 ;  /* 0x0000001d00167202 */ /* 0x010fe40000000f00 */
        /* <DEDUP_REMOVED lines=14> */
[----:B------:R-:W3:Y:S02]  /*793e0*/  LDL.LU.64 R12, [R1+0x1370] ;  /* 0x00137000010c7983 */ /* 0x000ee40000300a00 */
[----:B------:R-:W-:Y:S02]  /*793f0*/  IMAD.MOV.U32 R20, RZ, RZ, R2 ;  /* 0x000000ffff147224 */ /* 0x000fe400078e0002 */
[----:B------:R-:W0:Y:S01]  /*79400*/  S2R R2, SR_CTAID.X ;  /* 0x0000000000027919 */ /* 0x000e220000002500 */
[----:B--2---:R-:W-:Y:S11]  /*79410*/  HMMA.16816.F32 R16, R24, R14, R16 ;  /* 0x0000000e1810723c */ /* 0x004ff60000001810 */
[----:B------:R-:W-:Y:S11]  /*79420*/  @!UPT UIADD3 URZ, URZ, URZ, URZ ;  /* 0x0000003f3f3ff290 */ /* 0x000ff6000fffe03f */
[----:B------:R-:W-:Y:S01]  /*79430*/  @!UPT UIADD3 URZ, URZ, URZ, URZ ;  /* 0x0000003f3f3ff290 */ /* 0x000fe2000fffe03f */
[----:B------:R-:W-:Y:S01]  /*79440*/  STL.64 [R1+0x880], R16 ;  /* 0x0008801001007387 */ /* 0x000fe20000100a00 */
[----:B------:R1:W-:Y:S03]  /*79450*/  STL.64 [R1+0x888], R18 ;  /* 0x0008881201007387 */ /* 0x0003e60000100a00 */
[----:B-1----:R-:W2:Y:S01]  /*79460*/  LDL.LU.64 R18, [R1+0x1368] ;  /* 0x0013680001127983 */ /* 0x002ea20000300a00 */
[----:B------:R-:W2:Y:S01]  /*79470*/  LDL.LU.64 R16, [R1+0x1360] ;  /* 0x0013600001107983 */ /* 0x000ea20000300a00 */
[----:B0-----:R-:W-:Y:S01]  /*79480*/  SHF.L.U32 R2, R2, 0x8, RZ ;  /* 0x0000000802027819 */ /* 0x001fe200000006ff */
[----:B------:R-:W-:-:S03]  /*79490*/  IMAD.MOV.U32 R23, RZ, RZ, R0 ;  /* 0x000000ffff177224 */ /* 0x000fc600078e0000 */
[----:B------:R-:W-:Y:S01]  /*794a0*/  IADD3 R0, R2, 0x100, RZ ;  /* 0x0000010002007810 */ /* 0x000fe20007ffe0ff */
[----:B------:R-:W-:Y:S02]  /*794b0*/  IMAD.MOV.U32 R2, RZ, RZ, 0x80 ;  /* 0x00000080ff027424 */ /* 0x000fe400078e00ff */
[----:B-----5:R-:W-:Y:S01]  /*794c0*/  FFMA R4, R5, R4, R9 ;  /* 0x0000000405047223 */ /* 0x020fe20000000009 */
[----:B------:R-:W-:Y:S01]  /*794d0*/  UIADD3 UR4, UP0, UR4, 0x80, URZ ;  /* 0x0000008004047890 */ /* 0x000fe2000ff1e03f */
[----:B---3--:R-:W-:-:S03]  /*794e0*/  FFMA R8, R13, R8, R12 ;  /* 0x000000080d087223 */ /* 0x008fc6000000000c */
[----:B------:R-:W-:Y:S01]  /*794f0*/  UIADD3.X UR5, URZ, UR5, URZ, UP0, !UPT ;  /* 0x000000053f057290 */ /* 0x000fe200087fe43f */
[----:B----4-:R-:W-:Y:S01]  /*79500*/  FFMA R3, R29, R3, R28 ;  /* 0x000000031d037223 */ /* 0x010fe2000000001c */
[----:B------:R-:W-:-:S04]  /*79510*/  ISETP.LE.U32.AND P0, PT, R0, UR4, PT ;  /* 0x0000000400007c0c */ /* 0x000fc8000bf03070 */
[----:B------:R-:W-:-:S04]  /*79520*/  MOV R0, UR5 ;  /* 0x0000000500007c02 */ /* 0x000fc80008000f00 */
[----:B------:R-:W-:Y:S01]  /*79530*/  ISETP.GE.U32.AND.EX P0, PT, R0, RZ, PT, P0 ;  /* 0x000000ff0000720c */ /* 0x000fe20003f06100 */
[C---:B--2---:R-:W-:Y:S02]  /*79540*/  IMAD R16, R2.reuse, c[0x0][0x1a4], R16 ;  /* 0x0000690002107a24 */ /* 0x044fe400078e0210 */
[----:B------:R-:W-:-:S03]  /*79550*/  IMAD R17, R2, c[0x0][0x1b4], R17 ;  /* 0x00006d0002117a24 */ /* 0x000fc600078e0211 */
[----:B------:R-:W-:Y:S02]  /*79560*/  STL [R1+0x3c4], R16 ;  /* 0x0003c41001007387 */ /* 0x000fe40000100800 */
[----:B------:R-:W-:Y:S02]  /*79570*/  STL [R1+0x3c8], R17 ;  /* 0x0003c81101007387 */ /* 0x000fe40000100800 */
[----:B------:R0:W-:Y:S02]  /*79580*/  STL [R1+0xf10], R4 ;  /* 0x000f100401007387 */ /* 0x0001e40000100800 */
[----:B0-----:R-:W-:Y:S01]  /*79590*/  HMMA.16816.F32 R4, R24, R18, R20 ;  /* 0x000000121804723c */ /* 0x001fe20000001814 */
[----:B------:R-:W-:Y:S01]  /*795a0*/  STL [R1+0xf08], R8 ;  /* 0x000f080801007387 */ /* 0x000fe20000100800 */
[----:B------:R-:W2:Y:S02]  /*795b0*/  LDL R2, [R1+0x908] ;  /* 0x0009080001027983 */ /* 0x000ea40000100800 */
[----:B------:R-:W-:Y:S11]  /*795c0*/  STL [R1+0xf0c], R3 ;  /* 0x000f0c0301007387 */ /* 0x000ff60000100800 */
[----:B------:R-:W-:Y:S08]  /*795d0*/  @!UPT UIADD3 URZ, URZ, URZ, URZ ;  /* 0x0000003f3f3ff290 */ /* 0x000ff0000fffe03f */
[----:B------:R-:W-:Y:S01]  /*795e0*/  STL.64 [R1+0x870], R4 ;  /* 0x0008700401007387 */ /* 0x000fe20000100a00 */
[----:B------:R-:W-:Y:S02]  /*795f0*/  STL.64 [R1+0x878], R6 ;  /* 0x0008780601007387 */ /* 0x000fe40000100a00 */
[----:B------:R-:W3:Y:S01]  /*79600*/  LDL R0, [R1+0x904] ;  /* 0x0009040001007983 */ /* 0x000ee20000100800 */
[----:B--2---:R0:W-:Y:S04]  /*79610*/  STL [R1+0x1d0], R2 ;  /* 0x0001d00201007387 */ /* 0x0041e80000100800 */
[----:B0-----:R-:W2:Y:S04]  /*79620*/  LDL R2, [R1+0x900] ;  /* 0x0009000001027983 */ /* 0x001ea80000100800 */
[----:B---3--:R0:W-:Y:S04]  /*79630*/  STL [R1+0x1d4], R0 ;  /* 0x0001d40001007387 */ /* 0x0081e80000100800 */
[----:B0-----:R-:W3:Y:S04]  /*79640*/  LDL R0, [R1+0x8fc] ;  /* 0x0008fc0001007983 */ /* 0x001ee80000100800 */
        /* <DEDUP_REMOVED lines=57> */
[----:B---3--:R0:W-:Y:S01]  /*799e0*/  STL [R1+0x26c], R0 ;  /* 0x00026c0001007387 */ /* 0x0081e20000100800 */
[----:B------:R-:W-:Y:S01]  /*799f0*/  @P0 CALL.REL.NOINC `(.L_x_0) ;  /* 0x0000001000000944 */ /* 0x000fe20003c00000 */
[----:B------:R-:W-:Y:S05]  /*79a00*/  BRA `(.L_x_67) ;  /* 0xfff98a2000007947 */ /* 0x000fea000383ffff */
.L_x_0:
[----:B-1----:R-:W-:Y:S04]  /*79a10*/  STL [R1+0x1ad0], R29 ;  /* 0x001ad01d01007387 */ /* 0x002fe80000100800 */
[----:B------:R-:W2:Y:S01]  /*79a20*/  LDL.LU R22, [R1+0x924] ;  /* 0x0009240001167983 */ /* 0x000ea20000300800 */
[----:B------:R-:W-:-:S02]  /*79a30*/  LOP3.LUT R23, R23, 0xefffffff, RZ, 0xc0, !PT ;  /* 0xefffffff17177812 */ /* 0x000fc400078ec0ff */
[----:B------:R-:W-:Y:S01]  /*79a40*/  LOP3.LUT R24, R24, 0xfffffffd, RZ, 0xc0, !PT ;  /* 0xfffffffd18187812 */ /* 0x000fe200078ec0ff */
[----:B------:R-:W-:Y:S06]  /*79a50*/  BAR.SYNC.DEFER_BLOCKING 0x0 ;  /* 0x0000000000007b1d */ /* 0x000fec0000010000 */
[----:B--2---:R1:W-:Y:S01]  /*79a60*/  STL [R1+0x1ad4], R22 ;  /* 0x001ad41601007387 */ /* 0x0043e20000100800 */
[C---:B------:R-:W-:Y:S01]  /*79a70*/  FMUL R4, R22.reuse, 8388608 ;  /* 0x4b00000016047820 */ /* 0x040fe20000400000 */
[----:B------:R-:W-:Y:S02]  /*79a80*/  FSETP.GEU.AND P0, PT, R22, 1.175494350822287508e-38, PT ;  /* 0x008000001600780b */ /* 0x000fe40003f0e000 */
[----:B------:R-:W2:Y:S02]  /*79a90*/  LDL.LU R21, [R1+0x928] ;  /* 0x0009280001157983 */ /* 0x000ea40000300800 */
[----:B------:R-:W-:-:S04]  /*79aa0*/  FSEL R4, R4, R22, !P0 ;  /* 0x0000001604047208 */ /* 0x000fc80004000000 */
[----:B------:R-:W-:Y:S01]  /*79ab0*/  IADD3 R7, R4, -0x3f3504f3, RZ ;  /* 0xc0cafb0d04077810 */ /* 0x000fe20007ffe0ff */
[----:B--2---:R-:W-:Y:S04]  /*79ac0*/  STL [R1+0x1ad8], R21 ;  /* 0x001ad81501007387 */ /* 0x004fe80000100800 */
[----:B------:R-:W2:Y:S01]  /*79ad0*/  LDL.LU R20, [R1+0x92c] ;  /* 0x00092c0001147983 */ /* 0x000ea20000300800 */
[----:B------:R-:W-:Y:S01]  /*79ae0*/  LOP3.LUT R7, R7, 0xff800000, RZ, 0xc0, !PT ;  /* 0xff80000007077812 */ /* 0x000fe200078ec0ff */
[C---:B------:R-:W-:Y:S01]  /*79af0*/  FMUL R3, R21.reuse, 8388608 ;  /* 0x4b00000015037820 */ /* 0x040fe20000400000 */
[----:B------:R-:W-:-:S03]  /*79b00*/  FSETP.GEU.AND P2, PT, R21, 1.175494350822287508e-38, PT ;  /* 0x008000001500780b */ /* 0x000fc60003f4e000 */
[----:B0-----:R-:W-:Y:S01]  /*79b10*/  IMAD.IADD R2, R4, 0x1, -R7 ;  /* 0x0000000104027824 */ /* 0x001fe200078e0a07 */
[----:B-1----:R-:W-:Y:S02]  /*79b20*/  MOV R22, 0x3dc6b27f ;  /* 0x3dc6b27f00167802 */ /* 0x002fe40000000f00 */
[----:B------:R-:W-:Y:S01]  /*79b30*/  FSEL R3, R3, R21, !P2 ;  /* 0x0000001503037208 */ /* 0x000fe20005000000 */
[----:B------:R-:W-:-:S03]  /*79b40*/  FADD R2, R2, -1 ;  /* 0xbf80000002027421 */ /* 0x000fc60000000000 */
[----:B------:R-:W-:Y:S01]  /*79b50*/  IADD3 R6, R3, -0x3f3504f3, RZ ;  /* 0xc0cafb0d03067810 */ /* 0x000fe20007ffe0ff */
[----:B------:R-:W-:-:S03]  /*79b60*/  FFMA.FTZ R0, R2, R22, -0.16845393180847167969 ;  /* 0xbe2c7f3002007423 */ /* 0x000fc60000010016 */
[----:B------:R-:W-:Y:S01]  /*79b70*/  LOP3.LUT R6, R6, 0xff800000, RZ, 0xc0, !PT ;  /* 0xff80000006067812 */ /* 0x000fe200078ec0ff */
[----:B------:R-:W-:-:S04]  /*79b80*/  FFMA.FTZ R0, R2, R0, 0.1716887056827545166 ;  /* 0x3e2fcf2a02007423 */ /* 0x000fc80000010000 */
[C---:B------:R-:W-:Y:S02]  /*79b90*/  FFMA.FTZ R5, R2.reuse, R0, -0.17900948226451873779 ;  /* 0xbe374e4302057423 */ /* 0x040fe40000010000 */
[----:B------:R-:W-:Y:S02]  /*79ba0*/  IMAD.IADD R0, R3, 0x1, -R6 ;  /* 0x0000000103007824 */ /* 0x000fe400078e0a06 */
[----:B------:R-:W-:Y:S02]  /*79bb0*/  FFMA.FTZ R5, R2, R5, 0.20512372255325317383 ;  /* 0x3e520bf402057423 */ /* 0x000fe40000010005 */
[----:B------:R-:W-:Y:S02]  /*79bc0*/  FADD R0, R0, -1 ;  /* 0xbf80000000007421 */ /* 0x000fe40000000000 */
[----:B------:R-:W-:Y:S02]  /*79bd0*/  FFMA.FTZ R8, R2, R5, -0.24046532809734344482 ;  /* 0xbe763c8b02087423 */ /* 0x000fe40000010005 */
[----:B------:R-:W-:-:S02]  /*79be0*/  FFMA.FTZ R5, R0, R22, -0.16845393180847167969 ;  /* 0xbe2c7f3000057423 */ /* 0x000fc40000010016 */
[----:B------:R-:W-:Y:S02]  /*79bf0*/  FFMA.FTZ R8, R2, R8, 0.28857114911079406738 ;  /* 0x3e93bf9902087423 */ /* 0x000fe40000010008 */
[----:B------:R-:W-:Y:S02]  /*79c00*/  FFMA.FTZ R5, R0, R5, 0.1716887056827545166 ;  /* 0x3e2fcf2a00057423 */ /* 0x000fe40000010005 */
[----:B------:R-:W-:Y:S02]  /*79c10*/  FFMA.FTZ R9, R2, R8, -0.36067417263984680176 ;  /* 0xbeb8aa4902097423 */ /* 0x000fe40000010008 */
[----:B------:R-:W-:Y:S01]  /*79c20*/  FFMA.FTZ R8, R0, R5, -0.17900948226451873779 ;  /* 0xbe374e4300087423 */ /* 0x000fe20000010005 */
[----:B------:R0:W1:Y:S01]  /*79c30*/  I2F R12, R7 ;  /* 0x00000007000c7306 */ /* 0x0000620000201400 */
[----:B--2---:R-:W-:Y:S04]  /*79c40*/  STL [R1+0x1adc], R20 ;  /* 0x001adc1401007387 */ /* 0x004fe80000100800 */
[----:B------:R-:W2:Y:S04]  /*79c50*/  LDL.LU R19, [R1+0x930] ;  /* 0x0009300001137983 */ /* 0x000ea80000300800 */
[----:B------:R-:W3:Y:S01]  /*79c60*/  LDL.LU R18, [R1+0x934] ;  /* 0x0009340001127983 */ /* 0x000ee20000300800 */
[C---:B------:R-:W-:Y:S01]  /*79c70*/  FMUL R10, R20.reuse, 8388608 ;  /* 0x4b000000140a7820 */ /* 0x040fe20000400000 */
[----:B------:R-:W-:-:S04]  /*79c80*/  FSETP.GEU.AND P1, PT, R20, 1.175494350822287508e-38, PT ;  /* 0x008000001400780b */ /* 0x000fc80003f2e000 */
[----:B------:R-:W-:Y:S01]  /*79c90*/  FSEL R5, R10, R20, !P1 ;  /* 0x000000140a057208 */ /* 0x000fe20004800000 */
[----:B------:R-:W-:Y:S02]  /*79ca0*/  FFMA.FTZ R10, R2, R9, 0.48089820146560668945 ;  /* 0x3ef6384a020a7423 */ /* 0x000fe40000010009 */
[----:B------:R-:W-:Y:S01]  /*79cb0*/  FFMA.FTZ R9, R0, R8, 0.20512372255325317383 ;  /* 0x3e520bf400097423 */ /* 0x000fe20000010008 */
[----:B------:R-:W-:Y:S01]  /*79cc0*/  IADD3 R8, R5, -0x3f3504f3, RZ ;  /* 0xc0cafb0d05087810 */ /* 0x000fe20007ffe0ff */
[----:B------:R-:W-:Y:S02]  /*79cd0*/  FFMA.FTZ R10, R2, R10, -0.72134751081466674805 ;  /* 0xbf38aa3b020a7423 */ /* 0x000fe4000001000a */
[----:B------:R-:W-:Y:S01]  /*79ce0*/  FFMA.FTZ R9, R0, R9, -0.24046532809734344482 ;  /* 0xbe763c8b00097423 */ /* 0x000fe20000010009 */
[----:B------:R-:W-:Y:S01]  /*79cf0*/  LOP3.LUT R8, R8, 0xff800000, RZ, 0xc0, !PT ;  /* 0xff80000008087812 */ /* 0x000fe200078ec0ff */
[----:B------:R-:W-:Y:S02]  /*79d00*/  FMUL R10, R2, R10 ;  /* 0x0000000a020a7220 */ /* 0x000fe40000400000 */
[----:B0-----:R-:W-:-:S02]  /*79d10*/  FFMA.FTZ R7, R0, R9, 0.28857114911079406738 ;  /* 0x3e93bf9900077423 */ /* 0x001fc40000010009 */
[----:B------:R-:W-:Y:S01]  /*79d20*/  FMUL R9, R2, R10 ;  /* 0x0000000a02097220 */ /* 0x000fe20000400000 */
[----:B------:R-:W-:Y:S01]  /*79d30*/  IADD3 R10, R5, -R8, RZ ;  /* 0x80000008050a7210 */ /* 0x000fe20007ffe0ff */
[----:B------:R-:W-:Y:S01]  /*79d40*/  FFMA.FTZ R7, R0, R7, -0.36067417263984680176 ;  /* 0xbeb8aa4900077423 */ /* 0x000fe20000010007 */
[----:B------:R0:W4:Y:S01]  /*79d50*/  I2F R11, R6 ;  /* 0x00000006000b7306 */ /* 0x0001220000201400 */
[----:B------:R-:W-:Y:S02]  /*79d60*/  FFMA.FTZ R13, R2, 1.4426950216293334961, R9 ;  /* 0x3fb8aa3b020d7823 */ /* 0x000fe40000010009 */
[----:B------:R-:W-:Y:S02]  /*79d70*/  FADD R2, R10, -1 ;  /* 0xbf8000000a027421 */ /* 0x000fe40000000000 */
[----:B0-----:R-:W-:-:S04]  /*79d80*/  FFMA.FTZ R6, R0, R7, 0.48089820146560668945 ;  /* 0x3ef6384a00067423 */ /* 0x001fc80000010007 */
[----:B------:R-:W-:Y:S02]  /*79d90*/  FFMA.FTZ R7, R0, R6, -0.72134751081466674805 ;  /* 0xbf38aa3b00077423 */ /* 0x000fe40000010006 */
[----:B------:R-:W-:Y:S02]  /*79da0*/  FFMA.FTZ R6, R2, R22, -0.16845393180847167969 ;  /* 0xbe2c7f3002067423 */ /* 0x000fe40000010016 */
[----:B------:R-:W-:Y:S02]  /*79db0*/  FMUL R7, R0, R7 ;  /* 0x0000000700077220 */ /* 0x000fe40000400000 */
[----:B------:R-:W-:Y:S02]  /*79dc0*/  FFMA.FTZ R6, R2, R6, 0.1716887056827545166 ;  /* 0x3e2fcf2a02067423 */ /* 0x000fe40000010006 */
[----:B------:R-:W-:Y:S02]  /*79dd0*/  FMUL R7, R0, R7 ;  /* 0x0000000700077220 */ /* 0x000fe40000400000 */
[----:B------:R-:W-:Y:S01]  /*79de0*/  FFMA.FTZ R6, R2, R6, -0.17900948226451873779 ;  /* 0xbe374e4302067423 */ /* 0x000fe20000010006 */
[----:B------:R-:W-:Y:S01]  /*79df0*/  FSEL R9, RZ, -23, P0 ;  /* 0xc1b80000ff097808 */ /* 0x000fe20000000000 */
[----:B------:R-:W-:-:S02]  /*79e00*/  FFMA.FTZ R7, R0, 1.4426950216293334961, R7 ;  /* 0x3fb8aa3b00077823 */ /* 0x000fc40000010007 */
[----:B------:R-:W-:Y:S02]  /*79e10*/  FFMA.FTZ R0, R2, R6, 0.20512372255325317383 ;  /* 0x3e520bf402007423 */ /* 0x000fe40000010006 */
[----:B-1----:R-:W-:Y:S01]  /*79e20*/  FFMA.FTZ R10, R12, 1.1920928955078125e-07, R9 ;  /* 0x340000000c0a7823 */ /* 0x002fe20000010009 */
[----:B------:R-:W-:Y:S01]  /*79e30*/  FSEL R9, RZ, -23, P2 ;  /* 0xc1b80000ff097808 */ /* 0x000fe20001000000 */
[----:B------:R-:W-:Y:S01]  /*79e40*/  FFMA.FTZ R0, R2, R0, -0.24046532809734344482 ;  /* 0xbe763c8b02007423 */ /* 0x000fe20000010000 */
[----:B------:R-:W-:Y:S02]  /*79e50*/  ISETP.GE.U32.AND P2, PT, R4, 0x7f800000, PT ;  /* 0x7f8000000400780c */ /* 0x000fe40003f46070 */
[----:B------:R-:W-:Y:S01]  /*79e60*/  ISETP.GE.U32.AND P3, PT, R3, 0x7f800000, PT ;  /* 0x7f8000000300780c */ /* 0x000fe20003f66070 */
[----:B------:R-:W-:Y:S02]  /*79e70*/  FFMA.FTZ R0, R2, R0, 0.28857114911079406738 ;  /* 0x3e93bf9902007423 */ /* 0x000fe40000010000 */
[----:B----4-:R-:W-:-:S02]  /*79e80*/  FFMA.FTZ R9, R11, 1.1920928955078125e-07, R9 ;  /* 0x340000000b097823 */ /* 0x010fc40000010009 */
[C---:B------:R-:W-:Y:S02]  /*79e90*/  FFMA.FTZ R0, R2.reuse, R0, -0.36067417263984680176 ;  /* 0xbeb8aa4902007423 */ /* 0x040fe40000010000 */
[----:B------:R-:W-:Y:S02]  /*79ea0*/  FADD R11, R9, R7 ;  /* 0x00000007090b7221 */ /* 0x000fe40000000000 */
[C---:B------:R-:W-:Y:S02]  /*79eb0*/  FFMA.FTZ R0, R2.reuse, R0, 0.48089820146560668945 ;  /* 0x3ef6384a02007423 */ /* 0x040fe40000010000 */
[----:B------:R-:W-:Y:S02]  /*79ec0*/  @P2 IMAD.MOV.U32 R7, RZ, RZ, 0x7f800000 ;  /* 0x7f800000ff072424 */ /* 0x000fe400078e00ff */
[----:B------:R-:W-:Y:S01]  /*79ed0*/  FFMA.FTZ R0, R2, R0, -0.72134751081466674805 ;  /* 0xbf38aa3b02007423 */ /* 0x000fe20000010000 */
[----:B------:R-:W-:Y:S01]  /*79ee0*/  @P3 MOV R9, 0x7f800000 ;  /* 0x7f80000000093802 */ /* 0x000fe20000000f00 */
[----:B------:R-:W-:-:S02]  /*79ef0*/  FADD R10, R10, R13 ;  /* 0x0000000d0a0a7221 */ /* 0x000fc40000000000 */
[----:B------:R-:W-:Y:S02]  /*79f00*/  @P2 FFMA.FTZ R10, R4, R7, +INF ;  /* 0x7f800000040a2423 */ /* 0x000fe40000010007 */
[C---:B------:R-:W-:Y:S01]  /*79f10*/  FMUL R7, R2.reuse, R0 ;  /* 0x0000000002077220 */ /* 0x040fe20000400000 */
[----:B------:R-:W0:Y:S01]  /*79f20*/  I2F R8, R8 ;  /* 0x0000000800087306 */ /* 0x000e220000201400 */
[----:B------:R-:W-:Y:S02]  /*79f30*/  @P3 FFMA.FTZ R11, R3, R9, +INF ;  /* 0x7f800000030b3423 */ /* 0x000fe40000010009 */
[C---:B------:R-:W-:Y:S01]  /*79f40*/  FMUL R7, R2.reuse, R7 ;  /* 0x0000000702077220 */ /* 0x040fe20000400000 */
[----:B--2---:R-:W-:Y:S04]  /*79f50*/  STL [R1+0x1ae0], R19 ;  /* 0x001ae01301007387 */ /* 0x004fe80000100800 */
[----:B------:R-:W-:Y:S04]  /*79f60*/  STL [R1+0x6c0], R10 ;  /* 0x0006c00a01007387 */ /* 0x000fe80000100800 */
[----:B---3--:R-:W-:Y:S04]  /*79f70*/  STL [R1+0x1ae4], R18 ;  /* 0x001ae41201007387 */ /* 0x008fe80000100800 */
[----:B------:R1:W-:Y:S02]  /*79f80*/  STL [R1+0x6bc], R11 ;  /* 0x0006bc0b01007387 */ /* 0x0003e40000100800 */
[----:B-1----:R-:W-:Y:S01]  /*79f90*/  FFMA.FTZ R11, R2, 1.4426950216293334961, R7 ;  /* 0x3fb8aa3b020b7823 */ /* 0x002fe20000010007 */
[----:B------:R-:W-:-:S02]  /*79fa0*/  FSEL R7, RZ, -23, P1 ;  /* 0xc1b80000ff077808 */ /* 0x000fc40000800000 */
[----:B------:R-:W-:-:S03]  /*79fb0*/  ISETP.GE.U32.AND P1, PT, R5, 0x7f800000, PT ;  /* 0x7f8000000500780c */ /* 0x000fc60003f26070 */
[----:B0-----:R-:W-:-:S04]  /*79fc0*/  FFMA.FTZ R8, R8, 1.1920928955078125e-07, R7 ;  /* 0x3400000008087823 */ /* 0x001fc80000010007 */
[----:B------:R-:W-:-:S06]  /*79fd0*/  FADD R12, R8, R11 ;  /* 0x0000000b080c7221 */ /* 0x000fcc0000000000 */
[----:B------:R-:W-:-:S04]  /*79fe0*/  @P1 IMAD.MOV.U32 R8, RZ, RZ, 0x7f800000 ;  /* 0x7f800000ff081424 */ /* 0x000fc800078e00ff */
[----:B------:R-:W-:-:S05]  /*79ff0*/  @P1 FFMA.FTZ R12, R5, R8, +INF ;  /* 0x7f800000050c1423 */ /* 0x000fca0000010008 */
[----:B------:R-:W-:Y:S04]  /*7a000*/  STL [R1+0x6b8], R12 ;  /* 0x0006b80c01007387 */ /* 0x000fe80000100800 */
[----:B------:R-:W2:Y:S04]  /*7a010*/  LDL.LU R17, [R1+0x938] ;  /* 0x0009380001117983 */ /* 0x000ea80000300800 */
[----:B------:R-:W3:Y:S01]  /*7a020*/  LDL.LU R16, [R1+0x93c] ;  /* 0x00093c0001107983 */ /* 0x000ee20000300800 */
[C---:B------:R-:W-:Y:S01]  /*7a030*/  FMUL R6, R19.reuse, 8388608 ;  /* 0x4b00000013067820 */ /* 0x040fe20000400000 */
[----:B------:R-:W-:-:S04]  /*7a040*/  FSETP.GEU.AND P0, PT, R19, 1.175494350822287508e-38, PT ;  /* 0x008000001300780b */ /* 0x000fc80003f0e000 */
[----:B------:R-:W-:Y:S02]  /*7a050*/  FSEL R6, R6, R19, !P0 ;  /* 0x0000001306067208 */ /* 0x000fe40004000000 */
[----:B------:R-:W-:Y:S01]  /*7a060*/  FSETP.NEU.AND P4, PT, R4, RZ, PT ;  /* 0x000000ff0400720b */ /* 0x000fe20003f8d000 */
[----:B------:R-:W-:Y:S01]  /*7a070*/  FMUL R4, R18, 8388608 ;  /* 0x4b00000012047820 */ /* 0x000fe20000400000 */
[----:B------:R-:W-:Y:S02]  /*7a080*/  IADD3 R10, R6, -0x3f3504f3, RZ ;  /* 0xc0cafb0d060a7810 */ /* 0x000fe40007ffe0ff */
[----:B------:R-:W-:Y:S02]  /*7a090*/  FSETP.GEU.AND P2, PT, R18, 1.175494350822287508e-38, PT ;  /* 0x008000001200780b */ /* 0x000fe40003f4e000 */
[----:B------:R-:W-:Y:S02]  /*7a0a0*/  LOP3.LUT R10, R10, 0xff800000, RZ, 0xc0, !PT ;  /* 0xff8000000a0a7812 */ /* 0x000fe400078ec0ff */
[----:B------:R-:W-:-:S03]  /*7a0b0*/  FSEL R4, R4, R18, !P2 ;  /* 0x0000001204047208 */ /* 0x000fc60005000000 */
[----:B------:R-:W-:Y:S01]  /*7a0c0*/  IMAD.IADD R0, R6, 0x1, -R10 ;  /* 0x0000000106007824 */ /* 0x000fe200078e0a0a */
[----:B------:R-:W-:-:S03]  /*7a0d0*/  IADD3 R9, R4, -0x3f3504f3, RZ ;  /* 0xc0cafb0d04097810 */ /* 0x000fc60007ffe0ff */
[----:B------:R-:W-:Y:S01]  /*7a0e0*/  FADD R0, R0, -1 ;  /* 0xbf80000000007421 */ /* 0x000fe20000000000 */
[----:B------:R-:W-:Y:S02]  /*7a0f0*/  LOP3.LUT R9, R9, 0xff800000, RZ, 0xc0, !PT ;  /* 0xff80000009097812 */ /* 0x000fe400078ec0ff */
[----:B------:R-:W-:Y:S01]  /*7a100*/  FSETP.NEU.AND P3, PT, R3, RZ, PT ;  /* 0x000000ff0300720b */ /* 0x000fe20003f6d000 */
[----:B------:R-:W-:Y:S01]  /*7a110*/  FFMA.FTZ R3, R0, R22, -0.16845393180847167969 ;  /* 0xbe2c7f3000037423 */ /* 0x000fe20000010016 */
[----:B------:R-:W-:-:S03]  /*7a120*/  IADD3 R2, R4, -R9, RZ ;  /* 0x8000000904027210 */ /* 0x000fc60007ffe0ff */
[----:B------:R-:W-:Y:S02]  /*7a130*/  FFMA.FTZ R3, R0, R3, 0.1716887056827545166 ;  /* 0x3e2fcf2a00037423 */ /* 0x000fe40000010003 */
[----:B------:R-:W-:Y:S02]  /*7a140*/  FADD R2, R2, -1 ;  /* 0xbf80000002027421 */ /* 0x000fe40000000000 */
[----:B------:R-:W-:Y:S02]  /*7a150*/  FFMA.FTZ R7, R0, R3, -0.17900948226451873779 ;  /* 0xbe374e4300077423 */ /* 0x000fe40000010003 */
[----:B------:R-:W-:Y:S02]  /*7a160*/  FFMA.FTZ R3, R2, R22, -0.16845393180847167969 ;  /* 0xbe2c7f3002037423 */ /* 0x000fe40000010016 */
[----:B------:R-:W-:Y:S02]  /*7a170*/  FFMA.FTZ R7, R0, R7, 0.20512372255325317383 ;  /* 0x3e520bf400077423 */ /* 0x000fe40000010007 */
[----:B------:R-:W-:-:S02]  /*7a180*/  FFMA.FTZ R3, R2, R3, 0.1716887056827545166 ;  /* 0x3e2fcf2a02037423 */ /* 0x000fc40000010003 */
[----:B------:R-:W-:Y:S02]  /*7a190*/  FFMA.FTZ R7, R0, R7, -0.24046532809734344482 ;  /* 0xbe763c8b00077423 */ /* 0x000fe40000010007 */
[----:B------:R-:W-:Y:S02]  /*7a1a0*/  FFMA.FTZ R3, R2, R3, -0.17900948226451873779 ;  /* 0xbe374e4302037423 */ /* 0x000fe40000010003 */
[----:B------:R-:W-:Y:S02]  /*7a1b0*/  FFMA.FTZ R7, R0, R7, 0.28857114911079406738 ;  /* 0x3e93bf9900077423 */ /* 0x000fe40000010007 */
[----:B------:R-:W-:Y:S02]  /*7a1c0*/  FFMA.FTZ R3, R2, R3, 0.20512372255325317383 ;  /* 0x3e520bf402037423 */ /* 0x000fe40000010003 */
[----:B------:R-:W-:Y:S02]  /*7a1d0*/  FFMA.FTZ R7, R0, R7, -0.36067417263984680176 ;  /* 0xbeb8aa4900077423 */ /* 0x000fe40000010007 */
[----:B------:R-:W-:Y:S01]  /*7a1e0*/  FFMA.FTZ R3, R2, R3, -0.24046532809734344482 ;  /* 0xbe763c8b02037423 */ /* 0x000fe20000010003 */
[----:B------:R-:W-:Y:S01]  /*7a1f0*/  @P4 LOP3.LUT R23, R23, 0x10000000, RZ, 0xfc, !PT ;  /* 0x1000000017174812 */ /* 0x000fe200078efcff */
[----:B------:R-:W-:Y:S01]  /*7a200*/  FFMA.FTZ R7, R0, R7, 0.48089820146560668945 ;  /* 0x3ef6384a00077423 */ /* 0x000fe20000010007 */
[----:B------:R-:W-:Y:S01]  /*7a210*/  FSETP.NEU.AND P1, PT, R5, RZ, PT ;  /* 0x000000ff0500720b */ /* 0x000fe20003f2d000 */
[----:B------:R-:W-:Y:S01]  /*7a220*/  FFMA.FTZ R3, R2, R3, 0.28857114911079406738 ;  /* 0x3e93bf9902037423 */ /* 0x000fe20000010003 */
[----:B------:R-:W-:Y:S01]  /*7a230*/  LOP3.LUT R23, R23, 0xdfffffff, RZ, 0xc0, !PT ;  /* 0xdfffffff17177812 */ /* 0x000fe200078ec0ff */
[----:B------:R-:W-:-:S02]  /*7a240*/  FFMA.FTZ R7, R0, R7, -0.72134751081466674805 ;  /* 0xbf38aa3b00077423 */ /* 0x000fc40000010007 */
[----:B------:R-:W-:Y:S01]  /*7a250*/  FFMA.FTZ R3, R2, R3, -0.36067417263984680176 ;  /* 0xbeb8aa4902037423 */ /* 0x000fe20000010003 */
[----:B------:R-:W-:Y:S01]  /*7a260*/  @P3 LOP3.LUT R23, R23, 0x20000000, RZ, 0xfc, !PT ;  /* 0x2000000017173812 */ /* 0x000fe200078efcff */
[----:B------:R-:W-:Y:S02]  /*7a270*/  FMUL R7, R0, R7 ;  /* 0x0000000700077220 */ /* 0x000fe40000400000 */
[----:B------:R-:W-:Y:S01]  /*7a280*/  FFMA.FTZ R3, R2, R3, 0.48089820146560668945 ;  /* 0x3ef6384a02037423 */ /* 0x000fe20000010003 */
[----:B------:R-:W-:Y:S01]  /*7a290*/  LOP3.LUT R23, R23, 0xbfffffff, RZ, 0xc0, !PT ;  /* 0xbfffffff17177812 */ /* 0x000fe200078ec0ff */
[----:B------:R-:W-:Y:S01]  /*7a2a0*/  FMUL R7, R0, R7 ;  /* 0x0000000700077220 */ /* 0x000fe20000400000 */
[----:B--2---:R0:W-:Y:S04]  /*7a2b0*/  STL [R1+0x1ae8], R17 ;  /* 0x001ae81101007387 */ /* 0x0041e80000100800 */
[----:B---3--:R1:W-:Y:S04]  /*7a2c0*/  STL [R1+0x1aec], R16 ;  /* 0x001aec1001007387 */ /* 0x0083e80000100800 */
[----:B------:R-:W2:Y:S04]  /*7a2d0*/  LDL.LU R15, [R1+0x940] ;  /* 0x00094000010f7983 */ /* 0x000ea80000300800 */
[----:B------:R-:W3:Y:S01]  /*7a2e0*/  LDL.LU R14, [R1+0x944] ;  /* 0x00094400010e7983 */ /* 0x000ee20000300800 */
[----:B------:R-:W-:Y:S01]  /*7a2f0*/  FFMA.FTZ R3, R2, R3, -0.72134751081466674805 ;  /* 0xbf38aa3b02037423 */ /* 0x000fe20000010003 */
[----:B------:R-:W-:Y:S01]  /*7a300*/  @P1 LOP3.LUT R23, R23, 0x40000000, RZ, 0xfc, !PT ;  /* 0x4000000017171812 */ /* 0x000fe200078efcff */
[C---:B------:R-:W-:Y:S01]  /*7a310*/  FMUL R25, R17.reuse, 8388608 ;  /* 0x4b00000011197820 */ /* 0x040fe20000400000 */
[----:B------:R-:W-:Y:S01]  /*7a320*/  FSETP.GEU.AND P1, PT, R17, 1.175494350822287508e-38, PT ;  /* 0x008000001100780b */ /* 0x000fe20003f2e000 */
[----:B------:R-:W-:-:S02]  /*7a330*/  FFMA.FTZ R11, R0, 1.4426950216293334961, R7 ;  /* 0x3fb8aa3b000b7823 */ /* 0x000fc40000010007 */
[----:B------:R-:W-:Y:S01]  /*7a340*/  FMUL R0, R2, R3 ;  /* 0x0000000302007220 */ /* 0x000fe20000400000 */
[C---:B------:R-:W-:Y:S01]  /*7a350*/  FSETP.GEU.AND P3, PT, R16.reuse, 1.175494350822287508e-38, PT ;  /* 0x008000001000780b */ /* 0x040fe20003f6e000 */
[----:B------:R-:W-:Y:S01]  /*7a360*/  FMUL R3, R16, 8388608 ;  /* 0x4b00000010037820 */ /* 0x000fe20000400000 */
[----:B------:R-:W-:-:S04]  /*7a370*/  FSEL R25, R25, R17, !P1 ;  /* 0x0000001119197208 */ /* 0x000fc80004800000 */
[----:B------:R-:W-:Y:S02]  /*7a380*/  FSEL R29, R3, R16, !P3 ;  /* 0x00000010031d7208 */ /* 0x000fe40005800000 */
[----:B------:R-:W-:Y:S01]  /*7a390*/  IADD3 R7, R25, -0x3f3504f3, RZ ;  /* 0xc0cafb0d19077810 */ /* 0x000fe20007ffe0ff */
[C---:B------:R-:W-:Y:S01]  /*7a3a0*/  FMUL R0, R2.reuse, R0 ;  /* 0x0000000002007220 */ /* 0x040fe20000400000 */
[----:B------:R-:W-:Y:S02]  /*7a3b0*/  IADD3 R5, R29, -0x3f3504f3, RZ ;  /* 0xc0cafb0d1d057810 */ /* 0x000fe40007ffe0ff */
[----:B------:R-:W-:Y:S01]  /*7a3c0*/  LOP3.LUT R7, R7, 0xff800000, RZ, 0xc0, !PT ;  /* 0xff80000007077812 */ /* 0x000fe200078ec0ff */
[----:B0-----:R-:W-:Y:S01]  /*7a3d0*/  FFMA.FTZ R17, R2, 1.4426950216293334961, R0 ;  /* 0x3fb8aa3b02117823 */ /* 0x001fe20000010000 */
[----:B------:R-:W-:Y:S02]  /*7a3e0*/  LOP3.LUT R5, R5, 0xff800000, RZ, 0xc0, !PT ;  /* 0xff80000005057812 */ /* 0x000fe400078ec0ff */
[----:B------:R-:W-:-:S03]  /*7a3f0*/  IADD3 R0, R25, -R7, RZ ;  /* 0x8000000719007210 */ /* 0x000fc60007ffe0ff */
[----:B------:R-:W-:Y:S02]  /*7a400*/  IMAD.IADD R2, R29, 0x1, -R5 ;  /* 0x000000011d027824 */ /* 0x000fe400078e0a05 */
[----:B------:R-:W-:Y:S02]  /*7a410*/  FADD R0, R0, -1 ;  /* 0xbf80000000007421 */ /* 0x000fe40000000000 */
[----:B------:R-:W-:Y:S02]  /*7a420*/  FADD R2, R2, -1 ;  /* 0xbf80000002027421 */ /* 0x000fe40000000000 */
[-C--:B------:R-:W-:Y:S02]  /*7a430*/  FFMA.FTZ R8, R0, R22.reuse, -0.16845393180847167969 ;  /* 0xbe2c7f3000087423 */ /* 0x080fe40000010016 */
[----:B------:R-:W-:Y:S02]  /*7a440*/  FFMA.FTZ R3, R2, R22, -0.16845393180847167969 ;  /* 0xbe2c7f3002037423 */ /* 0x000fe40000010016 */
[----:B------:R-:W-:-:S02]  /*7a450*/  FFMA.FTZ R8, R0, R8, 0.1716887056827545166 ;  /* 0x3e2fcf2a00087423 */ /* 0x000fc40000010008 */
[----:B------:R-:W-:Y:S02]  /*7a460*/  FFMA.FTZ R3, R2, R3, 0.1716887056827545166 ;  /* 0x3e2fcf2a02037423 */ /* 0x000fe40000010003 */
[----:B------:R-:W-:Y:S02]  /*7a470*/  FFMA.FTZ R8, R0, R8, -0.17900948226451873779 ;  /* 0xbe374e4300087423 */ /* 0x000fe40000010008 */
[----:B------:R-:W-:Y:S02]  /*7a480*/  FFMA.FTZ R3, R2, R3, -0.17900948226451873779 ;  /* 0xbe374e4302037423 */ /* 0x000fe40000010003 */
[----:B------:R-:W-:Y:S02]  /*7a490*/  FFMA.FTZ R8, R0, R8, 0.20512372255325317383 ;  /* 0x3e520bf400087423 */ /* 0x000fe40000010008 */
[----:B------:R-:W-:Y:S02]  /*7a4a0*/  FFMA.FTZ R3, R2, R3, 0.20512372255325317383 ;  /* 0x3e520bf402037423 */ /* 0x000fe40000010003 */
[----:B------:R-:W-:-:S02]  /*7a4b0*/  FFMA.FTZ R8, R0, R8, -0.24046532809734344482 ;  /* 0xbe763c8b00087423 */ /* 0x000fc40000010008 */
[----:B------:R-:W-:Y:S02]  /*7a4c0*/  FFMA.FTZ R3, R2, R3, -0.24046532809734344482 ;  /* 0xbe763c8b02037423 */ /* 0x000fe40000010003 */
[----:B------:R-:W-:Y:S02]  /*7a4d0*/  FFMA.FTZ R8, R0, R8, 0.28857114911079406738 ;  /* 0x3e93bf9900087423 */ /* 0x000fe40000010008 */
[----:B------:R-:W-:Y:S02]  /*7a4e0*/  FFMA.FTZ R3, R2, R3, 0.28857114911079406738 ;  /* 0x3e93bf9902037423 */ /* 0x000fe40000010003 */
[----:B------:R-:W-:Y:S02]  /*7a4f0*/  FFMA.FTZ R8, R0, R8, -0.36067417263984680176 ;  /* 0xbeb8aa4900087423 */ /* 0x000fe40000010008 */
[----:B------:R-:W-:Y:S02]  /*7a500*/  FFMA.FTZ R3, R2, R3, -0.36067417263984680176 ;  /* 0xbeb8aa4902037423 */ /* 0x000fe40000010003 */
[----:B------:R-:W-:-:S02]  /*7a510*/  FFMA.FTZ R8, R0, R8, 0.48089820146560668945 ;  /* 0x3ef6384a00087423 */ /* 0x000fc40000010008 */
[----:B------:R-:W-:Y:S02]  /*7a520*/  FFMA.FTZ R3, R2, R3, 0.48089820146560668945 ;  /* 0x3ef6384a02037423 */ /* 0x000fe40000010003 */
[----:B------:R-:W-:Y:S02]  /*7a530*/  FFMA.FTZ R8, R0, R8, -0.72134751081466674805 ;  /* 0xbf38aa3b00087423 */ /* 0x000fe40000010008 */
[----:B------:R-:W-:Y:S02]  /*7a540*/  FFMA.FTZ R3, R2, R3, -0.72134751081466674805 ;  /* 0xbf38aa3b02037423 */ /* 0x000fe40000010003 */
[----:B------:R-:W-:Y:S02]  /*7a550*/  FMUL R8, R0, R8 ;  /* 0x0000000800087220 */ /* 0x000fe40000400000 */
[----:B------:R-:W-:Y:S02]  /*7a560*/  FMUL R3, R2, R3 ;  /* 0x0000000302037220 */ /* 0x000fe40000400000 */
[----:B------:R-:W-:-:S02]  /*7a570*/  FMUL R8, R0, R8 ;  /* 0x0000000800087220 */ /* 0x000fc40000400000 */
[----:B------:R-:W-:Y:S01]  /*7a580*/  FMUL R3, R2, R3 ;  /* 0x0000000302037220 */ /* 0x000fe20000400000 */
[----:B------:R-:W-:Y:S01]  /*7a590*/  FSEL R27, RZ, -23, P0 ;  /* 0xc1b80000ff1b7808 */ /* 0x000fe20000000000 */
[----:B------:R-:W-:Y:S01]  /*7a5a0*/  FFMA.FTZ R21, R0, 1.4426950216293334961, R8 ;  /* 0x3fb8aa3b00157823 */ /* 0x000fe20000010008 */
[----:B------:R-:W-:Y:S01]  /*7a5b0*/  FSEL R28, RZ, -23, P2 ;  /* 0xc1b80000ff1c7808 */ /* 0x000fe20001000000 */
[----:B------:R-:W-:Y:S01]  /*7a5c0*/  FFMA.FTZ R20, R2, 1.4426950216293334961, R3 ;  /* 0x3fb8aa3b02147823 */ /* 0x000fe20000010003 */
[----:B-1----:R-:W-:Y:S01]  /*7a5d0*/  MOV R16, R11 ;  /* 0x0000000b00107202 */ /* 0x002fe20000000f00 */
[----:B------:R0:W1:Y:S01]  /*7a5e0*/  I2F R13, R10 ;  /* 0x0000000a000d7306 */ /* 0x0000620000201400 */
[C---:B--2---:R-:W-:Y:S01]  /*7a5f0*/  FMUL R0, R15.reuse, 8388608 ;  /* 0x4b0000000f007820 */ /* 0x044fe20000400000 */
[----:B------:R-:W-:Y:S01]  /*7a600*/  FSETP.GEU.AND P0, PT, R15, 1.175494350822287508e-38, PT ;  /* 0x008000000f00780b */ /* 0x000fe20003f0e000 */
[C---:B---3--:R-:W-:Y:S01]  /*7a610*/  FMUL R2, R14.reuse, 8388608 ;  /* 0x4b0000000e027820 */ /* 0x048fe20000400000 */
[----:B------:R-:W-:-:S02]  /*7a620*/  FSETP.GEU.AND P2, PT, R14, 1.175494350822287508e-38, PT ;  /* 0x008000000e00780b */ /* 0x000fc40003f4e000 */
[----:B------:R-:W-:Y:S02]  /*7a630*/  FSEL R19, R0, R15, !P0 ;  /* 0x0000000f00137208 */ /* 0x000fe40004000000 */
[----:B------:R-:W-:Y:S02]  /*7a640*/  FSEL R18, R2, R14, !P2 ;  /* 0x0000000e02127208 */ /* 0x000fe40005000000 */
[----:B------:R-:W-:Y:S02]  /*7a650*/  IADD3 R3, R19, -0x3f3504f3, RZ ;  /* 0xc0cafb0d13037810 */ /* 0x000fe40007ffe0ff */
[----:B------:R-:W-:Y:S02]  /*7a660*/  IADD3 R8, R18, -0x3f3504f3, RZ ;  /* 0xc0cafb0d12087810 */ /* 0x000fe40007ffe0ff */
[----:B------:R-:W-:Y:S02]  /*7a670*/  LOP3.LUT R3, R3, 0xff800000, RZ, 0xc0, !PT ;  /* 0xff80000003037812 */ /* 0x000fe400078ec0ff */
[----:B------:R-:W-:-:S03]  /*7a680*/  LOP3.LUT R8, R8, 0xff800000, RZ, 0xc0, !PT ;  /* 0xff80000008087812 */ /* 0x000fc600078ec0ff */
[----:B------:R-:W-:Y:S01]  /*7a690*/  IMAD.IADD R0, R19, 0x1, -R3 ;  /* 0x0000000113007824 */ /* 0x000fe200078e0a03 */
[----:B------:R-:W-:-:S03]  /*7a6a0*/  IADD3 R2, R18, -R8, RZ ;  /* 0x8000000812027210 */ /* 0x000fc60007ffe0ff */
[----:B------:R-:W-:Y:S02]  /*7a6b0*/  FADD R0, R0, -1 ;  /* 0xbf80000000007421 */ /* 0x000fe40000000000 */
[----:B------:R-:W-:Y:S02]  /*7a6c0*/  FADD R2, R2, -1 ;  /* 0xbf80000002027421 */ /* 0x000fe40000000000 */
[-C--:B------:R-:W-:Y:S02]  /*7a6d0*/  FFMA.FTZ R12, R0, R22.reuse, -0.16845393180847167969 ;  /* 0xbe2c7f30000c7423 */ /* 0x080fe40000010016 */
[----:B------:R-:W-:Y:S02]  /*7a6e0*/  FFMA.FTZ R11, R2, R22, -0.16845393180847167969 ;  /* 0xbe2c7f30020b7423 */ /* 0x000fe40000010016 */
[----:B------:R-:W-:Y:S02]  /*7a6f0*/  FFMA.FTZ R12, R0, R12, 0.1716887056827545166 ;  /* 0x3e2fcf2a000c7423 */ /* 0x000fe4000001000c */
[----:B------:R-:W-:-:S02]  /*7a700*/  FFMA.FTZ R11, R2, R11, 0.1716887056827545166 ;  /* 0x3e2fcf2a020b7423 */ /* 0x000fc4000001000b */
[----:B------:R-:W-:Y:S02]  /*7a710*/  FFMA.FTZ R12, R0, R12, -0.17900948226451873779 ;  /* 0xbe374e43000c7423 */ /* 0x000fe4000001000c */
[----:B------:R-:W-:Y:S02]  /*7a720*/  FFMA.FTZ R11, R2, R11, -0.17900948226451873779 ;  /* 0xbe374e43020b7423 */ /* 0x000fe4000001000b */
[----:B------:R-:W-:Y:S02]  /*7a730*/  FFMA.FTZ R12, R0, R12, 0.20512372255325317383 ;  /* 0x3e520bf4000c7423 */ /* 0x000fe4000001000c */
[----:B------:R-:W-:Y:S02]  /*7a740*/  FFMA.FTZ R11, R2, R11, 0.20512372255325317383 ;  /* 0x3e520bf4020b7423 */ /* 0x000fe4000001000b */
[----:B------:R-:W-:Y:S02]  /*7a750*/  FFMA.FTZ R12, R0, R12, -0.24046532809734344482 ;  /* 0xbe763c8b000c7423 */ /* 0x000fe4000001000c */
[----:B------:R-:W-:-:S02]  /*7a760*/  FFMA.FTZ R11, R2, R11, -0.24046532809734344482 ;  /* 0xbe763c8b020b7423 */ /* 0x000fc4000001000b */
[----:B------:R-:W-:Y:S01]  /*7a770*/  FFMA.FTZ R12, R0, R12, 0.28857114911079406738 ;  /* 0x3e93bf99000c7423 */ /* 0x000fe2000001000c */
[----:B------:R-:W-:Y:S01]  /*7a780*/  STL [R1+0x1af0], R15 ;  /* 0x001af00f01007387 */ /* 0x000fe20000100800 */
[----:B0-----:R-:W-:Y:S02]  /*7a790*/  FFMA.FTZ R10, R2, R11, 0.28857114911079406738 ;  /* 0x3e93bf99020a7423 */ /* 0x001fe4000001000b */
[----:B------:R-:W-:Y:S01]  /*7a7a0*/  FFMA.FTZ R11, R0, R12, -0.36067417263984680176 ;  /* 0xbeb8aa49000b7423 */ /* 0x000fe2000001000c */
[----:B------:R0:W-:Y:S01]  /*7a7b0*/  STL [R1+0x1af4], R14 ;  /* 0x001af40e01007387 */ /* 0x0001e20000100800 */
[----:B-1----:R-:W-:-:S03]  /*7a7c0*/  FFMA.FTZ R12, R13, 1.1920928955078125e-07, R27 ;  /* 0x340000000d0c7823 */ /* 0x002fc6000001001b */
[----:B------:R-:W2:Y:S01]  /*7a7d0*/  LDL.LU R13, [R1+0x948] ;  /* 0x00094800010d7983 */ /* 0x000ea20000300800 */
[----:B------:R-:W-:Y:S01]  /*7a7e0*/  FFMA.FTZ R10, R2, R10, -0.36067417263984680176 ;  /* 0xbeb8aa49020a7423 */ /* 0x000fe2000001000a */
[----:B------:R1:W3:Y:S01]  /*7a7f0*/  I2F R26, R9 ;  /* 0x00000009001a7306 */ /* 0x0002e20000201400 */
[----:B------:R-:W-:Y:S02]  /*7a800*/  FFMA.FTZ R11, R0, R11, 0.48089820146560668945 ;  /* 0x3ef6384a000b7423 */ /* 0x000fe4000001000b */
[----:B-1----:R-:W-:Y:S02]  /*7a810*/  FFMA.FTZ R9, R2, R10, 0.48089820146560668945 ;  /* 0x3ef6384a02097423 */ /* 0x002fe4000001000a */
[----:B------:R-:W-:Y:S02]  /*7a820*/  FFMA.FTZ R10, R0, R11, -0.72134751081466674805 ;  /* 0xbf38aa3b000a7423 */ /* 0x000fe4000001000b */
[----:B------:R-:W-:Y:S01]  /*7a830*/  FFMA.FTZ R9, R2, R9, -0.72134751081466674805 ;  /* 0xbf38aa3b02097423 */ /* 0x000fe20000010009 */
[----:B------:R1:W4:Y:S01]  /*7a840*/  I2F R11, R7 ;  /* 0x00000007000b7306 */ /* 0x0003220000201400 */
[----:B------:R-:W-:-:S02]  /*7a850*/  FMUL R10, R0, R10 ;  /* 0x0000000a000a7220 */ /* 0x000fc40000400000 */
[----:B------:R-:W-:Y:S02]  /*7a860*/  FMUL R9, R2, R9 ;  /* 0x0000000902097220 */ /* 0x000fe40000400000 */
[----:B------:R-:W-:Y:S02]  /*7a870*/  FMUL R10, R0, R10 ;  /* 0x0000000a000a7220 */ /* 0x000fe40000400000 */
[----:B-1----:R-:W-:Y:S01]  /*7a880*/  FMUL R7, R2, R9 ;  /* 0x0000000902077220 */ /* 0x002fe20000400000 */
[----:B------:R-:W1:Y:S01]  /*7a890*/  I2F R5, R5 ;  /* 0x0000000500057306 */ /* 0x000e620000201400 */
[----:B---3--:R-:W-:Y:S02]  /*7a8a0*/  FFMA.FTZ R9, R26, 1.1920928955078125e-07, R28 ;  /* 0x340000001a097823 */ /* 0x008fe4000001001c */
[----:B------:R-:W-:Y:S01]  /*7a8b0*/  FFMA.FTZ R26, R0, 1.4426950216293334961, R10 ;  /* 0x3fb8aa3b001a7823 */ /* 0x000fe2000001000a */
[----:B------:R-:W-:Y:S01]  /*7a8c0*/  FSEL R0, RZ, -23, P1 ;  /* 0xc1b80000ff007808 */ /* 0x000fe20000800000 */
[----:B------:R-:W-:-:S04]  /*7a8d0*/  FADD R16, R12, R16 ;  /* 0x000000100c107221 */ /* 0x000fc80000000000 */
[----:B----4-:R-:W-:-:S04]  /*7a8e0*/  FFMA.FTZ R0, R11, 1.1920928955078125e-07, R0 ;  /* 0x340000000b007823 */ /* 0x010fc80000010000 */
[----:B------:R-:W-:Y:S01]  /*7a8f0*/  FADD R12, R0, R21 ;  /* 0x00000015000c7221 */ /* 0x000fe20000000000 */
[----:B------:R-:W-:-:S05]  /*7a900*/  FSEL R0, RZ, -23, P3 ;  /* 0xc1b80000ff007808 */ /* 0x000fca0001800000 */
[----:B-1----:R-:W-:Y:S02]  /*7a910*/  FFMA.FTZ R0, R5, 1.1920928955078125e-07, R0 ;  /* 0x3400000005007823 */ /* 0x002fe40000010000 */
[----:B------:R-:W-:Y:S02]  /*7a920*/  FFMA.FTZ R10, R2, 1.4426950216293334961, R7 ;  /* 0x3fb8aa3b020a7823 */ /* 0x000fe40000010007 */
[----:B------:R-:W-:Y:S01]  /*7a930*/  FADD R11, R0, R20 ;  /* 0x00000014000b7221 */ /* 0x000fe20000000000 */
[----:B------:R1:W3:Y:S01]  /*7a940*/  I2F R7, R3 ;  /* 0x0000000300077306 */ /* 0x0002e20000201400 */
[----:B------:R-:W-:-:S07]  /*7a950*/  ISETP.GE.U32.AND P3, PT, R6, 0x7f800000, PT ;  /* 0x7f8000000600780c */ /* 0x000fce0003f66070 */
[----:B------:R-:W4:Y:S01]  /*7a960*/  I2F R8, R8 ;  /* 0x0000000800087306 */ /* 0x000f220000201400 */
[----:B-1----:R-:W-:Y:S01]  /*7a970*/  FSEL R3, RZ, -23, P0 ;  /* 0xc1b80000ff037808 */ /* 0x002fe20000000000 */
[----:B0-----:R-:W-:Y:S01]  /*7a980*/  FADD R14, R9, R17 ;  /* 0x00000011090e7221 */ /* 0x001fe20000000000 */
[----:B------:R-:W-:-:S03]  /*7a990*/  ISETP.GE.U32.AND P0, PT, R4, 0x7f800000, PT ;  /* 0x7f8000000400780c */ /* 0x000fc60003f06070 */
[----:B---3--:R-:W-:Y:S01]  /*7a9a0*/  FFMA.FTZ R9, R7, 1.1920928955078125e-07, R3 ;  /* 0x3400000007097823 */ /* 0x008fe20000010003 */
[----:B------:R-:W-:Y:S02]  /*7a9b0*/  FSEL R3, RZ, -23, P2 ;  /* 0xc1b80000ff037808 */ /* 0x000fe40001000000 */
[----:B------:R-:W-:-:S03]  /*7a9c0*/  ISETP.GE.U32.AND P2, PT, R25, 0x7f800000, PT ;  /* 0x7f8000001900780c */ /* 0x000fc60003f46070 */
[----:B----4-:R-:W-:Y:S01]  /*7a9d0*/  FFMA.FTZ R8, R8, 1.1920928955078125e-07, R3 ;  /* 0x3400000008087823 */ /* 0x010fe20000010003 */
[----:B------:R-:W-:-:S05]  /*7a9e0*/  @P3 MOV R3, 0x7f800000 ;  /* 0x7f80000000033802 */ /* 0x000fca0000000f00 */
[----:B------:R-:W-:Y:S01]  /*7a9f0*/  @P3 FFMA.FTZ R16, R6, R3, +INF ;  /* 0x7f80000006103423 */ /* 0x000fe20000010003 */
[----:B------:R-:W-:Y:S01]  /*7aa00*/  ISETP.GE.U32.AND P3, PT, R29, 0x7f800000, PT ;  /* 0x7f8000001d00780c */ /* 0x000fe20003f66070 */
[----:B------:R-:W-:Y:S02]  /*7aa10*/  @P0 IMAD.MOV.U32 R7, RZ, RZ, 0x7f800000 ;  /* 0x7f800000ff070424 */ /* 0x000fe400078e00ff */
[----:B------:R-:W-:Y:S02]  /*7aa20*/  @P2 MOV R3, 0x7f800000 ;  /* 0x7f80000000032802 */ /* 0x000fe40000000f00 */
[----:B------:R-:W-:Y:S01]  /*7aa30*/  @P0 FFMA.FTZ R14, R4, R7, +INF ;  /* 0x7f800000040e0423 */ /* 0x000fe20000010007 */
[----:B------:R-:W-:Y:S02]  /*7aa40*/  ISETP.GE.U32.AND P0, PT, R19, 0x7f800000, PT ;  /* 0x7f8000001300780c */ /* 0x000fe40003f06070 */
[----:B------:R-:W-:-:S05]  /*7aa50*/  @P2 FFMA.FTZ R12, R25, R3, +INF ;  /* 0x7f800000190c2423 */ /* 0x000fca0000010003 */
[----:B------:R-:W-:-:S04]  /*7aa60*/  @P3 IMAD.MOV.U32 R3, RZ, RZ, 0x7f800000 ;  /* 0x7f800000ff033424 */ /* 0x000fc800078e00ff */
[----:B------:R-:W-:Y:S02]  /*7aa70*/  @P3 FFMA.FTZ R11, R29, R3, +INF ;  /* 0x7f8000001d0b3423 */ /* 0x000fe40000010003 */
[----:B------:R-:W-:Y:S02]  /*7aa80*/  FADD R9, R9, R26 ;  /* 0x0000001a09097221 */ /* 0x000fe40000000000 */
[C---:B--2---:R-:W-:Y:S01]  /*7aa90*/  FMUL R28, R13.reuse, 8388608 ;  /* 0x4b0000000d1c7820 */ /* 0x044fe20000400000 */
[----:B------:R-:W-:-:S04]  /*7aaa0*/  FSETP.GEU.AND P1, PT, R13, 1.175494350822287508e-38, PT ;  /* 0x008000000d00780b */ /* 0x000fc80003f2e000 */
[----:B------:R-:W-:-:S04]  /*7aab0*/  FSEL R28, R28, R13, !P1 ;  /* 0x0000000d1c1c7208 */ /* 0x000fc80004800000 */
[----:B------:R-:W-:-:S04]  /*7aac0*/  IADD3 R5, R28, -0x3f3504f3, RZ ;  /* 0xc0cafb0d1c057810 */ /* 0x000fc80007ffe0ff */
[----:B------:R-:W-:-:S05]  /*7aad0*/  LOP3.LUT R5, R5, 0xff800000, RZ, 0xc0, !PT ;  /* 0xff80000005057812 */ /* 0x000fca00078ec0ff */
[----:B------:R-:W-:-:S04]  /*7aae0*/  IMAD.IADD R0, R28, 0x1, -R5 ;  /* 0x000000011c007824 */ /* 0x000fc800078e0a05 */
[----:B------:R-:W-:-:S04]  /*7aaf0*/  FADD R0, R0, -1 ;  /* 0xbf80000000007421 */ /* 0x000fc80000000000 */
[----:B------:R-:W-:-:S04]  /*7ab00*/  FFMA.FTZ R2, R0, R22, -0.16845393180847167969 ;  /* 0xbe2c7f3000027423 */ /* 0x000fc80000010016 */
[----:B------:R-:W-:-:S04]  /*7ab10*/  FFMA.FTZ R2, R0, R2, 0.1716887056827545166 ;  /* 0x3e2fcf2a00027423 */ /* 0x000fc80000010002 */
[----:B------:R-:W-:-:S04]  /*7ab20*/  FFMA.FTZ R2, R0, R2, -0.17900948226451873779 ;  /* 0xbe374e4300027423 */ /* 0x000fc80000010002 */
[----:B------:R-:W-:-:S04]  /*7ab30*/  FFMA.FTZ R2, R0, R2, 0.20512372255325317383 ;  /* 0x3e520bf400027423 */ /* 0x000fc80000010002 */
[----:B------:R-:W-:-:S04]  /*7ab40*/  FFMA.FTZ R2, R0, R2, -0.24046532809734344482 ;  /* 0xbe763c8b00027423 */ /* 0x000fc80000010002 */
[----:B------:R-:W-:-:S04]  /*7ab50*/  FFMA.FTZ R2, R0, R2, 0.28857114911079406738 ;  /* 0x3e93bf9900027423 */ /* 0x000fc80000010002 */
[----:B------:R-:W-:-:S04]  /*7ab60*/  FFMA.FTZ R2, R0, R2, -0.36067417263984680176 ;  /* 0xbeb8aa4900027423 */ /* 0x000fc80000010002 */
[----:B------:R-:W-:-:S04]  /*7ab70*/  FFMA.FTZ R2, R0, R2, 0.48089820146560668945 ;  /* 0x3ef6384a00027423 */ /* 0x000fc80000010002 */
[----:B------:R-:W-:-:S04]  /*7ab80*/  FFMA.FTZ R2, R0, R2, -0.72134751081466674805 ;  /* 0xbf38aa3b00027423 */ /* 0x000fc80000010002 */
[C---:B------:R-:W-:Y:S01]  /*7ab90*/  FMUL R2, R0.reuse, R2 ;  /* 0x0000000200027220 */ /* 0x040fe20000400000 */
[----:B------:R-:W-:Y:S03]  /*7aba0*/  STL [R1+0x1af8], R13 ;  /* 0x001af80d01007387 */ /* 0x000fe60000100800 */
[C---:B------:R-:W-:Y:S01]  /*7abb0*/  FMUL R2, R0.reuse, R2 ;  /* 0x0000000200027220 */ /* 0x040fe20000400000 */
[----:B------:R-:W-:Y:S04]  /*7abc0*/  STL [R1+0x6b0], R16 ;  /* 0x0006b01001007387 */ /* 0x000fe80000100800 */
[----:B------:R-:W-:Y:S01]  /*7abd0*/  STL [R1+0x6ac], R14 ;  /* 0x0006ac0e01007387 */ /* 0x000fe20000100800 */
[----:B------:R-:W-:Y:S01]  /*7abe0*/  FFMA.FTZ R15, R0, 1.4426950216293334961, R2 ;  /* 0x3fb8aa3b000f7823 */ /* 0x000fe20000010002 */
[----:B------:R-:W-:-:S02]  /*7abf0*/  @P0 MOV R0, 0x7f800000 ;  /* 0x7f80000000000802 */ /* 0x000fc40000000f00 */
[----:B------:R0:W-:Y:S04]  /*7ac00*/  STL [R1+0x6a8], R12 ;  /* 0x0006a80c01007387 */ /* 0x0001e80000100800 */
[----:B------:R1:W-:Y:S01]  /*7ac10*/  STL [R1+0x6a4], R11 ;  /* 0x0006a40b01007387 */ /* 0x0003e20000100800 */
[----:B------:R-:W-:-:S03]  /*7ac20*/  @P0 FFMA.FTZ R9, R19, R0, +INF ;  /* 0x7f80000013090423 */ /* 0x000fc60000010000 */
[----:B0-----:R-:W2:Y:S04]  /*7ac30*/  LDL.LU R12, [R1+0x94c] ;  /* 0x00094c00010c7983 */ /* 0x001ea80000300800 */
[----:B------:R0:W-:Y:S04]  /*7ac40*/  STL [R1+0x6a0], R9 ;  /* 0x0006a00901007387 */ /* 0x0001e80000100800 */
[----:B-1----:R-:W3:Y:S01]  /*7ac50*/  LDL.LU R11, [R1+0x950] ;  /* 0x00095000010b7983 */ /* 0x002ee20000300800 */
[----:B------:R-:W-:Y:S01]  /*7ac60*/  ISETP.GE.U32.AND P2, PT, R18, 0x7f800000, PT ;  /* 0x7f8000001200780c */ /* 0x000fe20003f46070 */
[----:B------:R-:W-:-:S12]  /*7ac70*/  FADD R7, R8, R10 ;  /* 0x0000000a08077221 */ /* 0x000fd80000000000 */
[----:B------:R-:W-:-:S04]  /*7ac80*/  @P2 IMAD.MOV.U32 R0, RZ, RZ, 0x7f800000 ;  /* 0x7f800000ff002424 */ /* 0x000fc800078e00ff */
[----:B------:R-:W-:Y:S01]  /*7ac90*/  @P2 FFMA.FTZ R7, R18, R0, +INF ;  /* 0x7f80000012072423 */ /* 0x000fe20000010000 */
[----:B------:R-:W-:Y:S01]  /*7aca0*/  FSETP.NEU.AND P3, PT, R6, RZ, PT ;  /* 0x000000ff0600720b */ /* 0x000fe20003f6d000 */
[----:B0-----:R0:W1:Y:S03]  /*7acb0*/  I2F R9, R5 ;  /* 0x0000000500097306 */ /* 0x0010660000201400 */
[----:B------:R-:W-:Y:S01]  /*7acc0*/  STL [R1+0x69c], R7 ;  /* 0x00069c0701007387 */ /* 0x000fe20000100800 */
[C---:B--2---:R-:W-:Y:S01]  /*7acd0*/  FMUL R27, R12.reuse, 8388608 ;  /* 0x4b0000000c1b7820 */ /* 0x044fe20000400000 */
[----:B------:R-:W-:-:S04]  /*7ace0*/  FSETP.GEU.AND P2, PT, R12, 1.175494350822287508e-38, PT ;  /* 0x008000000c00780b */ /* 0x000fc80003f4e000 */
[----:B------:R-:W-:-:S04]  /*7acf0*/  FSEL R27, R27, R12, !P2 ;  /* 0x0000000c1b1b7208 */ /* 0x000fc80005000000 */
[----:B------:R-:W-:Y:S01]  /*7ad00*/  IADD3 R6, R27, -0x3f3504f3, RZ ;  /* 0xc0cafb0d1b067810 */ /* 0x000fe20007ffe0ff */
[C---:B---3--:R-:W-:Y:S01]  /*7ad10*/  FMUL R0, R11.reuse, 8388608 ;  /* 0x4b0000000b007820 */ /* 0x048fe20000400000 */
[----:B------:R-:W-:Y:S02]  /*7ad20*/  FSETP.GEU.AND P0, PT, R11, 1.175494350822287508e-38, PT ;  /* 0x008000000b00780b */ /* 0x000fe40003f0e000 */
[----:B------:R-:W-:Y:S02]  /*7ad30*/  LOP3.LUT R6, R6, 0xff800000, RZ, 0xc0, !PT ;  /* 0xff80000006067812 */ /* 0x000fe400078ec0ff */
[----:B------:R-:W-:Y:S02]  /*7ad40*/  FSEL R17, R0, R11, !P0 ;  /* 0x0000000b00117208 */ /* 0x000fe40004000000 */
[----:B------:R-:W-:-:S05]  /*7ad50*/  IADD3 R0, R27, -R6, RZ ;  /* 0x800000061b007210 */ /* 0x000fca0007ffe0ff */
[----:B------:R-:W-:-:S04]  /*7ad60*/  FADD R0, R0, -1 ;  /* 0xbf80000000007421 */ /* 0x000fc80000000000 */
[----:B------:R-:W-:-:S04]  /*7ad70*/  FFMA.FTZ R8, R0, R22, -0.16845393180847167969 ;  /* 0xbe2c7f3000087423 */ /* 0x000fc80000010016 */
[----:B------:R-:W-:-:S04]  /*7ad80*/  FFMA.FTZ R8, R0, R8, 0.1716887056827545166 ;  /* 0x3e2fcf2a00087423 */ /* 0x000fc80000010008 */
[----:B------:R-:W-:-:S04]  /*7ad90*/  FFMA.FTZ R8, R0, R8, -0.17900948226451873779 ;  /* 0xbe374e4300087423 */ /* 0x000fc80000010008 */
[----:B------:R-:W-:-:S04]  /*7ada0*/  FFMA.FTZ R8, R0, R8, 0.20512372255325317383 ;  /* 0x3e520bf400087423 */ /* 0x000fc80000010008 */
[----:B------:R-:W-:-:S04]  /*7adb0*/  FFMA.FTZ R8, R0, R8, -0.24046532809734344482 ;  /* 0xbe763c8b00087423 */ /* 0x000fc80000010008 */
[----:B------:R-:W-:-:S04]  /*7adc0*/  FFMA.FTZ R8, R0, R8, 0.28857114911079406738 ;  /* 0x3e93bf9900087423 */ /* 0x000fc80000010008 */
[----:B0-----:R-:W-:Y:S01]  /*7add0*/  FFMA.FTZ R5, R0, R8, -0.36067417263984680176 ;  /* 0xbeb8aa4900057423 */ /* 0x001fe20000010008 */
[----:B------:R-:W-:-:S03]  /*7ade0*/  FSEL R8, RZ, -23, P1 ;  /* 0xc1b80000ff087808 */ /* 0x000fc60000800000 */
[----:B------:R-:W-:Y:S01]  /*7adf0*/  FFMA.FTZ R5, R0, R5, 0.48089820146560668945 ;  /* 0x3ef6384a00057423 */ /* 0x000fe20000010005 */
[----:B------:R-:W-:-:S03]  /*7ae00*/  ISETP.GE.U32.AND P1, PT, R28, 0x7f800000, PT ;  /* 0x7f8000001c00780c */ /* 0x000fc60003f26070 */
[----:B------:R-:W-:-:S04]  /*7ae10*/  FFMA.FTZ R5, R0, R5, -0.72134751081466674805 ;  /* 0xbf38aa3b00057423 */ /* 0x000fc80000010005 */
[----:B------:R-:W-:-:S04]  /*7ae20*/  FMUL R5, R0, R5 ;  /* 0x0000000500057220 */ /* 0x000fc80000400000 */
[C---:B------:R-:W-:Y:S02]  /*7ae30*/  FMUL R5, R0.reuse, R5 ;  /* 0x0000000500057220 */ /* 0x040fe40000400000 */
[----:B-1----:R-:W-:Y:S02]  /*7ae40*/  FFMA.FTZ R8, R9, 1.1920928955078125e-07, R8 ;  /* 0x3400000009087823 */ /* 0x002fe40000010008 */
[----:B------:R-:W-:Y:S01]  /*7ae50*/  FFMA.FTZ R14, R0, 1.4426950216293334961, R5 ;  /* 0x3fb8aa3b000e7823 */ /* 0x000fe20000010005 */
[----:B------:R-:W-:Y:S01]  /*7ae60*/  @P1 MOV R0, 0x7f800000 ;  /* 0x7f80000000001802 */ /* 0x000fe20000000f00 */
[----:B------:R-:W-:Y:S01]  /*7ae70*/  FADD R10, R8, R15 ;  /* 0x0000000f080a7221 */ /* 0x000fe20000000000 */
[----:B------:R-:W-:Y:S03]  /*7ae80*/  STL [R1+0x1afc], R12 ;  /* 0x001afc0c01007387 */ /* 0x000fe60000100800 */
[----:B------:R-:W-:Y:S01]  /*7ae90*/  @P1 FFMA.FTZ R10, R28, R0, +INF ;  /* 0x7f8000001c0a1423 */ /* 0x000fe20000010000 */
[----:B------:R-:W-:Y:S04]  /*7aea0*/  STL [R1+0x1b00], R11 ;  /* 0x001b000b01007387 */ /* 0x000fe80000100800 */
[----:B------:R0:W-:Y:S04]  /*7aeb0*/  STL [R1+0x698], R10 ;  /* 0x0006980a01007387 */ /* 0x0001e80000100800 */
[----:B0-----:R-:W2:Y:S04]  /*7aec0*/  LDL.LU R10, [R1+0x9d0] ;  /* 0x0009d000010a7983 */ /* 0x001ea80000300800 */
[----:B------:R-:W3:Y:S01]  /*7aed0*/  LDL.LU R9, [R1+0x9d4] ;  /* 0x0009d40001097983 */ /* 0x000ee20000300800 */
        /* <DEDUP_REMOVED lines=10> */
[----:B------:R-:W-:Y:S01]  /*7af80*/  FFMA.FTZ R3, R2, R3, -0.36067417263984680176 ;  /* 0xbeb8aa4902037423 */ /* 0x000fe20000010003 */
[----:B------:R-:W-:-:S03]  /*7af90*/  FSEL R15, RZ, -23, P2 ;  /* 0xc1b80000ff0f7808 */ /* 0x000fc60001000000 */
[----:B------:R-:W-:-:S04]  /*7afa0*/  FFMA.FTZ R3, R2, R3, 0.48089820146560668945 ;  /* 0x3ef6384a02037423 */ /* 0x000fc80000010003 */
[----:B------:R-:W-:-:S04]  /*7afb0*/  FFMA.FTZ R3, R2, R3, -0.72134751081466674805 ;  /* 0xbf38aa3b02037423 */ /* 0x000fc80000010003 */
[----:B------:R-:W-:-:S04]  /*7afc0*/  FMUL R3, R2, R3 ;  /* 0x0000000302037220 */ /* 0x000fc80000400000 */
[----:B------:R-:W-:-:S04]  /*7afd0*/  FMUL R3, R2, R3 ;  /* 0x0000000302037220 */ /* 0x000fc80000400000 */
[----:B------:R-:W-:Y:S02]  /*7afe0*/  FFMA.FTZ R13, R2, 1.4426950216293334961, R3 ;  /* 0x3fb8aa3b020d7823 */ /* 0x000fe40000010003 */
[C---:B---3--:R-:W-:Y:S01]  /*7aff0*/  FMUL R0, R9.reuse, 8388608 ;  /* 0x4b00000009007820 */ /* 0x048fe20000400000 */
[----:B------:R-:W-:-:S04]  /*7b000*/  FSETP.GEU.AND P2, PT, R9, 1.175494350822287508e-38, PT ;  /* 0x008000000900780b */ /* 0x000fc80003f4e000 */
[----:B------:R-:W-:-:S04]  /*7b010*/  FSEL R21, R0, R9, !P2 ;  /* 0x0000000900157208 */ /* 0x000fc80005000000 */
[----:B------:R-:W-:-:S04]  /*7b020*/  IADD3 R5, R21, -0x3f3504f3, RZ ;  /* 0xc0cafb0d15057810 */ /* 0x000fc80007ffe0ff */
[----:B------:R-:W-:-:S04]  /*7b030*/  LOP3.LUT R5, R5, 0xff800000, RZ, 0xc0, !PT ;  /* 0xff80000005057812 */ /* 0x000fc800078ec0ff */
        /* <DEDUP_REMOVED lines=9> */
[----:B------:R-:W-:Y:S01]  /*7b0d0*/  FFMA.FTZ R8, R2, R8, 0.48089820146560668945 ;  /* 0x3ef6384a02087423 */ /* 0x000fe20000010008 */
[C---:B--2---:R-:W-:Y:S01]  /*7b0e0*/  FSETP.GEU.AND P1, PT, R10.reuse, 1.175494350822287508e-38, PT ;  /* 0x008000000a00780b */ /* 0x044fe20003f2e000 */
[----:B------:R-:W-:Y:S02]  /*7b0f0*/  FMUL R26, R10, 8388608 ;  /* 0x4b0000000a1a7820 */ /* 0x000fe40000400000 */
[C---:B------:R-:W-:Y:S01]  /*7b100*/  FFMA.FTZ R8, R2.reuse, R8, -0.72134751081466674805 ;  /* 0xbf38aa3b02087423 */ /* 0x040fe20000010008 */
[----:B------:R0:W-:Y:S03]  /*7b110*/  STL [R1+0x1b04], R10 ;  /* 0x001b040a01007387 */ /* 0x0001e60000100800 */
[----:B------:R-:W-:Y:S01]  /*7b120*/  FMUL R8, R2, R8 ;  /* 0x0000000802087220 */ /* 0x000fe20000400000 */
[----:B------:R-:W-:Y:S01]  /*7b130*/  FSEL R26, R26, R10, !P1 ;  /* 0x0000000a1a1a7208 */ /* 0x000fe20004800000 */
[----:B------:R1:W-:Y:S01]  /*7b140*/  STL [R1+0x1b08], R9 ;  /* 0x001b080901007387 */ /* 0x0003e20000100800 */
[----:B0-----:R0:W2:Y:S02]  /*7b150*/  I2F R10, R6 ;  /* 0x00000006000a7306 */ /* 0x0010a40000201400 */
[----:B0-----:R-:W-:-:S02]  /*7b160*/  FMUL R6, R2, R8 ;  /* 0x0000000802067220 */ /* 0x001fc40000400000 */
[----:B------:R-:W3:Y:S01]  /*7b170*/  LDL.LU R8, [R1+0x9d8] ;  /* 0x0009d80001087983 */ /* 0x000ee20000300800 */
[----:B------:R-:W-:-:S04]  /*7b180*/  IADD3 R3, R26, -0x3f3504f3, RZ ;  /* 0xc0cafb0d1a037810 */ /* 0x000fc80007ffe0ff */
[----:B------:R-:W-:-:S05]  /*7b190*/  LOP3.LUT R3, R3, 0xff800000, RZ, 0xc0, !PT ;  /* 0xff80000003037812 */ /* 0x000fca00078ec0ff */
[----:B------:R-:W-:-:S04]  /*7b1a0*/  IMAD.IADD R0, R26, 0x1, -R3 ;  /* 0x000000011a007824 */ /* 0x000fc800078e0a03 */
[----:B------:R-:W-:-:S04]  /*7b1b0*/  FADD R0, R0, -1 ;  /* 0xbf80000000007421 */ /* 0x000fc80000000000 */
[----:B------:R-:W-:-:S04]  /*7b1c0*/  FFMA.FTZ R11, R0, R22, -0.16845393180847167969 ;  /* 0xbe2c7f30000b7423 */ /* 0x000fc80000010016 */
[----:B-1----:R-:W-:-:S04]  /*7b1d0*/  FFMA.FTZ R9, R0, R11, 0.1716887056827545166 ;  /* 0x3e2fcf2a00097423 */ /* 0x002fc8000001000b */
[----:B------:R-:W-:-:S04]  /*7b1e0*/  FFMA.FTZ R9, R0, R9, -0.17900948226451873779 ;  /* 0xbe374e4300097423 */ /* 0x000fc80000010009 */
[----:B------:R-:W-:-:S04]  /*7b1f0*/  FFMA.FTZ R9, R0, R9, 0.20512372255325317383 ;  /* 0x3e520bf400097423 */ /* 0x000fc80000010009 */
[----:B------:R-:W-:-:S04]  /*7b200*/  FFMA.FTZ R9, R0, R9, -0.24046532809734344482 ;  /* 0xbe763c8b00097423 */ /* 0x000fc80000010009 */
[----:B------:R-:W-:-:S04]  /*7b210*/  FFMA.FTZ R9, R0, R9, 0.28857114911079406738 ;  /* 0x3e93bf9900097423 */ /* 0x000fc80000010009 */
[----:B------:R-:W-:-:S04]  /*7b220*/  FFMA.FTZ R9, R0, R9, -0.36067417263984680176 ;  /* 0xbeb8aa4900097423 */ /* 0x000fc80000010009 */
[----:B------:R-:W-:-:S04]  /*7b230*/  FFMA.FTZ R9, R0, R9, 0.48089820146560668945 ;  /* 0x3ef6384a00097423 */ /* 0x000fc80000010009 */
[----:B------:R-:W-:-:S04]  /*7b240*/  FFMA.FTZ R9, R0, R9, -0.72134751081466674805 ;  /* 0xbf38aa3b00097423 */ /* 0x000fc80000010009 */
[----:B------:R-:W-:-:S04]  /*7b250*/  FMUL R9, R0, R9 ;  /* 0x0000000900097220 */ /* 0x000fc80000400000 */
[----:B------:R-:W-:-:S04]  /*7b260*/  FMUL R9, R0, R9 ;  /* 0x0000000900097220 */ /* 0x000fc80000400000 */
[----:B------:R-:W-:Y:S02]  /*7b270*/  FFMA.FTZ R11, R0, 1.4426950216293334961, R9 ;  /* 0x3fb8aa3b000b7823 */ /* 0x000fe40000010009 */
[----:B------:R-:W-:Y:S02]  /*7b280*/  FFMA.FTZ R9, R2, 1.4426950216293334961, R6 ;  /* 0x3fb8aa3b02097823 */ /* 0x000fe40000010006 */
[----:B------:R-:W0:Y:S01]  /*7b290*/  I2F R6, R7 ;  /* 0x0000000700067306 */ /* 0x000e220000201400 */
[----:B------:R-:W-:Y:S01]  /*7b2a0*/  FSEL R12, RZ, -23, P0 ;  /* 0xc1b80000ff0c7808 */ /* 0x000fe20000000000 */
[----:B--2---:R-:W-:-:S04]  /*7b2b0*/  FFMA.FTZ R2, R10, 1.1920928955078125e-07, R15 ;  /* 0x340000000a027823 */ /* 0x004fc8000001000f */
[----:B------:R-:W-:Y:S02]  /*7b2c0*/  FADD R10, R2, R14 ;  /* 0x0000000e020a7221 */ /* 0x000fe40000000000 */
[----:B0-----:R-:W-:Y:S01]  /*7b2d0*/  FFMA.FTZ R6, R6, 1.1920928955078125e-07, R12 ;  /* 0x3400000006067823 */ /* 0x001fe2000001000c */
[----:B------:R-:W-:Y:S02]  /*7b2e0*/  FSEL R12, RZ, -23, P1 ;  /* 0xc1b80000ff0c7808 */ /* 0x000fe40000800000 */
[----:B------:R-:W-:Y:S01]  /*7b2f0*/  ISETP.GE.U32.AND P1, PT, R27, 0x7f800000, PT ;  /* 0x7f8000001b00780c */ /* 0x000fe20003f26070 */
[----:B------:R-:W0:Y:S02]  /*7b300*/  I2F R7, R3 ;  /* 0x0000000300077306 */ /* 0x000e240000201400 */
[----:B0-----:R-:W-:-:S04]  /*7b310*/  FFMA.FTZ R7, R7, 1.1920928955078125e-07, R12 ;  /* 0x3400000007077823 */ /* 0x001fc8000001000c */
[----:B------:R-:W-:Y:S02]  /*7b320*/  FADD R7, R7, R11 ;  /* 0x0000000b07077221 */ /* 0x000fe40000000000 */
[C---:B---3--:R-:W-:Y:S01]  /*7b330*/  FMUL R0, R8.reuse, 8388608 ;  /* 0x4b00000008007820 */ /* 0x048fe20000400000 */
[----:B------:R-:W-:-:S04]  /*7b340*/  FSETP.GEU.AND P0, PT, R8, 1.175494350822287508e-38, PT ;  /* 0x008000000800780b */ /* 0x000fc80003f0e000 */
[----:B------:R-:W-:-:S04]  /*7b350*/  FSEL R16, R0, R8, !P0 ;  /* 0x0000000800107208 */ /* 0x000fc80004000000 */
[----:B------:R-:W-:-:S04]  /*7b360*/  IADD3 R2, R16, -0x3f3504f3, RZ ;  /* 0xc0cafb0d10027810 */ /* 0x000fc80007ffe0ff */
[----:B------:R-:W-:Y:S01]  /*7b370*/  LOP3.LUT R2, R2, 0xff800000, RZ, 0xc0, !PT ;  /* 0xff80000002027812 */ /* 0x000fe200078ec0ff */
[----:B------:R0:W-:Y:S04]  /*7b380*/  STL [R1+0x1b0c], R8 ;  /* 0x001b0c0801007387 */ /* 0x0001e80000100800 */
[----:B------:R-:W-:Y:S02]  /*7b390*/  IMAD.IADD R0, R16, 0x1, -R2 ;  /* 0x0000000110007824 */ /* 0x000fe400078e0a02 */
[----:B0-----:R-:W-:Y:S01]  /*7b3a0*/  FADD R8, R6, R13 ;  /* 0x0000000d06087221 */ /* 0x001fe20000000000 */
[----:B------:R-:W-:Y:S01]  /*7b3b0*/  @P1 MOV R6, 0x7f800000 ;  /* 0x7f80000000061802 */ /* 0x000fe20000000f00 */
[----:B------:R-:W-:-:S04]  /*7b3c0*/  FADD R0, R0, -1 ;  /* 0xbf80000000007421 */ /* 0x000fc80000000000 */
[----:B------:R-:W-:Y:S01]  /*7b3d0*/  @P1 FFMA.FTZ R10, R27, R6, +INF ;  /* 0x7f8000001b0a1423 */ /* 0x000fe20000010006 */
[----:B------:R-:W-:Y:S01]  /*7b3e0*/  ISETP.GE.U32.AND P1, PT, R17, 0x7f800000, PT ;  /* 0x7f8000001100780c */ /* 0x000fe20003f26070 */
[----:B------:R-:W-:Y:S01]  /*7b3f0*/  FFMA.FTZ R3, R0, R22, -0.16845393180847167969 ;  /* 0xbe2c7f3000037423 */ /* 0x000fe20000010016 */
[----:B------:R-:W-:Y:S02]  /*7b400*/  FSEL R6, RZ, -23, P2 ;  /* 0xc1b80000ff067808 */ /* 0x000fe40001000000 */
[----:B------:R-:W-:Y:S01]  /*7b410*/  ISETP.GE.U32.AND P2, PT, R26, 0x7f800000, PT ;  /* 0x7f8000001a00780c */ /* 0x000fe20003f46070 */
[C---:B------:R-:W-:Y:S01]  /*7b420*/  FFMA.FTZ R3, R0.reuse, R3, 0.1716887056827545166 ;  /* 0x3e2fcf2a00037423 */ /* 0x040fe20000010003 */
[----:B------:R0:W-:Y:S03]  /*7b430*/  STL [R1+0x694], R10 ;  /* 0x0006940a01007387 */ /* 0x0001e60000100800 */
[----:B------:R-:W-:-:S04]  /*7b440*/  FFMA.FTZ R3, R0, R3, -0.17900948226451873779 ;  /* 0xbe374e4300037423 */ /* 0x000fc80000010003 */
[C---:B------:R-:W-:Y:S01]  /*7b450*/  FFMA.FTZ R3, R0.reuse, R3, 0.20512372255325317383 ;  /* 0x3e520bf400037423 */ /* 0x040fe20000010003 */
[----:B0-----:R0:W1:Y:S03]  /*7b460*/  I2F R10, R5 ;  /* 0x00000005000a7306 */ /* 0x0010660000201400 */
[----:B------:R-:W-:Y:S02]  /*7b470*/  FFMA.FTZ R3, R0, R3, -0.24046532809734344482 ;  /* 0xbe763c8b00037423 */ /* 0x000fe40000010003 */
[----:B0-----:R-:W-:-:S04]  /*7b480*/  @P1 IMAD.MOV.U32 R5, RZ, RZ, 0x7f800000 ;  /* 0x7f800000ff051424 */ /* 0x001fc800078e00ff */
[----:B------:R-:W-:Y:S01]  /*7b490*/  @P1 FFMA.FTZ R8, R17, R5, +INF ;  /* 0x7f80000011081423 */ /* 0x000fe20000010005 */
[----:B------:R-:W-:Y:S01]  /*7b4a0*/  @P2 MOV R5, 0x7f800000 ;  /* 0x7f80000000052802 */ /* 0x000fe20000000f00 */
[----:B------:R-:W-:-:S04]  /*7b4b0*/  FFMA.FTZ R3, R0, R3, 0.28857114911079406738 ;  /* 0x3e93bf9900037423 */ /* 0x000fc80000010003 */
[----:B------:R-:W-:Y:S02]  /*7b4c0*/  @P2 FFMA.FTZ R7, R26, R5, +INF ;  /* 0x7f8000001a072423 */ /* 0x000fe40000010005 */
[C---:B------:R-:W-:Y:S01]  /*7b4d0*/  FFMA.FTZ R3, R0.reuse, R3, -0.36067417263984680176 ;  /* 0xbeb8aa4900037423 */ /* 0x040fe20000010003 */
[----:B------:R-:W-:Y:S03]  /*7b4e0*/  STL [R1+0x690], R8 ;  /* 0x0006900801007387 */ /* 0x000fe60000100800 */
[C---:B------:R-:W-:Y:S01]  /*7b4f0*/  FFMA.FTZ R3, R0.reuse, R3, 0.48089820146560668945 ;  /* 0x3ef6384a00037423 */ /* 0x040fe20000010003 */
[----:B------:R0:W-:Y:S01]  /*7b500*/  STL [R1+0x68c], R7 ;  /* 0x00068c0701007387 */ /* 0x0001e20000100800 */
[----:B------:R-:W-:Y:S02]  /*7b510*/  ISETP.GE.U32.AND P1, PT, R21, 0x7f800000, PT ;  /* 0x7f8000001500780c */ /* 0x000fe40003f26070 */
[C---:B------:R-:W-:Y:S01]  /*7b520*/  FFMA.FTZ R3, R0.reuse, R3, -0.72134751081466674805 ;  /* 0xbf38aa3b00037423 */ /* 0x040fe20000010003 */
[----:B0-----:R-:W2:Y:S03]  /*7b530*/  LDL.LU R7, [R1+0x9dc] ;  /* 0x0009dc0001077983 */ /* 0x001ea60000300800 */
[----:B------:R-:W-:Y:S01]  /*7b540*/  FMUL R3, R0, R3 ;  /* 0x0000000300037220 */ /* 0x000fe20000400000 */
[----:B------:R-:W-:-:S03]  /*7b550*/  FSETP.NEU.AND P2, PT, R4, RZ, PT ;  /* 0x000000ff0400720b */ /* 0x000fc60003f4d000 */
[----:B------:R-:W-:Y:S02]  /*7b560*/  FMUL R3, R0, R3 ;  /* 0x0000000300037220 */ /* 0x000fe40000400000 */
[----:B-1----:R-:W-:Y:S02]  /*7b570*/  FFMA.FTZ R6, R10, 1.1920928955078125e-07, R6 ;  /* 0x340000000a067823 */ /* 0x002fe40000010006 */
[----:B------:R-:W-:Y:S02]  /*7b580*/  FFMA.FTZ R4, R0, 1.4426950216293334961, R3 ;  /* 0x3fb8aa3b00047823 */ /* 0x000fe40000010003 */
[----:B------:R-:W-:Y:S02]  /*7b590*/  @P1 IMAD.MOV.U32 R0, RZ, RZ, 0x7f800000 ;  /* 0x7f800000ff001424 */ /* 0x000fe400078e00ff */
[----:B------:R-:W-:Y:S02]  /*7b5a0*/  FADD R6, R6, R9 ;  /* 0x0000000906067221 */ /* 0x000fe40000000000 */
[----:B------:R-:W-:-:S05]  /*7b5b0*/  @P1 FFMA.FTZ R6, R21, R0, +INF ;  /* 0x7f80000015061423 */ /* 0x000fca0000010000 */
[----:B------:R0:W-:Y:S04]  /*7b5c0*/  STL [R1+0x688], R6 ;  /* 0x0006880601007387 */ /* 0x0001e80000100800 */
[----:B0-----:R-:W3:Y:S01]  /*7b5d0*/  LDL.LU R6, [R1+0x9e0] ;  /* 0x0009e00001067983 */ /* 0x001ee20000300800 */
[----:B------:R0:W1:Y:S01]  /*7b5e0*/  I2F R3, R2 ;  /* 0x0000000200037306 */ /* 0x0000620000201400 */
[----:B------:R-:W-:Y:S02]  /*7b5f0*/  ISETP.GE.U32.AND P1, PT, R16, 0x7f800000, PT ;  /* 0x7f8000001000780c */ /* 0x000fe40003f26070 */
[----:B0-----:R-:W-:-:S05]  /*7b600*/  FSEL R2, RZ, -23, P0 ;  /* 0xc1b80000ff027808 */ /* 0x001fca0000000000 */
[----:B-1----:R-:W-:-:S04]  /*7b610*/  FFMA.FTZ R2, R3, 1.1920928955078125e-07, R2 ;  /* 0x3400000003027823 */ /* 0x002fc80000010002 */
[----:B------:R-:W-:Y:S02]  /*7b620*/  FADD R4, R2, R4 ;  /* 0x0000000402047221 */ /* 0x000fe40000000000 */
[C---:B--2---:R-:W-:Y:S01]  /*7b630*/  FMUL R0, R7.reuse, 8388608 ;  /* 0x4b00000007007820 */ /* 0x044fe20000400000 */
[----:B------:R-:W-:-:S04]  /*7b640*/  FSETP.GEU.AND P0, PT, R7, 1.175494350822287508e-38, PT ;  /* 0x008000000700780b */ /* 0x000fc80003f0e000 */
[----:B------:R-:W-:-:S04]  /*7b650*/  FSEL R20, R0, R7, !P0 ;  /* 0x0000000700147208 */ /* 0x000fc80004000000 */
[----:B------:R-:W-:Y:S02]  /*7b660*/  IADD3 R3, R20, -0x3f3504f3, RZ ;  /* 0xc0cafb0d14037810 */ /* 0x000fe40007ffe0ff */
[----:B------:R-:W-:Y:S02]  /*7b670*/  @P1 MOV R0, 0x7f800000 ;  /* 0x7f80000000001802 */ /* 0x000fe40000000f00 */
[----:B------:R-:W-:-:S03]  /*7b680*/  LOP3.LUT R3, R3, 0xff800000, RZ, 0xc0, !PT ;  /* 0xff80000003037812 */ /* 0x000fc600078ec0ff */
[----:B------:R-:W-:Y:S02]  /*7b690*/  @P1 FFMA.FTZ R4, R16, R0, +INF ;  /* 0x7f80000010041423 */ /* 0x000fe40000010000 */
[----:B------:R-:W-:-:S04]  /*7b6a0*/  IMAD.IADD R2, R20, 0x1, -R3 ;  /* 0x0000000114027824 */ /* 0x000fc800078e0a03 */
[----:B------:R-:W-:Y:S01]  /*7b6b0*/  FADD R2, R2, -1 ;  /* 0xbf80000002027421 */ /* 0x000fe20000000000 */
[----:B------:R0:W-:Y:S01]  /*7b6c0*/  STL [R1+0x684], R4 ;  /* 0x0006840401007387 */ /* 0x0001e20000100800 */
[C---:B---3--:R-:W-:Y:S01]  /*7b6d0*/  FMUL R0, R6.reuse, 8388608 ;  /* 0x4b00000006007820 */ /* 0x048fe20000400000 */
[----:B------:R-:W-:Y:S01]  /*7b6e0*/  FSETP.GEU.AND P1, PT, R6, 1.175494350822287508e-38, PT ;  /* 0x008000000600780b */ /* 0x000fe20003f2e000 */
[----:B0-----:R-:W-:-:S03]  /*7b6f0*/  FFMA.FTZ R4, R2, R22, -0.16845393180847167969 ;  /* 0xbe2c7f3002047423 */ /* 0x001fc60000010016 */
[----:B------:R-:W-:Y:S01]  /*7b700*/  FSEL R15, R0, R6, !P1 ;  /* 0x00000006000f7208 */ /* 0x000fe20004800000 */
[----:B------:R-:W-:-:S04]  /*7b710*/  FFMA.FTZ R4, R2, R4, 0.1716887056827545166 ;  /* 0x3e2fcf2a02047423 */ /* 0x000fc80000010004 */
[----:B------:R-:W-:Y:S01]  /*7b720*/  FFMA.FTZ R0, R2, R4, -0.17900948226451873779 ;  /* 0xbe374e4302007423 */ /* 0x000fe20000010004 */
[----:B------:R-:W-:-:S03]  /*7b730*/  IADD3 R4, R15, -0x3f3504f3, RZ ;  /* 0xc0cafb0d0f047810 */ /* 0x000fc60007ffe0ff */
[----:B------:R-:W-:Y:S01]  /*7b740*/  FFMA.FTZ R0, R2, R0, 0.20512372255325317383 ;  /* 0x3e520bf402007423 */ /* 0x000fe20000010000 */
[----:B------:R-:W-:-:S03]  /*7b750*/  LOP3.LUT R4, R4, 0xff800000, RZ, 0xc0, !PT ;  /* 0xff80000004047812 */ /* 0x000fc600078ec0ff */
[----:B------:R-:W-:Y:S01]  /*7b760*/  FFMA.FTZ R5, R2, R0, -0.24046532809734344482 ;  /* 0xbe763c8b02057423 */ /* 0x000fe20000010000 */
[----:B------:R-:W-:-:S03]  /*7b770*/  IADD3 R0, R15, -R4, RZ ;  /* 0x800000040f007210 */ /* 0x000fc60007ffe0ff */
[----:B------:R-:W-:Y:S02]  /*7b780*/  FFMA.FTZ R5, R2, R5, 0.28857114911079406738 ;  /* 0x3e93bf9902057423 */ /* 0x000fe40000010005 */
[----:B------:R-:W-:Y:S02]  /*7b790*/  FADD R0, R0, -1 ;  /* 0xbf80000000007421 */ /* 0x000fe40000000000 */
[----:B------:R-:W-:Y:S02]  /*7b7a0*/  FFMA.FTZ R8, R2, R5, -0.36067417263984680176 ;  /* 0xbeb8aa4902087423 */ /* 0x000fe40000010005 */
[----:B------:R-:W-:Y:S02]  /*7b7b0*/  FFMA.FTZ R5, R0, R22, -0.16845393180847167969 ;  /* 0xbe2c7f3000057423 */ /* 0x000fe40000010016 */
[----:B------:R-:W-:Y:S02]  /*7b7c0*/  FFMA.FTZ R8, R2, R8, 0.48089820146560668945 ;  /* 0x3ef6384a02087423 */ /* 0x000fe40000010008 */
[----:B------:R-:W-:-:S02]  /*7b7d0*/  FFMA.FTZ R5, R0, R5, 0.1716887056827545166 ;  /* 0x3e2fcf2a00057423 */ /* 0x000fc40000010005 */
[----:B------:R-:W-:Y:S02]  /*7b7e0*/  FFMA.FTZ R8, R2, R8, -0.72134751081466674805 ;  /* 0xbf38aa3b02087423 */ /* 0x000fe40000010008 */
[----:B------:R-:W-:Y:S02]  /*7b7f0*/  FFMA.FTZ R5, R0, R5, -0.17900948226451873779 ;  /* 0xbe374e4300057423 */ /* 0x000fe40000010005 */
[----:B------:R-:W-:Y:S02]  /*7b800*/  FMUL R8, R2, R8 ;  /* 0x0000000802087220 */ /* 0x000fe40000400000 */
[----:B------:R-:W-:Y:S02]  /*7b810*/  FFMA.FTZ R5, R0, R5, 0.20512372255325317383 ;  /* 0x3e520bf400057423 */ /* 0x000fe40000010005 */
[----:B------:R-:W-:Y:S02]  /*7b820*/  FMUL R8, R2, R8 ;  /* 0x0000000802087220 */ /* 0x000fe40000400000 */
[----:B------:R-:W-:-:S02]  /*7b830*/  FFMA.FTZ R5, R0, R5, -0.24046532809734344482 ;  /* 0xbe763c8b00057423 */ /* 0x000fc40000010005 */
[----:B------:R-:W-:Y:S02]  /*7b840*/  FFMA.FTZ R10, R2, 1.4426950216293334961, R8 ;  /* 0x3fb8aa3b020a7823 */ /* 0x000fe40000010008 */
[C---:B------:R-:W-:Y:S02]  /*7b850*/  FFMA.FTZ R2, R0.reuse, R5, 0.28857114911079406738 ;  /* 0x3e93bf9900027423 */ /* 0x040fe40000010005 */
[----:B------:R-:W2:Y:S02]  /*7b860*/  LDL.LU R5, [R1+0x9e4] ;  /* 0x0009e40001057983 */ /* 0x000ea40000300800 */
[----:B------:R-:W-:Y:S01]  /*7b870*/  FFMA.FTZ R2, R0, R2, -0.36067417263984680176 ;  /* 0xbeb8aa4900027423 */ /* 0x000fe20000010002 */
[----:B------:R-:W-:-:S03]  /*7b880*/  FSEL R11, RZ, -23, P0 ;  /* 0xc1b80000ff0b7808 */ /* 0x000fc60000000000 */
[----:B------:R-:W-:-:S04]  /*7b890*/  FFMA.FTZ R8, R0, R2, 0.48089820146560668945 ;  /* 0x3ef6384a00087423 */ /* 0x000fc80000010002 */
[C---:B------:R-:W-:Y:S02]  /*7b8a0*/  FFMA.FTZ R9, R0.reuse, R8, -0.72134751081466674805 ;  /* 0xbf38aa3b00097423 */ /* 0x040fe40000010008 */
[----:B------:R0:W1:Y:S02]  /*7b8b0*/  I2F R8, R3 ;  /* 0x0000000300087306 */ /* 0x0000640000201400 */
[----:B0-----:R-:W-:-:S04]  /*7b8c0*/  FMUL R3, R0, R9 ;  /* 0x0000000900037220 */ /* 0x001fc80000400000 */
[----:B------:R-:W-:-:S04]  /*7b8d0*/  FMUL R3, R0, R3 ;  /* 0x0000000300037220 */ /* 0x000fc80000400000 */
[----:B------:R-:W-:Y:S01]  /*7b8e0*/  FFMA.FTZ R9, R0, 1.4426950216293334961, R3 ;  /* 0x3fb8aa3b00097823 */ /* 0x000fe20000010003 */
[----:B------:R0:W3:Y:S01]  /*7b8f0*/  I2F R12, R4 ;  /* 0x00000004000c7306 */ /* 0x0000e20000201400 */
[----:B-1----:R-:W-:-:S04]  /*7b900*/  FFMA.FTZ R8, R8, 1.1920928955078125e-07, R11 ;  /* 0x3400000008087823 */ /* 0x002fc8000001000b */
[----:B------:R-:W-:Y:S01]  /*7b910*/  FADD R10, R8, R10 ;  /* 0x0000000a080a7221 */ /* 0x000fe20000000000 */
[----:B0-----:R-:W-:Y:S01]  /*7b920*/  FSEL R4, RZ, -23, P1 ;  /* 0xc1b80000ff047808 */ /* 0x001fe20000800000 */
        /* <DEDUP_REMOVED lines=15> */
[C---:B------:R-:W-:Y:S01]  /*7ba20*/  FFMA.FTZ R3, R0.reuse, R3, -0.72134751081466674805 ;  /* 0xbf38aa3b00037423 */ /* 0x040fe20000010003 */
[----:B------:R0:W1:Y:S03]  /*7ba30*/  I2F R11, R2 ;  /* 0x00000002000b7306 */ /* 0x0000660000201400 */
[----:B------:R-:W-:-:S04]  /*7ba40*/  FMUL R3, R0, R3 ;  /* 0x0000000300037220 */ /* 0x000fc80000400000 */
[----:B0-----:R-:W-:-:S04]  /*7ba50*/  FMUL R2, R0, R3 ;  /* 0x0000000300027220 */ /* 0x001fc80000400000 */
[----:B------:R-:W-:Y:S02]  /*7ba60*/  FFMA.FTZ R8, R0, 1.4426950216293334961, R2 ;  /* 0x3fb8aa3b00087823 */ /* 0x000fe40000010002 */
[----:B---3--:R-:W-:Y:S02]  /*7ba70*/  FFMA.FTZ R0, R12, 1.1920928955078125e-07, R4 ;  /* 0x340000000c007823 */ /* 0x008fe40000010004 */
[----:B------:R-:W2:Y:S01]  /*7ba80*/  LDL.LU R4, [R1+0x9e8] ;  /* 0x0009e80001047983 */ /* 0x000ea20000300800 */
[----:B------:R-:W-:Y:S02]  /*7ba90*/  ISETP.GE.U32.AND P1, PT, R20, 0x7f800000, PT ;  /* 0x7f8000001400780c */ /* 0x000fe40003f26070 */
[----:B------:R-:W-:Y:S02]  /*7baa0*/  FSEL R2, RZ, -23, P0 ;  /* 0xc1b80000ff027808 */ /* 0x000fe40000000000 */
[----:B------:R-:W-:Y:S01]  /*7bab0*/  ISETP.GE.U32.AND P0, PT, R15, 0x7f800000, PT ;  /* 0x7f8000000f00780c */ /* 0x000fe20003f06070 */
[----:B------:R-:W-:-:S08]  /*7bac0*/  FADD R9, R0, R9 ;  /* 0x0000000900097221 */ /* 0x000fd00000000000 */
[----:B------:R-:W-:Y:S01]  /*7bad0*/  @P1 MOV R0, 0x7f800000 ;  /* 0x7f80000000001802 */ /* 0x000fe20000000f00 */
[----:B-1----:R-:W-:-:S04]  /*7bae0*/  FFMA.FTZ R3, R11, 1.1920928955078125e-07, R2 ;  /* 0x340000000b037823 */ /* 0x002fc80000010002 */
[----:B------:R-:W-:Y:S02]  /*7baf0*/  @P1 FFMA.FTZ R10, R20, R0, +INF ;  /* 0x7f800000140a1423 */ /* 0x000fe40000010000 */
[----:B------:R-:W-:-:S04]  /*7bb00*/  @P0 IMAD.MOV.U32 R2, RZ, RZ, 0x7f800000 ;  /* 0x7f800000ff020424 */ /* 0x000fc800078e00ff */
[----:B------:R-:W-:Y:S01]  /*7bb10*/  @P0 FFMA.FTZ R9, R15, R2, +INF ;  /* 0x7f8000000f090423 */ /* 0x000fe20000010002 */
[C---:B------:R-:W-:Y:S01]  /*7bb20*/  ISETP.GE.U32.AND P0, PT, R14.reuse, 0x7f800000, PT ;  /* 0x7f8000000e00780c */ /* 0x040fe20003f06070 */
[----:B------:R-:W-:Y:S01]  /*7bb30*/  FADD R8, R3, R8 ;  /* 0x0000000803087221 */ /* 0x000fe20000000000 */
[----:B------:R-:W-:Y:S11]  /*7bb40*/  STL [R1+0x67c], R10 ;  /* 0x00067c0a01007387 */ /* 0x000ff60000100800 */
[----:B------:R-:W-:Y:S01]  /*7bb50*/  @P0 MOV R2, 0x7f800000 ;  /* 0x7f80000000020802 */ /* 0x000fe20000000f00 */
[----:B------:R-:W-:Y:S04]  /*7bb60*/  STL [R1+0x678], R9 ;  /* 0x0006780901007387 */ /* 0x000fe80000100800 */
[----:B------:R-:W-:-:S05]  /*7bb70*/  @P0 FFMA.FTZ R8, R14, R2, +INF ;  /* 0x7f8000000e080423 */ /* 0x000fca0000010002 */
[----:B------:R0:W-:Y:S01]  /*7bb80*/  STL [R1+0x674], R8 ;  /* 0x0006740801007387 */ /* 0x0001e20000100800 */
[C---:B--2---:R-:W-:Y:S01]  /*7bb90*/  FMUL R0, R4.reuse, 8388608 ;  /* 0x4b00000004007820 */ /* 0x044fe20000400000 */
[----:B------:R-:W-:-:S04]  /*7bba0*/  FSETP.GEU.AND P1, PT, R4, 1.175494350822287508e-38, PT ;  /* 0x008000000400780b */ /* 0x000fc80003f2e000 */
[----:B------:R-:W-:-:S04]  /*7bbb0*/  FSEL R13, R0, R4, !P1 ;  /* 0x00000004000d7208 */ /* 0x000fc80004800000 */
[----:B------:R-:W-:-:S04]  /*7bbc0*/  IADD3 R0, R13, -0x3f3504f3, RZ ;  /* 0xc0cafb0d0d007810 */ /* 0x000fc80007ffe0ff */
[----:B------:R-:W-:-:S04]  /*7bbd0*/  LOP3.LUT R0, R0, 0xff800000, RZ, 0xc0, !PT ;  /* 0xff80000000007812 */ /* 0x000fc800078ec0ff */
[----:B------:R-:W0:Y:S01]  /*7bbe0*/  I2F R3, R0 ;  /* 0x0000000000037306 */ /* 0x000e220000201400 */
[----:B------:R-:W-:-:S05]  /*7bbf0*/  FSEL R2, RZ, -23, P1 ;  /* 0xc1b80000ff027808 */ /* 0x000fca0000800000 */
[----:B0-----:R-:W-:Y:S02]  /*7bc00*/  FFMA.FTZ R8, R3, 1.1920928955078125e-07, R2 ;  /* 0x3400000003087823 */ /* 0x001fe40000010002 */
[----:B------:R-:W2:Y:S01]  /*7bc10*/  LDL.LU R3, [R1+0x9ec] ;  /* 0x0009ec0001037983 */ /* 0x000ea20000300800 */
        /* <DEDUP_REMOVED lines=12> */
[----:B------:R-:W-:Y:S01]  /*7bce0*/  FMUL R2, R0, R2 ;  /* 0x0000000200027220 */ /* 0x000fe20000400000 */
[----:B------:R-:W-:-:S03]  /*7bcf0*/  ISETP.GE.U32.AND P1, PT, R13, 0x7f800000, PT ;  /* 0x7f8000000d00780c */ /* 0x000fc60003f26070 */
[----:B------:R-:W-:-:S04]  /*7bd00*/  FFMA.FTZ R0, R0, 1.4426950216293334961, R2 ;  /* 0x3fb8aa3b00007823 */ /* 0x000fc80000010002 */
[----:B------:R-:W-:-:S06]  /*7bd10*/  FADD R8, R8, R0 ;  /* 0x0000000008087221 */ /* 0x000fcc0000000000 */
[----:B------:R-:W-:-:S05]  /*7bd20*/  @P1 MOV R2, 0x7f800000 ;  /* 0x7f80000000021802 */ /* 0x000fca0000000f00 */
[----:B------:R-:W-:Y:S01]  /*7bd30*/  @P1 FFMA.FTZ R8, R13, R2, +INF ;  /* 0x7f8000000d081423 */ /* 0x000fe20000010002 */
[----:B------:R-:W-:-:S04]  /*7bd40*/  FSETP.NEU.AND P1, PT, R25, RZ, PT ;  /* 0x000000ff1900720b */ /* 0x000fc80003f2d000 */
[----:B------:R0:W-:Y:S01]  /*7bd50*/  STL [R1+0x670], R8 ;  /* 0x0006700801007387 */ /* 0x0001e20000100800 */
[C---:B--2---:R-:W-:Y:S01]  /*7bd60*/  FMUL R0, R3.reuse, 8388608 ;  /* 0x4b00000003007820 */ /* 0x044fe20000400000 */
[----:B------:R-:W-:-:S04]  /*7bd70*/  FSETP.GEU.AND P0, PT, R3, 1.175494350822287508e-38, PT ;  /* 0x008000000300780b */ /* 0x000fc80003f0e000 */
[----:B------:R-:W-:-:S04]  /*7bd80*/  FSEL R12, R0, R3, !P0 ;  /* 0x00000003000c7208 */ /* 0x000fc80004000000 */
[----:B------:R-:W-:-:S04]  /*7bd90*/  IADD3 R0, R12, -0x3f3504f3, RZ ;  /* 0xc0cafb0d0c007810 */ /* 0x000fc80007ffe0ff */
[----:B------:R-:W-:-:S04]  /*7bda0*/  LOP3.LUT R0, R0, 0xff800000, RZ, 0xc0, !PT ;  /* 0xff80000000007812 */ /* 0x000fc800078ec0ff */
[----:B------:R1:W2:Y:S01]  /*7bdb0*/  I2F R25, R0 ;  /* 0x0000000000197306 */ /* 0x0002a20000201400 */
[----:B------:R-:W-:Y:S01]  /*7bdc0*/  FSEL R2, RZ, -23, P0 ;  /* 0xc1b80000ff027808 */ /* 0x000fe20000000000 */
[----:B-1----:R-:W-:-:S04]  /*7bdd0*/  IMAD.IADD R0, R12, 0x1, -R0 ;  /* 0x000000010c007824 */ /* 0x002fc800078e0a00 */
[----:B------:R-:W-:Y:S02]  /*7bde0*/  FADD R0, R0, -1 ;  /* 0xbf80000000007421 */ /* 0x000fe40000000000 */
[----:B--2---:R-:W-:Y:S02]  /*7bdf0*/  FFMA.FTZ R25, R25, 1.1920928955078125e-07, R2 ;  /* 0x3400000019197823 */ /* 0x004fe40000010002 */
        /* <DEDUP_REMOVED lines=12> */
[----:B------:R-:W2:Y:S01]  /*7bec0*/  LDL.LU R2, [R1+0x9f0] ;  /* 0x0009f00001027983 */ /* 0x000ea20000300800 */
[----:B------:R-:W-:Y:S01]  /*7bed0*/  ISETP.GE.U32.AND P0, PT, R12, 0x7f800000, PT ;  /* 0x7f8000000c00780c */ /* 0x000fe20003f06070 */
[----:B0-----:R-:W-:-:S12]  /*7bee0*/  FADD R8, R25, R0 ;  /* 0x0000000019087221 */ /* 0x001fd80000000000 */
[----:B------:R-:W-:-:S05]  /*7bef0*/  @P0 MOV R0, 0x7f800000 ;  /* 0x7f80000000000802 */ /* 0x000fca0000000f00 */
[----:B------:R-:W-:-:S05]  /*7bf00*/  @P0 FFMA.FTZ R8, R12, R0, +INF ;  /* 0x7f8000000c080423 */ /* 0x000fca0000010000 */
[----:B------:R0:W-:Y:S01]  /*7bf10*/  STL [R1+0x66c], R8 ;  /* 0x00066c0801007387 */ /* 0x0001e20000100800 */
[C---:B--2---:R-:W-:Y:S01]  /*7bf20*/  FMUL R0, R2.reuse, 8388608 ;  /* 0x4b00000002007820 */ /* 0x044fe20000400000 */
[----:B------:R-:W-:-:S04]  /*7bf30*/  FSETP.GEU.AND P0, PT, R2, 1.175494350822287508e-38, PT ;  /* 0x008000000200780b */ /* 0x000fc80003f0e000 */
[----:B------:R-:W-:-:S04]  /*7bf40*/  FSEL R11, R0, R2, !P0 ;  /* 0x00000002000b7208 */ /* 0x000fc80004000000 */
[----:B------:R-:W-:-:S04]  /*7bf50*/  IADD3 R0, R11, -0x3f3504f3, RZ ;  /* 0xc0cafb0d0b007810 */ /* 0x000fc80007ffe0ff */
[----:B------:R-:W-:-:S04]  /*7bf60*/  LOP3.LUT R0, R0, 0xff800000, RZ, 0xc0, !PT ;  /* 0xff80000000007812 */ /* 0x000fc800078ec0ff */
[----:B------:R1:W2:Y:S01]  /*7bf70*/  I2F R25, R0 ;  /* 0x0000000000197306 */ /* 0x0002a20000201400 */
[----:B0-----:R-:W-:Y:S01]  /*7bf80*/  FSEL R8, RZ, -23, P0 ;  /* 0xc1b80000ff087808 */ /* 0x001fe20000000000 */
        /* <DEDUP_REMOVED lines=11> */
[----:B------:R-:W-:Y:S01]  /*7c040*/  FFMA.FTZ R25, R0, R25, -0.72134751081466674805 ;  /* 0xbf38aa3b00197423 */ /* 0x000fe20000010019 */
[----:B------:R-:W-:-:S03]  /*7c050*/  ISETP.GE.U32.AND P0, PT, R11, 0x7f800000, PT ;  /* 0x7f8000000b00780c */ /* 0x000fc60003f06070 */
[----:B------:R-:W-:-:S04]  /*7c060*/  FMUL R25, R0, R25 ;  /* 0x0000001900197220 */ /* 0x000fc80000400000 */
[----:B------:R-:W-:-:S04]  /*7c070*/  FMUL R25, R0, R25 ;  /* 0x0000001900197220 */ /* 0x000fc80000400000 */
[----:B------:R-:W-:-:S04]  /*7c080*/  FFMA.FTZ R0, R0, 1.4426950216293334961, R25 ;  /* 0x3fb8aa3b00007823 */ /* 0x000fc80000010019 */
[----:B------:R-:W-:Y:S01]  /*7c090*/  FADD R8, R8, R0 ;  /* 0x0000000008087221 */ /* 0x000fe20000000000 */
[----:B------:R-:W-:-:S05]  /*7c0a0*/  @P0 MOV R0, 0x7f800000 ;  /* 0x7f80000000000802 */ /* 0x000fca0000000f00 */
[----:B------:R-:W-:Y:S02]  /*7c0b0*/  @P0 FFMA.FTZ R8, R11, R0, +INF ;  /* 0x7f8000000b080423 */ /* 0x000fe40000010000 */
[----:B------:R-:W2:Y:S01]  /*7c0c0*/  LDL.LU R0, [R1+0x9f4] ;  /* 0x0009f40001007983 */ /* 0x000ea20000300800 */
[----:B------:R-:W-:-:S04]  /*7c0d0*/  @P2 LOP3.LUT R24, R24, 0x2, RZ, 0xfc, !PT ;  /* 0x0000000218182812 */ /* 0x000fc800078efcff */
[----:B------:R-:W-:-:S04]  /*7c0e0*/  LOP3.LUT R24, R24, 0xfffffff7, RZ, 0xc0, !PT ;  /* 0xfffffff718187812 */ /* 0x000fc800078ec0ff */
[----:B------:R-:W-:Y:S02]  /*7c0f0*/  @P1 LOP3.LUT R24, R24, 0x8, RZ, 0xfc, !PT ;  /* 0x0000000818181812 */ /* 0x000fe400078efcff */
[----:B------:R-:W-:Y:S02]  /*7c100*/  FSETP.NEU.AND P1, PT, R29, RZ, PT ;  /* 0x000000ff1d00720b */ /* 0x000fe40003f2d000 */
[----:B------:R-:W-:Y:S01]  /*7c110*/  LOP3.LUT R24, R24, 0xfeffffff, RZ, 0xc0, !PT ;  /* 0xfeffffff18187812 */ /* 0x000fe200078ec0ff */
[----:B------:R0:W-:Y:S10]  /*7c120*/  STL [R1+0x668], R8 ;  /* 0x0006680801007387 */ /* 0x0001f40000100800 */
[----:B------:R-:W-:-:S02]  /*7c130*/  @P1 LOP3.LUT R24, R24, 0x1000000, RZ, 0xfc, !PT ;  /* 0x0100000018181812 */ /* 0x000fc400078efcff */
[----:B------:R-:W-:Y:S02]  /*7c140*/  FSETP.NEU.AND P1, PT, R19, RZ, PT ;  /* 0x000000ff1300720b */ /* 0x000fe40003f2d000 */
[----:B------:R-:W3:Y:S01]  /*7c150*/  LDL.LU R19, [R1+0x9f8] ;  /* 0x0009f80001137983 */ /* 0x000ee20000300800 */
[----:B------:R-:W-:-:S10]  /*7c160*/  LOP3.LUT R24, R24, 0xffbfffff, RZ, 0xc0, !PT ;  /* 0xffbfffff18187812 */ /* 0x000fd400078ec0ff */
[----:B------:R-:W-:Y:S02]  /*7c170*/  @P1 LOP3.LUT R24, R24, 0x400000, RZ, 0xfc, !PT ;  /* 0x0040000018181812 */ /* 0x000fe400078efcff */
[----:B------:R-:W-:Y:S01]  /*7c180*/  FSETP.NEU.AND P1, PT, R18, RZ, PT ;  /* 0x000000ff1200720b */ /* 0x000fe20003f2d000 */
[C---:B--2---:R-:W-:Y:S01]  /*7c190*/  FMUL R25, R0.reuse, 8388608 ;  /* 0x4b00000000197820 */ /* 0x044fe20000400000 */
[----:B------:R-:W-:-:S04]  /*7c1a0*/  FSETP.GEU.AND P0, PT, R0, 1.175494350822287508e-38, PT ;  /* 0x008000000000780b */ /* 0x000fc80003f0e000 */
[----:B0-----:R-:W-:-:S04]  /*7c1b0*/  FSEL R8, R25, R0, !P0 ;  /* 0x0000000019087208 */ /* 0x001fc80004000000 */
[----:B------:R-:W-:-:S04]  /*7c1c0*/  IADD3 R25, R8, -0x3f3504f3, RZ ;  /* 0xc0cafb0d08197810 */ /* 0x000fc80007ffe0ff */
[----:B------:R-:W-:-:S04]  /*7c1d0*/  LOP3.LUT R25, R25, 0xff800000, RZ, 0xc0, !PT ;  /* 0xff80000019197812 */ /* 0x000fc800078ec0ff */
[----:B------:R0:W1:Y:S01]  /*7c1e0*/  I2F R9, R25 ;  /* 0x0000001900097306 */ /* 0x0000620000201400 */
[----:B------:R-:W-:Y:S01]  /*7c1f0*/  FSEL R10, RZ, -23, P0 ;  /* 0xc1b80000ff0a7808 */ /* 0x000fe20000000000 */
[----:B0-----:R-:W-:-:S04]  /*7c200*/  IMAD.IADD R25, R8, 0x1, -R25 ;  /* 0x0000000108197824 */ /* 0x001fc800078e0a19 */
[----:B------:R-:W-:Y:S02]  /*7c210*/  FADD R25, R25, -1 ;  /* 0xbf80000019197421 */ /* 0x000fe40000000000 */
[----:B-1----:R-:W-:Y:S02]  /*7c220*/  FFMA.FTZ R9, R9, 1.1920928955078125e-07, R10 ;  /* 0x3400000009097823 */ /* 0x002fe4000001000a */
        /* <DEDUP_REMOVED lines=15> */
[----:B------:R-:W-:-:S05]  /*7c320*/  @P0 FFMA.FTZ R9, R8, R25, +INF ;  /* 0x7f80000008090423 */ /* 0x000fca0000010019 */
[----:B------:R0:W-:Y:S04]  /*7c330*/  STL [R1+0x664], R9 ;  /* 0x0006640901007387 */ /* 0x0001e80000100800 */
[----:B------:R-:W2:Y:S01]  /*7c340*/  LDL.LU R18, [R1+0x9fc] ;  /* 0x0009fc0001127983 */ /* 0x000ea20000300800 */
[----:B------:R-:W-:Y:S01]  /*7c350*/  LOP3.LUT R24, R24, 0xff7fffff, RZ, 0xc0, !PT ;  /* 0xff7fffff18187812 */ /* 0x000fe200078ec0ff */
[C---:B---3--:R-:W-:Y:S01]  /*7c360*/  FMUL R25, R19.reuse, 8388608 ;  /* 0x4b00000013197820 */ /* 0x048fe20000400000 */
[----:B------:R-:W-:Y:S02]  /*7c370*/  FSETP.GEU.AND P0, PT, R19, 1.175494350822287508e-38, PT ;  /* 0x008000001300780b */ /* 0x000fe40003f0e000 */
[----:B------:R-:W-:Y:S02]  /*7c380*/  @P1 LOP3.LUT R24, R24, 0x800000, RZ, 0xfc, !PT ;  /* 0x0080000018181812 */ /* 0x000fe400078efcff */
[----:B------:R-:W-:-:S02]  /*7c390*/  FSETP.NEU.AND P1, PT, R28, RZ, PT ;  /* 0x000000ff1c00720b */ /* 0x000fc40003f2d000 */
[----:B------:R-:W-:Y:S02]  /*7c3a0*/  FSEL R10, R25, R19, !P0 ;  /* 0x00000013190a7208 */ /* 0x000fe40004000000 */
[----:B------:R-:W-:Y:S02]  /*7c3b0*/  LOP3.LUT R24, R24, 0xffefffff, RZ, 0xc0, !PT ;  /* 0xffefffff18187812 */ /* 0x000fe400078ec0ff */
[----:B------:R-:W-:-:S04]  /*7c3c0*/  IADD3 R25, R10, -0x3f3504f3, RZ ;  /* 0xc0cafb0d0a197810 */ /* 0x000fc80007ffe0ff */
[----:B------:R-:W-:-:S03]  /*7c3d0*/  LOP3.LUT R25, R25, 0xff800000, RZ, 0xc0, !PT ;  /* 0xff80000019197812 */ /* 0x000fc600078ec0ff */
[----:B------:R-:W-:Y:S02]  /*7c3e0*/  @P1 LOP3.LUT R24, R24, 0x100000, RZ, 0xfc, !PT ;  /* 0x0010000018181812 */ /* 0x000fe400078efcff */
[----:B------:R-:W-:Y:S02]  /*7c3f0*/  FSETP.NEU.AND P1, PT, R27, RZ, PT ;  /* 0x000000ff1b00720b */ /* 0x000fe40003f2d000 */
[----:B------:R1:W3:Y:S01]  /*7c400*/  I2F R27, R25 ;  /* 0x00000019001b7306 */ /* 0x0002e20000201400 */
[----:B------:R-:W-:Y:S01]  /*7c410*/  FSEL R28, RZ, -23, P0 ;  /* 0xc1b80000ff1c7808 */ /* 0x000fe20000000000 */
[----:B-1----:R-:W-:-:S04]  /*7c420*/  IMAD.IADD R25, R10, 0x1, -R25 ;  /* 0x000000010a197824 */ /* 0x002fc800078e0a19 */
[----:B------:R-:W-:Y:S02]  /*7c430*/  FADD R25, R25, -1 ;  /* 0xbf80000019197421 */ /* 0x000fe40000000000 */
[----:B---3--:R-:W-:Y:S02]  /*7c440*/  FFMA.FTZ R28, R27, 1.1920928955078125e-07, R28 ;  /* 0x340000001b1c7823 */ /* 0x008fe4000001001c */
        /* <DEDUP_REMOVED lines=13> */
[----:B0-----:R-:W-:Y:S01]  /*7c520*/  FADD R9, R28, R25 ;  /* 0x000000191c097221 */ /* 0x001fe20000000000 */
[----:B------:R-:W-:Y:S02]  /*7c530*/  @P0 MOV R25, 0x7f800000 ;  /* 0x7f80000000190802 */ /* 0x000fe40000000f00 */
[----:B------:R-:W-:-:S03]  /*7c540*/  LOP3.LUT R24, R24, 0xffdfffff, RZ, 0xc0, !PT ;  /* 0xffdfffff18187812 */ /* 0x000fc600078ec0ff */
[----:B------:R-:W-:Y:S01]  /*7c550*/  @P0 FFMA.FTZ R9, R10, R25, +INF ;  /* 0x7f8000000a090423 */ /* 0x000fe20000010019 */
[----:B------:R-:W-:Y:S02]  /*7c560*/  @P1 LOP3.LUT R24, R24, 0x200000, RZ, 0xfc, !PT ;  /* 0x0020000018181812 */ /* 0x000fe400078efcff */
[----:B------:R-:W-:Y:S02]  /*7c570*/  FSETP.NEU.AND P1, PT, R17, RZ, PT ;  /* 0x000000ff1100720b */ /* 0x000fe40003f2d000 */
[----:B------:R0:W-:Y:S01]  /*7c580*/  STL [R1+0x660], R9 ;  /* 0x0006600901007387 */ /* 0x0001e20000100800 */
        /* <DEDUP_REMOVED lines=30> */
[----:B0-----:R-:W2:Y:S01]  /*7c770*/  LDL.LU R17, [R1+0xafc] ;  /* 0x000afc0001117983 */ /* 0x001ea20000300800 */
[----:B------:R-:W-:-:S04]  /*7c780*/  LOP3.LUT R24, R24, 0xfff7ffff, RZ, 0xc0, !PT ;  /* 0xfff7ffff18187812 */ /* 0x000fc800078ec0ff */
[----:B------:R-:W-:Y:S02]  /*7c790*/  @P1 LOP3.LUT R24, R24, 0x80000, RZ, 0xfc, !PT ;  /* 0x0008000018181812 */ /* 0x000fe400078efcff */
[----:B------:R-:W-:Y:S02]  /*7c7a0*/  FSETP.NEU.AND P1, PT, R21, RZ, PT ;  /* 0x000000ff1500720b */ /* 0x000fe40003f2d000 */
[----:B------:R-:W-:-:S11]  /*7c7b0*/  LOP3.LUT R24, R24, 0xfffeffff, RZ, 0xc0, !PT ;  /* 0xfffeffff18187812 */ /* 0x000fd600078ec0ff */
[----:B------:R-:W-:Y:S02]  /*7c7c0*/  @P1 LOP3.LUT R24, R24, 0x10000, RZ, 0xfc, !PT ;  /* 0x0001000018181812 */ /* 0x000fe400078efcff */
[----:B------:R-:W-:Y:S01]  /*7c7d0*/  FSETP.NEU.AND P1, PT, R16, RZ, PT ;  /* 0x000000ff1000720b */ /* 0x000fe20003f2d000 */
[C---:B--2---:R-:W-:Y:S01]  /*7c7e0*/  FMUL R26, R17.reuse, 8388608 ;  /* 0x4b000000111a7820 */ /* 0x044fe20000400000 */
[----:B------:R-:W-:-:S04]  /*7c7f0*/  FSETP.GEU.AND P0, PT, R17, 1.175494350822287508e-38, PT ;  /* 0x008000001100780b */ /* 0x000fc80003f0e000 */
[----:B------:R-:W-:-:S04]  /*7c800*/  FSEL R26, R26, R17, !P0 ;  /* 0x000000111a1a7208 */ /* 0x000fc80004000000 */
        /* <DEDUP_REMOVED lines=89> */
[----:B------:R-:W-:Y:S01]  /*7cda0*/  FADD R13, R13, R25 ;  /* 0x000000190d0d7221 */ /* 0x000fe20000000000 */
[----:B------:R-:W-:-:S04]  /*7cdb0*/  LOP3.LUT R24, R24, 0xffffdfff, RZ, 0xc0, !PT ;  /* 0xffffdfff18187812 */ /* 0x000fc800078ec0ff */
[----:B------:R-:W-:-:S07]  /*7cdc0*/  @P1 LOP3.LUT R24, R24, 0x2000, RZ, 0xfc, !PT ;  /* 0x0000200018181812 */ /* 0x000fce00078efcff */
[----:B------:R-:W-:Y:S02]  /*7cdd0*/  @P0 MOV R25, 0x7f800000 ;  /* 0x7f80000000190802 */ /* 0x000fe40000000f00 */
[----:B------:R-:W-:-:S03]  /*7cde0*/  FSETP.NEU.AND P1, PT, R12, RZ, PT ;  /* 0x000000ff0c00720b */ /* 0x000fc60003f2d000 */
[----:B------:R-:W-:-:S05]  /*7cdf0*/  @P0 FFMA.FTZ R13, R27, R25, +INF ;  /* 0x7f8000001b0d0423 */ /* 0x000fca0000010019 */
[----:B------:R0:W-:Y:S01]  /*7ce00*/  STL [R1+0x6c4], R13 ;  /* 0x0006c40d01007387 */ /* 0x0001e20000100800 */
[----:B------:R-:W-:-:S03]  /*7ce10*/  LOP3.LUT R24, R24, 0xfffffbff, RZ, 0xc0, !PT ;  /* 0xfffffbff18187812 */ /* 0x000fc600078ec0ff */
[----:B0-----:R-:W3:Y:S01]  /*7ce20*/  LDL.LU R13, [R1+0xb0c] ;  /* 0x000b0c00010d7983 */ /* 0x001ee20000300800 */
        /* <DEDUP_REMOVED lines=42> */
[----:B0-----:R-:W-:Y:S01]  /*7d0d0*/  FSEL R11, RZ, -23, P0 ;  /* 0xc1b80000ff0b7808 */ /* 0x001fe20000000000 */
        /* <DEDUP_REMOVED lines=26> */
[----:B------:R-:W1:Y:S01]  /*7d280*/  S2R R21, SR_TID.X ;  /* 0x0000000000157919 */ /* 0x000e620000002100 */
[----:B------:R-:W-:Y:S02]  /*7d290*/  LOP3.LUT R24, R24, 0xffffff7f, RZ, 0xc0, !PT ;  /* 0xffffff7f18187812 */ /* 0x000fe400078ec0ff */
[----:B-1----:R-:W-:-:S09]  /*7d2a0*/  LOP3.LUT R11, R21, 0x3, RZ, 0xc0, !PT ;  /* 0x00000003150b7812 */ /* 0x002fd200078ec0ff */
[----:B------:R-:W-:Y:S02]  /*7d2b0*/  @P1 LOP3.LUT R24, R24, 0x80, RZ, 0xfc, !PT ;  /* 0x0000008018181812 */ /* 0x000fe400078efcff */
[----:B------:R-:W-:Y:S02]  /*7d2c0*/  FSETP.NEU.AND P1, PT, R28, RZ, PT ;  /* 0x000000ff1c00720b */ /* 0x000fe40003f2d000 */
[----:B------:R-:W-:-:S11]  /*7d2d0*/  LOP3.LUT R24, R24, 0xffffffef, RZ, 0xc0, !PT ;  /* 0xffffffef18187812 */ /* 0x000fd600078ec0ff */
[----:B------:R-:W-:Y:S01]  /*7d2e0*/  @P1 LOP3.LUT R24, R24, 0x10, RZ, 0xfc, !PT ;  /* 0x0000001018181812 */ /* 0x000fe200078efcff */
        /* <DEDUP_REMOVED lines=19> */
[----:B------:R-:W0:Y:S01]  /*7d420*/  S2R R22, SR_TID.X ;  /* 0x0000000000167919 */ /* 0x000e220000002100 */
[----:B------:R-:W-:Y:S02]  /*7d430*/  ISETP.GE.U32.AND P0, PT, R10, 0x7f800000, PT ;  /* 0x7f8000000a00780c */ /* 0x000fe40003f06070 */
[----:B------:R-:W-:-:S04]  /*7d440*/  FMUL R26, R25, R26 ;  /* 0x0000001a191a7220 */ /* 0x000fc80000400000 */
[----:B------:R-:W-:-:S04]  /*7d450*/  FMUL R26, R25, R26 ;  /* 0x0000001a191a7220 */ /* 0x000fc80000400000 */
[----:B------:R-:W-:-:S04]  /*7d460*/  FFMA.FTZ R25, R25, 1.4426950216293334961, R26 ;  /* 0x3fb8aa3b19197823 */ /* 0x000fc8000001001a */
[----:B------:R-:W-:Y:S01]  /*7d470*/  FADD R9, R9, R25 ;  /* 0x0000001909097221 */ /* 0x000fe20000000000 */
[----:B------:R-:W-:Y:S01]  /*7d480*/  @P0 MOV R25, 0x7f800000 ;  /* 0x7f80000000190802 */ /* 0x000fe20000000f00 */
[----:B------:R1:W-:Y:S04]  /*7d490*/  STL [R1+0x624], R10 ;  /* 0x0006240a01007387 */ /* 0x0003e80000100800 */
[----:B------:R-:W-:-:S05]  /*7d4a0*/  @P0 FFMA.FTZ R9, R10, R25, +INF ;  /* 0x7f8000000a090423 */ /* 0x000fca0000010019 */
[----:B------:R2:W-:Y:S01]  /*7d4b0*/  STL [R1+0x6c8], R9 ;  /* 0x0006c80901007387 */ /* 0x0005e20000100800 */
[----:B-1----:R-:W-:Y:S02]  /*7d4c0*/  LOP3.LUT R10, R21, 0x1e0, RZ, 0xc0, !PT ;  /* 0x000001e0150a7812 */ /* 0x002fe400078ec0ff */
[----:B0-----:R-:W-:Y:S01]  /*7d4d0*/  SHF.R.S32.HI R26, RZ, 0x4, R22 ;  /* 0x00000004ff1a7819 */ /* 0x001fe20000011416 */
[----:B--2---:R-:W-:-:S05]  /*7d4e0*/  IMAD.SHL.U32 R9, R22, 0x8, RZ ;  /* 0x0000000816097824 */ /* 0x004fca00078e00ff */
[----:B------:R-:W-:Y:S02]  /*7d4f0*/  LOP3.LUT R25, R9, 0x78, RZ, 0xc0, !PT ;  /* 0x0000007809197812 */ /* 0x000fe400078ec0ff */
[----:B------:R-:W-:Y:S02]  /*7d500*/  SGXT R26, R26, 0x1 ;  /* 0x000000011a1a781a */ /* 0x000fe40000000200 */
[----:B------:R-:W-:Y:S02]  /*7d510*/  LEA R25, R10, R25, 0x7 ;  /* 0x000000190a197211 */ /* 0x000fe400078e38ff */
[----:B------:R-:W-:Y:S02]  /*7d520*/  LOP3.LUT R10, R22, 0xc, RZ, 0xc0, !PT ;  /* 0x0000000c160a7812 */ /* 0x000fe400078ec0ff */
[----:B------:R-:W-:-:S03]  /*7d530*/  LOP3.LUT R25, R25, 0x10008, R26, 0x78, !PT ;  /* 0x0001000819197812 */ /* 0x000fc600078e781a */
[----:B------:R-:W-:Y:S01]  /*7d540*/  IMAD R26, R10, 0x200, R11 ;  /* 0x000002000a1a7824 */ /* 0x000fe200078e020b */
[----:B------:R-:W-:Y:S01]  /*7d550*/  LOP3.LUT R9, R9, 0xf80, RZ, 0xc0, !PT ;  /* 0x00000f8009097812 */ /* 0x000fe200078ec0ff */
[----:B------:R-:W0:Y:S03]  /*7d560*/  S2R R21, SR_CTAID.X ;  /* 0x0000000000157919 */ /* 0x000e260000002500 */
[----:B------:R-:W-:-:S05]  /*7d570*/  LEA R26, R26, R10, 0x4 ;  /* 0x0000000a1a1a7211 */ /* 0x000fca00078e20ff */
[----:B------:R-:W-:Y:S02]  /*7d580*/  IMAD.U32 R26, R26, 0x2, R9 ;  /* 0x000000021a1a7824 */ /* 0x000fe400078e0009 */
[----:B------:R-:W1:Y:S01]  /*7d590*/  S2R R9, SR_CTAID.Y ;  /* 0x0000000000097919 */ /* 0x000e620000002600 */
[----:B------:R-:W-:Y:S02]  /*7d5a0*/  FSETP.NEU.AND P0, PT, R27, RZ, PT ;  /* 0x000000ff1b00720b */ /* 0x000fe40003f0d000 */
[----:B------:R-:W-:Y:S02]  /*7d5b0*/  LOP3.LUT R24, R24, 0xffffffdf, RZ, 0xc0, !PT ;  /* 0xffffffdf18187812 */ /* 0x000fe400078ec0ff */
[----:B0-----:R-:W-:-:S05]  /*7d5c0*/  PRMT R10, R22, 0x6540, R21 ;  /* 0x00006540160a7816 */ /* 0x001fca0000000015 */
[----:B------:R-:W-:Y:S02]  /*7d5d0*/  IMAD R28, R10, c[0x0][0x1c4], RZ ;  /* 0x000071000a1c7a24 */ /* 0x000fe400078e02ff */
[----:B-1----:R-:W-:Y:S02]  /*7d5e0*/  IMAD R9, R9, c[0x0][0x1c0], RZ ;  /* 0x0000700009097a24 */ /* 0x002fe400078e02ff */
[----:B------:R-:W-:-:S03]  /*7d5f0*/  IMAD.SHL.U32 R27, R28, 0x2, RZ ;  /* 0x000000021c1b7824 */ /* 0x000fc600078e00ff */
[C---:B------:R-:W-:Y:S01]  /*7d600*/  SHF.L.U32 R10, R9.reuse, 0x1, RZ ;  /* 0x00000001090a7819 */ /* 0x040fe200000006ff */
[----:B------:R-:W-:Y:S01]  /*7d610*/  IMAD.HI R9, R9, 0x2, RZ ;  /* 0x0000000209097827 */ /* 0x000fe200078e02ff */
[----:B------:R-:W-:Y:S02]  /*7d620*/  @P0 LOP3.LUT R24, R24, 0x20, RZ, 0xfc, !PT ;  /* 0x0000002018180812 */ /* 0x000fe400078efcff */
[----:B------:R-:W-:Y:S01]  /*7d630*/  IADD3 R27, P0, P1, R27, c[0x0][0x178], R10 ;  /* 0x00005e001b1b7a10 */ /* 0x000fe2000791e00a */
[----:B------:R-:W-:Y:S01]  /*7d640*/  IMAD.HI R28, R28, 0x2, RZ ;  /* 0x000000021c1c7827 */ /* 0x000fe200078e02ff */
[----:B------:R-:W-:Y:S04]  /*7d650*/  STL [R1+0x1a14], R25 ;  /* 0x001a141901007387 */ /* 0x000fe80000100800 */
[----:B------:R-:W-:Y:S01]  /*7d660*/  IADD3.X R28, R28, c[0x0][0x17c], R9, P0, P1 ;  /* 0x00005f001c1c7a10 */ /* 0x000fe200007e2409 */
[----:B------:R0:W-:Y:S04]  /*7d670*/  STL [R1+0x1924], R26 ;  /* 0x0019241a01007387 */ /* 0x0001e80000100800 */
[----:B------:R-:W-:Y:S04]  /*7d680*/  STL [R1+0x191c], R27 ;  /* 0x00191c1b01007387 */ /* 0x000fe80000100800 */
[----:B------:R1:W-:Y:S04]  /*7d690*/  STL [R1+0x1920], R28 ;  /* 0x0019201c01007387 */ /* 0x0003e80000100800 */
[----:B------:R-:W2:Y:S04]  /*7d6a0*/  LDL.LU R10, [R1+0x828] ;  /* 0x00082800010a7983 */ /* 0x000ea80000300800 */
[----:B0-----:R-:W3:Y:S04]  /*7d6b0*/  LDL.LU R26, [R1+0x82c] ;  /* 0x00082c00011a7983 */ /* 0x001ee80000300800 */
[----:B------:R-:W4:Y:S04]  /*7d6c0*/  LDL.LU R11, [R1+0x868] ;  /* 0x00086800010b7983 */ /* 0x000f280000300800 */
[----:B------:R-:W5:Y:S04]  /*7d6d0*/  LDL.LU R20, [R1+0x86c] ;  /* 0x00086c0001147983 */ /* 0x000f680000300800 */
[----:B------:R-:W2:Y:S04]  /*7d6e0*/  LDL.LU R21, [R1+0x888] ;  /* 0x0008880001157983 */ /* 0x000ea80000300800 */
[----:B------:R-:W2:Y:S04]  /*7d6f0*/  LDL.LU R9, [R1+0xf0c] ;  /* 0x000f0c0001097983 */ /* 0x000ea80000300800 */
[----:B------:R-:W3:Y:S04]  /*7d700*/  LDL.LU R22, [R1+0x88c] ;  /* 0x00088c0001167983 */ /* 0x000ee80000300800 */
[----:B------:R-:W3:Y:S04]  /*7d710*/  LDL.LU R25, [R1+0x878] ;  /* 0x0008780001197983 */ /* 0x000ee80000300800 */
[----:B-1----:R-:W3:Y:S01]  /*7d720*/  LDL.LU R28, [R1+0x87c] ;  /* 0x00087c00011c7983 */ /* 0x002ee20000300800 */
[----:B------:R-:W-:-:S04]  /*7d730*/  LOP3.LUT R23, R23, 0x7fffffff, RZ, 0xc0, !PT ;  /* 0x7fffffff17177812 */ /* 0x000fc800078ec0ff */
[----:B------:R-:W-:-:S04]  /*7d740*/  @P3 LOP3.LUT R23, R23, 0x80000000, RZ, 0xfc, !PT ;  /* 0x8000000017173812 */ /* 0x000fc800078efcff */
[----:B------:R-:W-:Y:S02]  /*7d750*/  LOP3.LUT R23, R23, 0xfbffffff, RZ, 0xc0, !PT ;  /* 0xfbffffff17177812 */ /* 0x000fe400078ec0ff */
[----:B------:R-:W-:Y:S02]  /*7d760*/  FSETP.NEU.AND P1, PT, R29, RZ, PT ;  /* 0x000000ff1d00720b */ /* 0x000fe40003f2d000 */
[----:B------:R-:W-:-:S11]  /*7d770*/  LOP3.LUT R24, R24, 0xfffffffb, RZ, 0xc0, !PT ;  /* 0xfffffffb18187812 */ /* 0x000fd600078ec0ff */
[----:B------:R-:W-:Y:S02]  /*7d780*/  @P1 LOP3.LUT R24, R24, 0x4, RZ, 0xfc, !PT ;  /* 0x0000000418181812 */ /* 0x000fe400078efcff */
[C---:B--2---:R-:W-:Y:S01]  /*7d790*/  FSETP.GEU.AND P0, PT, R9.reuse, 1.175494350822287508e-38, PT ;  /* 0x008000000900780b */ /* 0x044fe20003f0e000 */
[----:B------:R-:W-:-:S05]  /*7d7a0*/  FMUL R27, R9, 8388608 ;  /* 0x4b000000091b7820 */ /* 0x000fca0000400000 */
[----:B------:R-:W-:-:S07]  /*7d7b0*/  FSEL R27, R27, R9, !P0 ;  /* 0x000000091b1b7208 */ /* 0x000fce0004000000 */
[----:B------:R-:W-:Y:S02]  /*7d7c0*/  @P0 LOP3.LUT R23, R23, 0x4000000, RZ, 0xfc, !PT ;  /* 0x0400000017170812 */ /* 0x000fe400078efcff */
[C---:B------:R-:W-:Y:S01]  /*7d7d0*/  FSETP.GT.AND P0, PT, |R9|.reuse, 8.50705917302346158658e+37, PT ;  /* 0x7e8000000900780b */ /* 0x040fe20003f04200 */
[----:B------:R-:W-:Y:S01]  /*7d7e0*/  STL [R1+0x680], R27 ;  /* 0x0006801b01007387 */ /* 0x000fe20000100800 */
[----:B------:R-:W-:-:S03]  /*7d7f0*/  FSETP.GEU.AND P1, PT, |R9|, 1.175494350822287508e-38, PT ;  /* 0x008000000900780b */ /* 0x000fc60003f2e200 */
[----:B------:R-:W-:Y:S08]  /*7d800*/  STL [R1+0x1958], R27 ;  /* 0x0019581b01007387 */ /* 0x000ff00000100800 */
[----:B---3--:R-:W-:Y:S02]  /*7d810*/  @P0 FMUL R28, R28, 0.25 ;  /* 0x3e8000001c1c0820 */ /* 0x008fe40000400000 */
[----:B------:R-:W-:-:S02]  /*7d820*/  @P0 FMUL R25, R25, 0.25 ;  /* 0x3e80000019190820 */ /* 0x000fc40000400000 */
[----:B------:R-:W-:Y:S02]  /*7d830*/  @P0 FMUL R22, R22, 0.25 ;  /* 0x3e80000016160820 */ /* 0x000fe40000400000 */
[----:B------:R-:W-:Y:S01]  /*7d840*/  @P0 FMUL R21, R21, 0.25 ;  /* 0x3e80000015150820 */ /* 0x000fe20000400000 */
[----:B------:R-:W-:Y:S01]  /*7d850*/  STL [R1+0x634], R28 ;  /* 0x0006341c01007387 */ /* 0x000fe20000100800 */
[----:B-----5:R-:W-:Y:S02]  /*7d860*/  @P0 FMUL R20, R20, 0.25 ;  /* 0x3e80000014140820 */ /* 0x020fe40000400000 */
[----:B----4-:R-:W-:Y:S01]  /*7d870*/  @P0 FMUL R11, R11, 0.25 ;  /* 0x3e8000000b0b0820 */ /* 0x010fe20000400000 */
[----:B------:R-:W-:Y:S01]  /*7d880*/  STL [R1+0x638], R25 ;  /* 0x0006381901007387 */ /* 0x000fe20000100800 */
[----:B------:R-:W-:Y:S02]  /*7d890*/  @P0 FMUL R10, R10, 0.25 ;  /* 0x3e8000000a0a0820 */ /* 0x000fe40000400000 */
[----:B------:R-:W-:Y:S01]  /*7d8a0*/  @P0 FMUL R9, R9, 0.25 ;  /* 0x3e80000009090820 */ /* 0x000fe20000400000 */
[----:B------:R-:W-:Y:S04]  /*7d8b0*/  STL [R1+0x63c], R22 ;  /* 0x00063c1601007387 */ /* 0x000fe80000100800 */
[----:B------:R-:W-:Y:S04]  /*7d8c0*/  STL [R1+0x640], R21 ;  /* 0x0006401501007387 */ /* 0x000fe80000100800 */
[----:B------:R0:W-:Y:S04]  /*7d8d0*/  STL [R1+0x644], R20 ;  /* 0x0006441401007387 */ /* 0x0001e80000100800 */
[----:B------:R1:W-:Y:S04]  /*7d8e0*/  STL [R1+0x648], R11 ;  /* 0x0006480b01007387 */ /* 0x0003e80000100800 */
[----:B0-----:R-:W2:Y:S04]  /*7d8f0*/  LDL.LU R20, [R1+0x820] ;  /* 0x0008200001147983 */ /* 0x001ea80000300800 */
[----:B------:R0:W-:Y:S04]  /*7d900*/  STL [R1+0x650], R10 ;  /* 0x0006500a01007387 */ /* 0x0001e80000100800 */
[----:B------:R3:W-:Y:S04]  /*7d910*/  STL [R1+0x14], R9 ;  /* 0x0000140901007387 */ /* 0x0007e80000100800 */
[----:B------:R-:W4:Y:S04]  /*7d920*/  LDL.LU R21, [R1+0x824] ;  /* 0x0008240001157983 */ /* 0x000f280000300800 */
[----:B------:R-:W5:Y:S04]  /*7d930*/  LDL.LU R22, [R1+0x860] ;  /* 0x0008600001167983 */ /* 0x000f680000300800 */
[----:B------:R-:W2:Y:S04]  /*7d940*/  LDL.LU R25, [R1+0x864] ;  /* 0x0008640001197983 */ /* 0x000ea80000300800 */
[----:B------:R-:W2:Y:S04]  /*7d950*/  LDL.LU R27, [R1+0x880] ;  /* 0x00088000011b7983 */ /* 0x000ea80000300800 */
[----:B-1----:R-:W2:Y:S04]  /*7d960*/  LDL.LU R11, [R1+0xf10] ;  /* 0x000f1000010b7983 */ /* 0x002ea80000300800 */
[----:B------:R-:W4:Y:S04]  /*7d970*/  LDL.LU R29, [R1+0x884] ;  /* 0x00088400011d7983 */ /* 0x000f280000300800 */
[----:B0-----:R-:W4:Y:S04]  /*7d980*/  LDL.LU R10, [R1+0x870] ;  /* 0x00087000010a7983 */ /* 0x001f280000300800 */
[----:B---3--:R-:W3:Y:S01]  /*7d990*/  LDL.LU R9, [R1+0x874] ;  /* 0x0008740001097983 */ /* 0x008ee20000300800 */
[----:B------:R-:W-:Y:S01]  /*7d9a0*/  @P0 FMUL R26, R26, 0.25 ;  /* 0x3e8000001a1a0820 */ /* 0x000fe20000400000 */
[----:B------:R-:W-:-:S04]  /*7d9b0*/  LOP3.LUT R23, R23, 0xfdffffff, RZ, 0xc0, !PT ;  /* 0xfdffffff17177812 */ /* 0x000fc800078ec0ff */
[----:B------:R-:W-:-:S04]  /*7d9c0*/  @P1 LOP3.LUT R23, R23, 0x2000000, RZ, 0xfc, !PT ;  /* 0x0200000017171812 */ /* 0x000fc800078efcff */
[----:B------:R-:W-:Y:S02]  /*7d9d0*/  LOP3.LUT R23, R23, 0xf7ffffff, RZ, 0xc0, !PT ;  /* 0xf7ffffff17177812 */ /* 0x000fe400078ec0ff */
[----:B------:R-:W-:Y:S02]  /*7d9e0*/  FSETP.NEU.AND P1, PT, R8, RZ, PT ;  /* 0x000000ff0800720b */ /* 0x000fe40003f2d000 */
[----:B------:R-:W3:Y:S01]  /*7d9f0*/  LDL.LU R8, [R1+0x1b0c] ;  /* 0x001b0c0001087983 */ /* 0x000ee20000300800 */
[----:B------:R-:W-:-:S10]  /*7da00*/  LOP3.LUT R24, R24, 0xfffffffe, RZ, 0xc0, !PT ;  /* 0xfffffffe18187812 */ /* 0x000fd400078ec0ff */
[----:B------:R-:W-:Y:S02]  /*7da10*/  @P1 LOP3.LUT R24, R24, 0x1, RZ, 0xfc, !PT ;  /* 0x0000000118181812 */ /* 0x000fe400078efcff */
[C---:B--2---:R-:W-:Y:S01]  /*7da20*/  FSETP.GEU.AND P0, PT, R11.reuse, 1.175494350822287508e-38, PT ;  /* 0x008000000b00780b */ /* 0x044fe20003f0e000 */
[----:B------:R-:W-:-:S05]  /*7da30*/  FMUL R28, R11, 8388608 ;  /* 0x4b0000000b1c7820 */ /* 0x000fca0000400000 */
[----:B------:R-:W-:-:S07]  /*7da40*/  FSEL R28, R28, R11, !P0 ;  /* 0x0000000b1c1c7208 */ /* 0x000fce0004000000 */
[----:B------:R-:W-:Y:S02]  /*7da50*/  @P0 LOP3.LUT R23, R23, 0x8000000, RZ, 0xfc, !PT ;  /* 0x0800000017170812 */ /* 0x000fe400078efcff */
[C---:B------:R-:W-:Y:S01]  /*7da60*/  FSETP.GT.AND P0, PT, |R11|.reuse, 8.50705917302346158658e+37, PT ;  /* 0x7e8000000b00780b */ /* 0x040fe20003f04200 */
[----:B------:R-:W-:Y:S01]  /*7da70*/  STL [R1+0x1a2c], R28 ;  /* 0x001a2c1c01007387 */ /* 0x000fe20000100800 */
[----:B------:R-:W-:-:S11]  /*7da80*/  FSETP.GEU.AND P1, PT, |R11|, 1.175494350822287508e-38, PT ;  /* 0x008000000b00780b */ /* 0x000fd60003f2e200 */
[----:B---3--:R-:W-:Y:S02]  /*7da90*/  @P0 FMUL R9, R9, 0.25 ;  /* 0x3e80000009090820 */ /* 0x008fe40000400000 */
[----:B----4-:R-:W-:Y:S02]  /*7daa0*/  @P0 FMUL R10, R10, 0.25 ;  /* 0x3e8000000a0a0820 */ /* 0x010fe40000400000 */
[----:B------:R-:W-:Y:S01]  /*7dab0*/  @P0 FMUL R29, R29, 0.25 ;  /* 0x3e8000001d1d0820 */ /* 0x000fe20000400000 */
[----:B------:R0:W-:Y:S01]  /*7dac0*/  STL [R1+0x610], R9 ;  /* 0x0006100901007387 */ /* 0x0001e20000100800 */
[----:B------:R-:W-:Y:S02]  /*7dad0*/  @P0 FMUL R27, R27, 0.25 ;  /* 0x3e8000001b1b0820 */ /* 0x000fe40000400000 */
[----:B------:R-:W-:Y:S02]  /*7dae0*/  @P0 FMUL R25, R25, 0.25 ;  /* 0x3e80000019190820 */ /* 0x000fe40000400000 */
[----:B-----5:R-:W-:-:S02]  /*7daf0*/  @P0 FMUL R22, R22, 0.25 ;  /* 0x3e80000016160820 */ /* 0x020fc40000400000 */
[----:B------:R-:W-:Y:S01]  /*7db00*/  @P0 FMUL R21, R21, 0.25 ;  /* 0x3e80000015150820 */ /* 0x000fe20000400000 */
[----:B0-----:R-:W2:Y:S01]  /*7db10*/  LDL.LU R9, [R1+0x1b08] ;  /* 0x001b080001097983 */ /* 0x001ea20000300800 */
[----:B------:R-:W-:-:S03]  /*7db20*/  @P0 FMUL R20, R20, 0.25 ;  /* 0x3e80000014140820 */ /* 0x000fc60000400000 */
[----:B------:R0:W-:Y:S01]  /*7db30*/  STL [R1+0x614], R10 ;  /* 0x0006140a01007387 */ /* 0x0001e20000100800 */
[----:B------:R-:W-:-:S03]  /*7db40*/  @P0 FMUL R11, R11, 0.25 ;  /* 0x3e8000000b0b0820 */ /* 0x000fc60000400000 */
[----:B0-----:R-:W3:Y:S04]  /*7db50*/  LDL.LU R10, [R1+0x1b04] ;  /* 0x001b0400010a7983 */ /* 0x001ee80000300800 */
[----:B------:R-:W-:Y:S04]  /*7db60*/  STL [R1+0x618], R29 ;  /* 0x0006181d01007387 */ /* 0x000fe80000100800 */
[----:B------:R-:W-:Y:S04]  /*7db70*/  STL [R1+0x61c], R27 ;  /* 0x00061c1b01007387 */ /* 0x000fe80000100800 */
[----:B------:R-:W-:Y:S04]  /*7db80*/  STL [R1+0x620], R25 ;  /* 0x0006201901007387 */ /* 0x000fe80000100800 */
[----:B------:R-:W-:Y:S04]  /*7db90*/  STL [R1+0x628], R22 ;  /* 0x0006281601007387 */ /* 0x000fe80000100800 */
[----:B------:R-:W-:Y:S04]  /*7dba0*/  STL [R1+0x62c], R21 ;  /* 0x00062c1501007387 */ /* 0x000fe80000100800 */
[----:B------:R0:W-:Y:S04]  /*7dbb0*/  STL [R1+0x630], R20 ;  /* 0x0006301401007387 */ /* 0x0001e80000100800 */
[----:B0-----:R-:W4:Y:S04]  /*7dbc0*/  LDL.LU R20, [R1+0x818] ;  /* 0x0008180001147983 */ /* 0x001f280000300800 */
[----:B------:R0:W-:Y:S04]  /*7dbd0*/  STL [R1+0x10], R11 ;  /* 0x0000100b01007387 */ /* 0x0001e80000100800 */
[----:B------:R-:W5:Y:S04]  /*7dbe0*/  LDL.LU R21, [R1+0x81c] ;  /* 0x00081c0001157983 */ /* 0x000f680000300800 */
[----:B------:R-:W2:Y:S04]  /*7dbf0*/  LDL.LU R22, [R1+0x838] ;  /* 0x0008380001167983 */ /* 0x000ea80000300800 */
[----:B------:R-:W3:Y:S04]  /*7dc00*/  LDL.LU R25, [R1+0x83c] ;  /* 0x00083c0001197983 */ /* 0x000ee80000300800 */
[----:B------:R-:W3:Y:S04]  /*7dc10*/  LDL.LU R27, [R1+0x858] ;  /* 0x00085800011b7983 */ /* 0x000ee80000300800 */
[----:B------:R-:W3:Y:S04]  /*7dc20*/  LDL.LU R28, [R1+0x85c] ;  /* 0x00085c00011c7983 */ /* 0x000ee80000300800 */
[----:B------:R-:W3:Y:S04]  /*7dc30*/  LDL.LU R29, [R1+0x848] ;  /* 0x00084800011d7983 */ /* 0x000ee80000300800 */
[----:B0-----:R-:W3:Y:S01]  /*7dc40*/  LDL.LU R11, [R1+0x84c] ;  /* 0x00084c00010b7983 */ /* 0x001ee20000300800 */
[----:B------:R-:W-:-:S02]  /*7dc50*/  FSETP.GT.AND P0, PT, |R12|, 8.50705917302346158658e+37, PT ;  /* 0x7e8000000c00780b */ /* 0x000fc40003f04200 */
[----:B------:R-:W-:-:S04]  /*7dc60*/  LOP3.LUT R23, R23, 0xfeffffff, RZ, 0xc0, !PT ;  /* 0xfeffffff17177812 */ /* 0x000fc800078ec0ff */
[----:B------:R-:W-:Y:S02]  /*7dc70*/  @P1 LOP3.LUT R23, R23, 0x1000000, RZ, 0xfc, !PT ;  /* 0x0100000017171812 */ /* 0x000fe400078efcff */
[----:B------:R-:W-:-:S05]  /*7dc80*/  FSETP.GEU.AND P1, PT, |R12|, 1.175494350822287508e-38, PT ;  /* 0x008000000c00780b */ /* 0x000fca0003f2e200 */
[----:B------:R-:W-:Y:S02]  /*7dc90*/  @P0 FMUL R12, R12, 0.25 ;  /* 0x3e8000000c0c0820 */ /* 0x000fe40000400000 */
[----:B----4-:R-:W-:Y:S02]  /*7dca0*/  @P0 FMUL R20, R20, 0.25 ;  /* 0x3e80000014140820 */ /* 0x010fe40000400000 */
[----:B-----5:R-:W-:Y:S02]  /*7dcb0*/  @P0 FMUL R21, R21, 0.25 ;  /* 0x3e80000015150820 */ /* 0x020fe40000400000 */
[----:B--2---:R-:W-:Y:S02]  /*7dcc0*/  @P0 FMUL R22, R22, 0.25 ;  /* 0x3e80000016160820 */ /* 0x004fe40000400000 */
[----:B---3--:R-:W-:Y:S02]  /*7dcd0*/  @P0 FMUL R25, R25, 0.25 ;  /* 0x3e80000019190820 */ /* 0x008fe40000400000 */
[----:B------:R-:W-:-:S02]  /*7dce0*/  @P0 FMUL R27, R27, 0.25 ;  /* 0x3e8000001b1b0820 */ /* 0x000fc40000400000 */
[----:B------:R-:W-:Y:S02]  /*7dcf0*/  @P0 FMUL R28, R28, 0.25 ;  /* 0x3e8000001c1c0820 */ /* 0x000fe40000400000 */
[----:B------:R-:W-:Y:S02]  /*7dd00*/  @P0 FMUL R29, R29, 0.25 ;  /* 0x3e8000001d1d0820 */ /* 0x000fe40000400000 */
[----:B------:R-:W-:-:S05]  /*7dd10*/  @P0 FMUL R11, R11, 0.25 ;  /* 0x3e8000000b0b0820 */ /* 0x000fca0000400000 */
[----:B------:R0:W-:Y:S04]  /*7dd20*/  STL [R1+0x5f0], R11 ;  /* 0x0005f00b01007387 */ /* 0x0001e80000100800 */
[----:B0-----:R-:W2:Y:S04]  /*7dd30*/  LDL.LU R11, [R1+0x1b00] ;  /* 0x001b0000010b7983 */ /* 0x001ea80000300800 */
[----:B------:R-:W-:Y:S04]  /*7dd40*/  STL [R1+0x5f4], R29 ;  /* 0x0005f41d01007387 */ /* 0x000fe80000100800 */
[----:B------:R-:W-:Y:S04]  /*7dd50*/  STL [R1+0x5f8], R28 ;  /* 0x0005f81c01007387 */ /* 0x000fe80000100800 */
[----:B------:R-:W-:Y:S04]  /*7dd60*/  STL [R1+0x5fc], R27 ;  /* 0x0005fc1b01007387 */ /* 0x000fe80000100800 */
[----:B------:R-:W-:Y:S04]  /*7dd70*/  STL [R1+0x600], R25 ;  /* 0x0006001901007387 */ /* 0x000fe80000100800 */
[----:B------:R-:W-:Y:S04]  /*7dd80*/  STL [R1+0x604], R22 ;  /* 0x0006041601007387 */ /* 0x000fe80000100800 */
[----:B------:R-:W-:Y:S04]  /*7dd90*/  STL [R1+0x608], R21 ;  /* 0x0006081501007387 */ /* 0x000fe80000100800 */
[----:B------:R0:W-:Y:S04]  /*7dda0*/  STL [R1+0x60c], R20 ;  /* 0x00060c1401007387 */ /* 0x0001e80000100800 */
[----:B0-----:R-:W3:Y:S04]  /*7ddb0*/  LDL.LU R20, [R1+0x810] ;  /* 0x0008100001147983 */ /* 0x001ee80000300800 */
[----:B------:R0:W-:Y:S04]  /*7ddc0*/  STL [R1+0xc], R12 ;  /* 0x00000c0c01007387 */ /* 0x0001e80000100800 */
[----:B------:R-:W4:Y:S04]  /*7ddd0*/  LDL.LU R21, [R1+0x814] ;  /* 0x0008140001157983 */ /* 0x000f280000300800 */
[----:B------:R-:W5:Y:S04]  /*7dde0*/  LDL.LU R22, [R1+0x830] ;  /* 0x0008300001167983 */ /* 0x000f680000300800 */
[----:B------:R-:W2:Y:S04]  /*7ddf0*/  LDL.LU R25, [R1+0x834] ;  /* 0x0008340001197983 */ /* 0x000ea80000300800 */
[----:B------:R-:W2:Y:S04]  /*7de00*/  LDL.LU R27, [R1+0x850] ;  /* 0x00085000011b7983 */ /* 0x000ea80000300800 */
[----:B------:R-:W2:Y:S04]  /*7de10*/  LDL.LU R28, [R1+0x854] ;  /* 0x00085400011c7983 */ /* 0x000ea80000300800 */
[----:B------:R-:W2:Y:S04]  /*7de20*/  LDL.LU R29, [R1+0x840] ;  /* 0x00084000011d7983 */ /* 0x000ea80000300800 */
[----:B0-----:R-:W2:Y:S01]  /*7de30*/  LDL.LU R12, [R1+0x844] ;  /* 0x00084400010c7983 */ /* 0x001ea20000300800 */
[----:B------:R-:W-:-:S02]  /*7de40*/  FSETP.GT.AND P0, PT, |R13|, 8.50705917302346158658e+37, PT ;  /* 0x7e8000000d00780b */ /* 0x000fc40003f04200 */
[----:B------:R-:W-:-:S04]  /*7de50*/  LOP3.LUT R23, R23, 0xff7fffff, RZ, 0xc0, !PT ;  /* 0xff7fffff17177812 */ /* 0x000fc800078ec0ff */
[----:B------:R-:W-:Y:S02]  /*7de60*/  @P1 LOP3.LUT R23, R23, 0x800000, RZ, 0xfc, !PT ;  /* 0x0080000017171812 */ /* 0x000fe400078efcff */
[----:B------:R-:W-:-:S05]  /*7de70*/  FSETP.GEU.AND P1, PT, |R13|, 1.175494350822287508e-38, PT ;  /* 0x008000000d00780b */ /* 0x000fca0003f2e200 */
[----:B------:R-:W-:Y:S02]  /*7de80*/  @P0 FMUL R13, R13, 0.25 ;  /* 0x3e8000000d0d0820 */ /* 0x000fe40000400000 */
[----:B---3--:R-:W-:Y:S02]  /*7de90*/  @P0 FMUL R20, R20, 0.25 ;  /* 0x3e80000014140820 */ /* 0x008fe40000400000 */
[----:B----4-:R-:W-:Y:S02]  /*7dea0*/  @P0 FMUL R21, R21, 0.25 ;  /* 0x3e80000015150820 */ /* 0x010fe40000400000 */
[----:B-----5:R-:W-:Y:S02]  /*7deb0*/  @P0 FMUL R22, R22, 0.25 ;  /* 0x3e80000016160820 */ /* 0x020fe40000400000 */
[----:B--2---:R-:W-:Y:S02]  /*7dec0*/  @P0 FMUL R25, R25, 0.25 ;  /* 0x3e80000019190820 */ /* 0x004fe40000400000 */
        /* <DEDUP_REMOVED lines=200> */
[----:B------:R0:W-:Y:S04]  /*7eb50*/  STL [R1], R19 ;  /* 0x0000001301007387 */ /* 0x0001e80000100800 */
        /* <DEDUP_REMOVED lines=27> */
[----:B------:R0:W-:Y:S04]  /*7ed10*/  STL [R1+0x4e8], R21 ;  /* 0x0004e81501007387 */ /* 0x0001e80000100800 */
[----:B------:R1:W-:Y:S04]  /*7ed20*/  STL [R1+0x1ab8], R0 ;  /* 0x001ab80001007387 */ /* 0x0003e80000100800 */
[----:B------:R3:W-:Y:S04]  /*7ed30*/  STL [R1+0x4ec], R20 ;  /* 0x0004ec1401007387 */ /* 0x0007e80000100800 */
[----:B0-----:R-:W4:Y:S04]  /*7ed40*/  LDL.LU R21, [R1+0x6d0] ;  /* 0x0006d00001157983 */ /* 0x001f280000300800 */
[----:B-1----:R-:W5:Y:S04]  /*7ed50*/  LDL.LU R0, [R1+0x6d4] ;  /* 0x0006d40001007983 */ /* 0x002f680000300800 */
[----:B------:R-:W2:Y:S04]  /*7ed60*/  LDL.LU R22, [R1+0x480] ;  /* 0x0004800001167983 */ /* 0x000ea80000300800 */
[----:B------:R-:W2:Y:S04]  /*7ed70*/  LDL.LU R25, [R1+0x484] ;  /* 0x0004840001197983 */ /* 0x000ea80000300800 */
[----:B------:R-:W2:Y:S04]  /*7ed80*/  LDL.LU R27, [R1+0x460] ;  /* 0x00046000011b7983 */ /* 0x000ea80000300800 */
[----:B------:R-:W2:Y:S04]  /*7ed90*/  LDL.LU R28, [R1+0x464] ;  /* 0x00046400011c7983 */ /* 0x000ea80000300800 */
[----:B------:R-:W2:Y:S04]  /*7eda0*/  LDL.LU R29, [R1+0x450] ;  /* 0x00045000011d7983 */ /* 0x000ea80000300800 */
[----:B---3--:R-:W3:Y:S01]  /*7edb0*/  LDL.LU R20, [R1+0x454] ;  /* 0x0004540001147983 */ /* 0x008ee20000300800 */
        /* <DEDUP_REMOVED lines=8> */
[----:B------:R-:W-:Y:S02]  /*7ee40*/  @P0 FMUL R25, R25, 0.25 ;  /* 0x3e80000019190820 */ /* 0x000fe40000400000 */
[----:B------:R-:W-:-:S02]  /*7ee50*/  @P0 FMUL R27, R27, 0.25 ;  /* 0x3e8000001b1b0820 */ /* 0x000fc40000400000 */
[----:B------:R-:W-:Y:S02]  /*7ee60*/  @P0 FMUL R28, R28, 0.25 ;  /* 0x3e8000001c1c0820 */ /* 0x000fe40000400000 */
[----:B------:R-:W-:Y:S02]  /*7ee70*/  @P0 FMUL R29, R29, 0.25 ;  /* 0x3e8000001d1d0820 */ /* 0x000fe40000400000 */
[----:B---3--:R-:W-:-:S05]  /*7ee80*/  @P0 FMUL R20, R20, 0.25 ;  /* 0x3e80000014140820 */ /* 0x008fca0000400000 */
        /* <DEDUP_REMOVED lines=11> */
[----:B------:R-:W5:Y:S04]  /*7ef40*/  LDL.LU R27, [R1+0x41c] ;  /* 0x00041c00011b7983 */ /* 0x000f680000300800 */
[----:B-1----:R-:W2:Y:S04]  /*7ef50*/  LDL.LU R2, [R1+0x408] ;  /* 0x0004080001027983 */ /* 0x002ea80000300800 */
        /* <DEDUP_REMOVED lines=29> */
[----:B------:R-:W4:Y:S04]  /*7f130*/  LDL.LU R2, [R1+0x414] ;  /* 0x0004140001027983 */ /* 0x000f280000300800 */
[----:B------:R-:W5:Y:S04]  /*7f140*/  LDL.LU R3, [R1+0x400] ;  /* 0x0004000001037983 */ /* 0x000f680000300800 */
[----:B------:R-:W2:Y:S04]  /*7f150*/  LDL.LU R25, [R1+0x404] ;  /* 0x0004040001197983 */ /* 0x000ea80000300800 */
[----:B------:R-:W2:Y:S04]  /*7f160*/  LDL.LU R27, [R1+0x3f0] ;  /* 0x0003f000011b7983 */ /* 0x000ea80000300800 */
[----:B------:R-:W2:Y:S04]  /*7f170*/  LDL.LU R28, [R1+0x3f4] ;  /* 0x0003f400011c7983 */ /* 0x000ea80000300800 */
[----:B------:R-:W2:Y:S04]  /*7f180*/  LDL.LU R29, [R1+0x3d0] ;  /* 0x0003d000011d7983 */ /* 0x000ea80000300800 */
[----:B------:R-:W2:Y:S01]  /*7f190*/  LDL.LU R22, [R1+0x3d4] ;  /* 0x0003d40001167983 */ /* 0x000ea20000300800 */
        /* <DEDUP_REMOVED lines=84> */
[----:B0-----:R-:W2:Y:S04]  /*7f6e0*/  LDL.LU R0, [R1+0x398] ;  /* 0x0003980001007983 */ /* 0x001ea80000300800 */
[----:B------:R-:W3:Y:S04]  /*7f6f0*/  LDL.LU R2, [R1+0x39c] ;  /* 0x00039c0001027983 */ /* 0x000ee80000300800 */
[----:B------:R-:W4:Y:S04]  /*7f700*/  LDL.LU R3, [R1+0x358] ;  /* 0x0003580001037983 */ /* 0x000f280000300800 */
[----:B------:R-:W5:Y:S04]  /*7f710*/  LDL.LU R4, [R1+0x35c] ;  /* 0x00035c0001047983 */ /* 0x000f680000300800 */
[----:B------:R-:W5:Y:S04]  /*7f720*/  LDL.LU R5, [R1+0x348] ;  /* 0x0003480001057983 */ /* 0x000f680000300800 */
[----:B------:R-:W5:Y:S04]  /*7f730*/  LDL.LU R6, [R1+0x34c] ;  /* 0x00034c0001067983 */ /* 0x000f680000300800 */
[----:B------:R-:W5:Y:S04]  /*7f740*/  LDL.LU R25, [R1+0x308] ;  /* 0x0003080001197983 */ /* 0x000f680000300800 */
[----:B------:R-:W5:Y:S01]  /*7f750*/  LDL.LU R27, [R1+0x30c] ;  /* 0x00030c00011b7983 */ /* 0x000f620000300800 */
[----:B------:R-:W-:-:S02]  /*7f760*/  FSETP.GT.AND P0, PT, |R7|, 8.50705917302346158658e+37, PT ;  /* 0x7e8000000700780b */ /* 0x000fc40003f04200 */
[----:B------:R-:W-:-:S04]  /*7f770*/  LOP3.LUT R23, R23, 0xfffffbff, RZ, 0xc0, !PT ;  /* 0xfffffbff17177812 */ /* 0x000fc800078ec0ff */
[----:B------:R-:W-:Y:S02]  /*7f780*/  @P1 LOP3.LUT R23, R23, 0x400, RZ, 0xfc, !PT ;  /* 0x0000040017171812 */ /* 0x000fe400078efcff */
[----:B------:R-:W-:-:S05]  /*7f790*/  FSETP.GEU.AND P1, PT, |R7|, 1.175494350822287508e-38, PT ;  /* 0x008000000700780b */ /* 0x000fca0003f2e200 */
[----:B------:R-:W-:Y:S02]  /*7f7a0*/  @P0 FMUL R7, R7, 0.25 ;  /* 0x3e80000007070820 */ /* 0x000fe40000400000 */
[----:B--2---:R-:W-:Y:S02]  /*7f7b0*/  @P0 FMUL R0, R0, 0.25 ;  /* 0x3e80000000000820 */ /* 0x004fe40000400000 */
[----:B---3--:R-:W-:Y:S02]  /*7f7c0*/  @P0 FMUL R2, R2, 0.25 ;  /* 0x3e80000002020820 */ /* 0x008fe40000400000 */
[----:B----4-:R-:W-:Y:S02]  /*7f7d0*/  @P0 FMUL R3, R3, 0.25 ;  /* 0x3e80000003030820 */ /* 0x010fe40000400000 */
[----:B-----5:R-:W-:Y:S02]  /*7f7e0*/  @P0 FMUL R4, R4, 0.25 ;  /* 0x3e80000004040820 */ /* 0x020fe40000400000 */
        /* <DEDUP_REMOVED lines=262> */
[----:B------:R-:W-:-:S04]  /*80850*/  LOP3.LUT R23, R23, 0xfffffffe, RZ, 0xc0, !PT ;  /* 0xfffffffe17177812 */ /* 0x000fc800078ec0ff */
[----:B------:R-:W-:Y:S02]  /*80860*/  @P1 LOP3.LUT R23, R23, 0x1, RZ, 0xfc, !PT ;  /* 0x0000000117171812 */ /* 0x000fe400078efcff */
[C---:B------:R-:W-:Y:S02]  /*80870*/  FSETP.GT.AND P1, PT, |R16|.reuse, 8.50705917302346158658e+37, PT ;  /* 0x7e8000001000780b */ /* 0x040fe40003f24200 */
[----:B------:R-:W-:-:S11]  /*80880*/  FSETP.GEU.AND P0, PT, |R16|, 1.175494350822287508e-38, PT ;  /* 0x008000001000780b */ /* 0x000fd60003f0e200 */
        /* <DEDUP_REMOVED lines=17> */
[----:B------:R-:W-:Y:S04]  /*809a0*/  STL [R1+0x1a88], R16 ;  /* 0x001a881001007387 */ /* 0x000fe80000100800 */
        /* <DEDUP_REMOVED lines=46> */
[----:B------:R-:W-:-:S03]  /*80c90*/  @P3 FMUL R7, R7, 0.25 ;  /* 0x3e80000007073820 */ /* 0x000fc60000400000 */
        /* <DEDUP_REMOVED lines=17> */
[----:B------:R-:W-:-:S13]  /*80db0*/  FSETP.GT.AND P4, PT, |R19|, 8.50705917302346158658e+37, PT ;  /* 0x7e8000001300780b */ /* 0x000fda0003f84200 */
[----:B--2---:R-:W-:Y:S02]  /*80dc0*/  @P4 FMUL R0, R0, 0.25 ;  /* 0x3e80000000004820 */ /* 0x004fe40000400000 */
[----:B---3--:R-:W-:Y:S02]  /*80dd0*/  @P4 FMUL R2, R2, 0.25 ;  /* 0x3e80000002024820 */ /* 0x008fe40000400000 */
[----:B----4-:R-:W-:Y:S02]  /*80de0*/  @P4 FMUL R3, R3, 0.25 ;  /* 0x3e80000003034820 */ /* 0x010fe40000400000 */
[----:B-----5:R-:W-:Y:S02]  /*80df0*/  @P4 FMUL R4, R4, 0.25 ;  /* 0x3e80000004044820 */ /* 0x020fe40000400000 */
[----:B------:R-:W-:Y:S02]  /*80e00*/  @P4 FMUL R5, R5, 0.25 ;  /* 0x3e80000005054820 */ /* 0x000fe40000400000 */
[----:B------:R-:W-:-:S02]  /*80e10*/  @P4 FMUL R6, R6, 0.25 ;  /* 0x3e80000006064820 */ /* 0x000fc40000400000 */
        /* <DEDUP_REMOVED lines=44> */
[C---:B------:R-:W-:Y:S01]  /*810e0*/  FSETP.GEU.AND P3, PT, |R19|.reuse, 1.175494350822287508e-38, PT ;  /* 0x008000001300780b */ /* 0x040fe20003f6e200 */
[----:B------:R-:W-:Y:S01]  /*810f0*/  @P4 FMUL R19, R19, 0.25 ;  /* 0x3e80000013134820 */ /* 0x000fe20000400000 */
[C---:B------:R-:W-:Y:S01]  /*81100*/  FSETP.GEU.AND P4, PT, |R20|.reuse, 1.175494350822287508e-38, PT ;  /* 0x008000001400780b */ /* 0x040fe20003f8e200 */
[----:B------:R-:W-:Y:S01]  /*81110*/  @P5 FMUL R20, R20, 0.25 ;  /* 0x3e80000014145820 */ /* 0x000fe20000400000 */
[----:B------:R-:W-:-:S07]  /*81120*/  FSETP.GEU.AND P5, PT, |R21|, 1.175494350822287508e-38, PT ;  /* 0x008000001500780b */ /* 0x000fce0003fae200 */
        /* <DEDUP_REMOVED lines=18> */
[----:B0-----:R-:W3:Y:S04]  /*81250*/  LDL.LU R2, [R1+0x750] ;  /* 0x0007500001027983 */ /* 0x001ee80000300800 */
[----:B------:R-:W4:Y:S04]  /*81260*/  LDL.LU R5, [R1+0x754] ;  /* 0x0007540001057983 */ /* 0x000f280000300800 */
[----:B------:R-:W5:Y:S04]  /*81270*/  LDL.LU R8, [R1+0x760] ;  /* 0x0007600001087983 */ /* 0x000f680000300800 */
[----:B------:R-:W5:Y:S04]  /*81280*/  LDL.LU R4, [R1+0x764] ;  /* 0x0007640001047983 */ /* 0x000f680000300800 */
[----:B------:R-:W5:Y:S04]  /*81290*/  LDL R11, [R1+0x634] ;  /* 0x00063400010b7983 */ /* 0x000f680000100800 */
[----:B------:R-:W5:Y:S04]  /*812a0*/  LDL R10, [R1+0x638] ;  /* 0x00063800010a7983 */ /* 0x000f680000100800 */
[----:B-1----:R-:W5:Y:S04]  /*812b0*/  LDL R0, [R1+0x63c] ;  /* 0x00063c0001007983 */ /* 0x002f680000100800 */
[----:B------:R-:W5:Y:S04]  /*812c0*/  LDL.LU R12, [R1+0x770] ;  /* 0x00077000010c7983 */ /* 0x000f680000300800 */
[----:B------:R-:W5:Y:S04]  /*812d0*/  LDL.LU R13, [R1+0x774] ;  /* 0x00077400010d7983 */ /* 0x000f680000300800 */
[----:B------:R-:W5:Y:S04]  /*812e0*/  LDL R7, [R1+0x640] ;  /* 0x0006400001077983 */ /* 0x000f680000100800 */
[----:B------:R-:W5:Y:S04]  /*812f0*/  LDL R6, [R1+0x644] ;  /* 0x0006440001067983 */ /* 0x000f680000100800 */
[----:B------:R-:W5:Y:S04]  /*81300*/  LDL R3, [R1+0x648] ;  /* 0x0006480001037983 */ /* 0x000f680000100800 */
[----:B------:R-:W5:Y:S04]  /*81310*/  LDL.LU R14, [R1+0x780] ;  /* 0x00078000010e7983 */ /* 0x000f680000300800 */
[----:B------:R-:W5:Y:S01]  /*81320*/  LDL.LU R15, [R1+0x784] ;  /* 0x00078400010f7983 */ /* 0x000f620000300800 */
[----:B------:R-:W-:-:S03]  /*81330*/  LOP3.LUT R29, R29, 0xffffdfff, RZ, 0xc0, !PT ;  /* 0xffffdfff1d1d7812 */ /* 0x000fc600078ec0ff */
[----:B--2---:R-:W2:Y:S01]  /*81340*/  LDL.LU R21, [R1+0x68] ;  /* 0x0000680001157983 */ /* 0x004ea20000300800 */
[----:B------:R-:W-:-:S04]  /*81350*/  @P0 LOP3.LUT R29, R29, 0x2000, RZ, 0xfc, !PT ;  /* 0x000020001d1d0812 */ /* 0x000fc800078efcff */
[----:B------:R-:W-:-:S04]  /*81360*/  LOP3.LUT R29, R29, 0xffffbfff, RZ, 0xc0, !PT ;  /* 0xffffbfff1d1d7812 */ /* 0x000fc800078ec0ff */
[----:B------:R-:W-:-:S04]  /*81370*/  @P1 LOP3.LUT R29, R29, 0x4000, RZ, 0xfc, !PT ;  /* 0x000040001d1d1812 */ /* 0x000fc800078efcff */
[----:B------:R-:W-:-:S04]  /*81380*/  LOP3.LUT R29, R29, 0xffff7fff, RZ, 0xc0, !PT ;  /* 0xffff7fff1d1d7812 */ /* 0x000fc800078ec0ff */
[----:B------:R-:W-:-:S04]  /*81390*/  @P2 LOP3.LUT R29, R29, 0x8000, RZ, 0xfc, !PT ;  /* 0x000080001d1d2812 */ /* 0x000fc800078efcff */
[----:B------:R-:W-:-:S04]  /*813a0*/  LOP3.LUT R29, R29, 0xfffeffff, RZ, 0xc0, !PT ;  /* 0xfffeffff1d1d7812 */ /* 0x000fc800078ec0ff */
[----:B------:R-:W-:Y:S02]  /*813b0*/  @P3 LOP3.LUT R29, R29, 0x10000, RZ, 0xfc, !PT ;  /* 0x000100001d1d3812 */ /* 0x000fe400078efcff */
[----:B------:R-:W-:Y:S02]  /*813c0*/  FSETP.GT.AND P3, PT, |R22|, 8.50705917302346158658e+37, PT ;  /* 0x7e8000001600780b */ /* 0x000fe40003f64200 */
[----:B------:R-:W-:-:S11]  /*813d0*/  LOP3.LUT P2, RZ, R23, 0x2000000, RZ, 0xc0, !PT ;  /* 0x0200000017ff7812 */ /* 0x000fd6000784c0ff */
[----:B---3--:R-:W-:Y:S02]  /*813e0*/  @P3 FMUL R2, R2, 0.25 ;  /* 0x3e80000002023820 */ /* 0x008fe40000400000 */
[----:B----4-:R-:W-:Y:S02]  /*813f0*/  @P3 FMUL R5, R5, 0.25 ;  /* 0x3e80000005053820 */ /* 0x010fe40000400000 */
[----:B-----5:R-:W-:Y:S02]  /*81400*/  @P3 FMUL R4, R4, 0.25 ;  /* 0x3e80000004043820 */ /* 0x020fe40000400000 */
[----:B------:R-:W-:Y:S02]  /*81410*/  @P3 FMUL R8, R8, 0.25 ;  /* 0x3e80000008083820 */ /* 0x000fe40000400000 */
[----:B------:R-:W-:Y:S02]  /*81420*/  @P3 FMUL R12, R12, 0.25 ;  /* 0x3e8000000c0c3820 */ /* 0x000fe40000400000 */
[----:B------:R-:W-:-:S02]  /*81430*/  @P3 FMUL R13, R13, 0.25 ;  /* 0x3e8000000d0d3820 */ /* 0x000fc40000400000 */
[----:B------:R-:W-:Y:S02]  /*81440*/  @P3 FMUL R14, R14, 0.25 ;  /* 0x3e8000000e0e3820 */ /* 0x000fe40000400000 */
[----:B------:R-:W-:-:S05]  /*81450*/  @P3 FMUL R15, R15, 0.25 ;  /* 0x3e8000000f0f3820 */ /* 0x000fca0000400000 */
[----:B------:R-:W-:Y:S04]  /*81460*/  STL [R1+0x58], R15 ;  /* 0x0000580f01007387 */ /* 0x000fe80000100800 */
[----:B------:R-:W-:Y:S04]  /*81470*/  STL [R1+0x54], R14 ;  /* 0x0000540e01007387 */ /* 0x000fe80000100800 */
[----:B------:R0:W-:Y:S04]  /*81480*/  STL [R1+0x3c], R4 ;  /* 0x00003c0401007387 */ /* 0x0001e80000100800 */
[----:B------:R1:W-:Y:S04]  /*81490*/  STL [R1+0x4c], R13 ;  /* 0x00004c0d01007387 */ /* 0x0003e80000100800 */
[----:B0-----:R-:W3:Y:S04]  /*814a0*/  LDL R4, [R1+0x650] ;  /* 0x0006500001047983 */ /* 0x001ee80000100800 */
[----:B------:R-:W-:Y:S04]  /*814b0*/  STL [R1+0x48], R12 ;  /* 0x0000480c01007387 */ /* 0x000fe80000100800 */
[----:B------:R-:W4:Y:S04]  /*814c0*/  LDL R27, [R1+0x14] ;  /* 0x00001400011b7983 */ /* 0x000f280000100800 */
[----:B------:R-:W5:Y:S04]  /*814d0*/  LDL R17, [R1+0x610] ;  /* 0x0006100001117983 */ /* 0x000f680000100800 */
[----:B------:R0:W-:Y:S04]  /*814e0*/  STL [R1+0x38], R8 ;  /* 0x0000380801007387 */ /* 0x0001e80000100800 */
[----:B------:R-:W2:Y:S04]  /*814f0*/  LDL R15, [R1+0x614] ;  /* 0x00061400010f7983 */ /* 0x000ea80000100800 */
[----:B------:R-:W-:Y:S04]  /*81500*/  STL [R1+0x2c], R5 ;  /* 0x00002c0501007387 */ /* 0x000fe80000100800 */
[----:B------:R-:W2:Y:S04]  /*81510*/  LDL R14, [R1+0x618] ;  /* 0x00061800010e7983 */ /* 0x000ea80000100800 */
[----:B------:R0:W-:Y:S04]  /*81520*/  STL [R1+0x28], R2 ;  /* 0x0000280201007387 */ /* 0x0001e80000100800 */
[----:B-1----:R-:W2:Y:S04]  /*81530*/  LDL R13, [R1+0x61c] ;  /* 0x00061c00010d7983 */ /* 0x002ea80000100800 */
[----:B------:R-:W2:Y:S01]  /*81540*/  LDL R28, [R1+0x620] ;  /* 0x00062000011c7983 */ /* 0x000ea20000100800 */
[----:B------:R-:W-:-:S03]  /*81550*/  @!P2 FMUL R0, R0, 16777216 ;  /* 0x4b8000000000a820 */ /* 0x000fc60000400000 */
[----:B0-----:R-:W2:Y:S01]  /*81560*/  LDL R8, [R1+0x628] ;  /* 0x0006280001087983 */ /* 0x001ea20000100800 */
[----:B------:R-:W-:-:S03]  /*81570*/  @!P2 FMUL R11, R11, 16777216 ;  /* 0x4b8000000b0ba820 */ /* 0x000fc60000400000 */
[----:B------:R-:W2:Y:S04]  /*81580*/  LDL R2, [R1+0x62c] ;  /* 0x00062c0001027983 */ /* 0x000ea80000100800 */
[----:B------:R0:W-:Y:S04]  /*81590*/  @!P2 STL [R1+0x63c], R0 ;  /* 0x00063c000100a387 */ /* 0x0001e80000100800 */
[----:B------:R1:W-:Y:S04]  /*815a0*/  @!P2 STL [R1+0x634], R11 ;  /* 0x0006340b0100a387 */ /* 0x0003e80000100800 */
[----:B0-----:R-:W2:Y:S01]  /*815b0*/  LDL R0, [R1+0x630] ;  /* 0x0006300001007983 */ /* 0x001ea20000100800 */
[----:B------:R-:W-:-:S02]  /*815c0*/  @!P2 FMUL R10, R10, 16777216 ;  /* 0x4b8000000a0aa820 */ /* 0x000fc40000400000 */
[----:B------:R-:W-:Y:S02]  /*815d0*/  @!P2 FMUL R7, R7, 16777216 ;  /* 0x4b8000000707a820 */ /* 0x000fe40000400000 */
[----:B------:R-:W-:Y:S01]  /*815e0*/  @!P2 FMUL R6, R6, 16777216 ;  /* 0x4b8000000606a820 */ /* 0x000fe20000400000 */
[----:B------:R0:W-:Y:S01]  /*815f0*/  @!P2 STL [R1+0x638], R10 ;  /* 0x0006380a0100a387 */ /* 0x0001e20000100800 */
[----:B------:R-:W-:-:S03]  /*81600*/  @!P2 FMUL R3, R3, 16777216 ;  /* 0x4b8000000303a820 */ /* 0x000fc60000400000 */
[----:B------:R-:W2:Y:S01]  /*81610*/  LDL R5, [R1+0x10] ;  /* 0x0000100001057983 */ /* 0x000ea20000100800 */
[----:B------:R-:W-:-:S03]  /*81620*/  LOP3.LUT P1, RZ, R23, 0x1000000, RZ, 0xc0, !PT ;  /* 0x0100000017ff7812 */ /* 0x000fc6000782c0ff */
[----:B------:R0:W-:Y:S04]  /*81630*/  @!P2 STL [R1+0x640], R7 ;  /* 0x000640070100a387 */ /* 0x0001e80000100800 */
[----:B------:R-:W2:Y:S04]  /*81640*/  LDL R12, [R1+0x5f0] ;  /* 0x0005f000010c7983 */ /* 0x000ea80000100800 */
[----:B------:R-:W-:Y:S04]  /*81650*/  @!P2 STL [R1+0x644], R6 ;  /* 0x000644060100a387 */ /* 0x000fe80000100800 */
[----:B-1----:R-:W2:Y:S01]  /*81660*/  LDL R11, [R1+0x5f4] ;  /* 0x0005f400010b7983 */ /* 0x002ea20000100800 */
[----:B------:R-:W-:-:S03]  /*81670*/  @!P2 FMUL R26, R26, 16777216 ;  /* 0x4b8000001a1aa820 */ /* 0x000fc60000400000 */
[----:B------:R1:W-:Y:S04]  /*81680*/  @!P2 STL [R1+0x648], R3 ;  /* 0x000648030100a387 */ /* 0x0003e80000100800 */
[----:B0-----:R-:W2:Y:S04]  /*81690*/  LDL R10, [R1+0x5fc] ;  /* 0x0005fc00010a7983 */ /* 0x001ea80000100800 */
[----:B------:R-:W2:Y:S04]  /*816a0*/  LDL R7, [R1+0x600] ;  /* 0x0006000001077983 */ /* 0x000ea80000100800 */
[----:B-1----:R-:W2:Y:S04]  /*816b0*/  LDL R3, [R1+0x5f8] ;  /* 0x0005f80001037983 */ /* 0x002ea80000100800 */
[----:B------:R0:W-:Y:S04]  /*816c0*/  STL [R1+0x1a74], R26 ;  /* 0x001a741a01007387 */ /* 0x0001e80000100800 */
[----:B0-----:R-:W2:Y:S04]  /*816d0*/  LDL.LU R26, [R1+0xc] ;  /* 0x00000c00011a7983 */ /* 0x001ea80000300800 */
[----:B------:R-:W2:Y:S01]  /*816e0*/  LDL R6, [R1+0x604] ;  /* 0x0006040001067983 */ /* 0x000ea20000100800 */
[----:B---3--:R-:W-:-:S05]  /*816f0*/  @!P2 FMUL R4, R4, 16777216 ;  /* 0x4b8000000404a820 */ /* 0x008fca0000400000 */
[----:B------:R0:W-:Y:S01]  /*81700*/  @!P2 STL [R1+0x650], R4 ;  /* 0x000650040100a387 */ /* 0x0001e20000100800 */
[----:B----4-:R-:W-:Y:S02]  /*81710*/  @!P2 FMUL R27, R27, 16777216 ;  /* 0x4b8000001b1ba820 */ /* 0x010fe40000400000 */
[----:B-----5:R-:W-:Y:S01]  /*81720*/  @!P1 FMUL R17, R17, 16777216 ;  /* 0x4b80000011119820 */ /* 0x020fe20000400000 */
[----:B0-----:R-:W3:Y:S01]  /*81730*/  LDL R4, [R1+0x608] ;  /* 0x0006080001047983 */ /* 0x001ee20000100800 */
[----:B--2---:R-:W-:-:S03]  /*81740*/  @!P1 FMUL R15, R15, 16777216 ;  /* 0x4b8000000f0f9820 */ /* 0x004fc60000400000 */
[----:B------:R0:W-:Y:S01]  /*81750*/  @!P2 STL [R1+0x14], R27 ;  /* 0x0000141b0100a387 */ /* 0x0001e20000100800 */
[----:B------:R-:W-:-:S03]  /*81760*/  @!P1 FMUL R14, R14, 16777216 ;  /* 0x4b8000000e0e9820 */ /* 0x000fc60000400000 */
[----:B0-----:R-:W2:Y:S01]  /*81770*/  LDL R27, [R1+0x60c] ;  /* 0x00060c00011b7983 */ /* 0x001ea20000100800 */
[----:B------:R-:W-:-:S03]  /*81780*/  @!P1 FMUL R13, R13, 16777216 ;  /* 0x4b8000000d0d9820 */ /* 0x000fc60000400000 */
[----:B------:R-:W-:Y:S01]  /*81790*/  @!P1 STL [R1+0x610], R17 ;  /* 0x0006101101009387 */ /* 0x000fe20000100800 */
[----:B------:R-:W-:-:S03]  /*817a0*/  @!P1 FMUL R28, R28, 16777216 ;  /* 0x4b8000001c1c9820 */ /* 0x000fc60000400000 */
[----:B------:R0:W-:Y:S01]  /*817b0*/  @!P1 STL [R1+0x614], R15 ;  /* 0x0006140f01009387 */ /* 0x0001e20000100800 */
[----:B------:R-:W-:-:S03]  /*817c0*/  @!P1 FMUL R8, R8, 16777216 ;  /* 0x4b80000008089820 */ /* 0x000fc60000400000 */
[----:B------:R1:W-:Y:S01]  /*817d0*/  @!P1 STL [R1+0x618], R14 ;  /* 0x0006180e01009387 */ /* 0x0003e20000100800 */
[----:B------:R-:W-:-:S03]  /*817e0*/  @!P1 FMUL R2, R2, 16777216 ;  /* 0x4b80000002029820 */ /* 0x000fc60000400000 */
[----:B------:R4:W-:Y:S04]  /*817f0*/  @!P1 STL [R1+0x61c], R13 ;  /* 0x00061c0d01009387 */ /* 0x0009e80000100800 */
[----:B------:R-:W5:Y:S04]  /*81800*/  LDL R25, [R1+0x5d0] ;  /* 0x0005d00001197983 */ /* 0x000f680000100800 */
[----:B------:R-:W-:Y:S04]  /*81810*/  @!P1 STL [R1+0x620], R28 ;  /* 0x0006201c01009387 */ /* 0x000fe80000100800 */
[----:B0-----:R-:W5:Y:S04]  /*81820*/  LDL R15, [R1+0x5d4] ;  /* 0x0005d400010f7983 */ /* 0x001f680000100800 */
[----:B------:R0:W-:Y:S01]  /*81830*/  @!P1 STL [R1+0x628], R8 ;  /* 0x0006280801009387 */ /* 0x0001e20000100800 */
[----:B------:R-:W-:-:S03]  /*81840*/  @!P1 FMUL R0, R0, 16777216 ;  /* 0x4b80000000009820 */ /* 0x000fc60000400000 */
[----:B-1----:R-:W5:Y:S04]  /*81850*/  LDL R14, [R1+0x5d8] ;  /* 0x0005d800010e7983 */ /* 0x002f680000100800 */
[----:B------:R1:W-:Y:S04]  /*81860*/  @!P1 STL [R1+0x62c], R2 ;  /* 0x00062c0201009387 */ /* 0x0003e80000100800 */
[----:B----4-:R-:W4:Y:S04]  /*81870*/  LDL R13, [R1+0x5dc] ;  /* 0x0005dc00010d7983 */ /* 0x010f280000100800 */
[----:B0-----:R-:W4:Y:S04]  /*81880*/  LDL R8, [R1+0x5e4] ;  /* 0x0005e40001087983 */ /* 0x001f280000100800 */
[----:B-1----:R-:W4:Y:S04]  /*81890*/  LDL R2, [R1+0x5e0] ;  /* 0x0005e00001027983 */ /* 0x002f280000100800 */
[----:B------:R0:W-:Y:S04]  /*818a0*/  @!P1 STL [R1+0x630], R0 ;  /* 0x0006300001009387 */ /* 0x0001e80000100800 */
[----:B0-----:R-:W4:Y:S01]  /*818b0*/  LDL R0, [R1+0x5e8] ;  /* 0x0005e80001007983 */ /* 0x001f220000100800 */
[----:B------:R-:W-:Y:S01]  /*818c0*/  LOP3.LUT P0, RZ, R23, 0x800000, RZ, 0xc0, !PT ;  /* 0x0080000017ff7812 */ /* 0x000fe2000780c0ff */
[----:B------:R-:W-:-:S05]  /*818d0*/  @!P1 FMUL R5, R5, 16777216 ;  /* 0x4b80000005059820 */ /* 0x000fca0000400000 */
[----:B------:R-:W-:Y:S07]  /*818e0*/  @!P1 STL [R1+0x10], R5 ;  /* 0x0000100501009387 */ /* 0x000fee0000100800 */
[----:B------:R-:W-:Y:S02]  /*818f0*/  @!P0 FMUL R3, R3, 16777216 ;  /* 0x4b80000003038820 */ /* 0x000fe40000400000 */
[----:B------:R-:W-:Y:S02]  /*81900*/  @!P0 FMUL R12, R12, 16777216 ;  /* 0x4b8000000c0c8820 */ /* 0x000fe40000400000 */
[----:B------:R-:W-:Y:S01]  /*81910*/  @!P0 FMUL R11, R11, 16777216 ;  /* 0x4b8000000b0b8820 */ /* 0x000fe20000400000 */
[----:B------:R0:W-:Y:S01]  /*81920*/  @!P0 STL [R1+0x5f8], R3 ;  /* 0x0005f80301008387 */ /* 0x0001e20000100800 */
[----:B------:R-:W-:-:S03]  /*81930*/  @!P0 FMUL R10, R10, 16777216 ;  /* 0x4b8000000a0a8820 */ /* 0x000fc60000400000 */
[----:B------:R1:W-:Y:S01]  /*81940*/  @!P0 STL [R1+0x5f0], R12 ;  /* 0x0005f00c01008387 */ /* 0x0003e20000100800 */
[----:B------:R-:W-:Y:S01]  /*81950*/  @!P0 FMUL R7, R7, 16777216 ;  /* 0x4b80000007078820 */ /* 0x000fe20000400000 */
[----:B------:R-:W-:Y:S01]  /*81960*/  FSETP.GEU.AND P6, PT, |R22|, 1.175494350822287508e-38, PT ;  /* 0x008000001600780b */ /* 0x000fe20003fce200 */
[----:B------:R-:W-:Y:S01]  /*81970*/  @!P0 FMUL R6, R6, 16777216 ;  /* 0x4b80000006068820 */ /* 0x000fe20000400000 */
[----:B0-----:R-:W4:Y:S01]  /*81980*/  LDL R3, [R1+0x5ec] ;  /* 0x0005ec0001037983 */ /* 0x001f220000100800 */
[----:B------:R-:W-:-:S03]  /*81990*/  @P3 FMUL R22, R22, 0.25 ;  /* 0x3e80000016163820 */ /* 0x000fc60000400000 */
[----:B------:R0:W-:Y:S01]  /*819a0*/  @!P0 STL [R1+0x5f4], R11 ;  /* 0x0005f40b01008387 */ /* 0x0001e20000100800 */
[----:B------:R-:W-:-:S03]  /*819b0*/  LOP3.LUT P3, RZ, R23, 0x400000, RZ, 0xc0, !PT ;  /* 0x0040000017ff7812 */ /* 0x000fc6000786c0ff */
[----:B------:R-:W4:Y:S04]  /*819c0*/  LDL R17, [R1+0x18] ;  /* 0x0000180001117983 */ /* 0x000f280000100800 */
[----:B------:R-:W4:Y:S04]  /*819d0*/  LDL R28, [R1+0x5b0] ;  /* 0x0005b000011c7983 */ /* 0x000f280000100800 */
[----:B------:R-:W-:Y:S04]  /*819e0*/  @!P0 STL [R1+0x5fc], R10 ;  /* 0x0005fc0a01008387 */ /* 0x000fe80000100800 */
[----:B------:R-:W4:Y:S04]  /*819f0*/  LDL R5, [R1+0x5b4] ;  /* 0x0005b40001057983 */ /* 0x000f280000100800 */
[----:B-1----:R-:W4:Y:S04]  /*81a00*/  LDL R12, [R1+0x5b8] ;  /* 0x0005b800010c7983 */ /* 0x002f280000100800 */
[----:B------:R-:W-:Y:S04]  /*81a10*/  @!P0 STL [R1+0x600], R7 ;  /* 0x0006000701008387 */ /* 0x000fe80000100800 */
[----:B------:R1:W-:Y:S04]  /*81a20*/  @!P0 STL [R1+0x604], R6 ;  /* 0x0006040601008387 */ /* 0x0003e80000100800 */
[----:B0-----:R-:W4:Y:S04]  /*81a30*/  LDL R11, [R1+0x5c0] ;  /* 0x0005c000010b7983 */ /* 0x001f280000100800 */
[----:B-1----:R-:W4:Y:S01]  /*81a40*/  LDL R6, [R1+0x5bc] ;  /* 0x0005bc0001067983 */ /* 0x002f220000100800 */
[----:B---3--:R-:W-:-:S05]  /*81a50*/  @!P0 FMUL R4, R4, 16777216 ;  /* 0x4b80000004048820 */ /* 0x008fca0000400000 */
[----:B------:R0:W-:Y:S04]  /*81a60*/  @!P0 STL [R1+0x608], R4 ;  /* 0x0006080401008387 */ /* 0x0001e80000100800 */
[----:B------:R-:W3:Y:S04]  /*81a70*/  LDL R10, [R1+0x5c4] ;  /* 0x0005c400010a7983 */ /* 0x000ee80000100800 */
[----:B------:R-:W3:Y:S01]  /*81a80*/  LDL R7, [R1+0x5c8] ;  /* 0x0005c80001077983 */ /* 0x000ee20000100800 */
[----:B--2---:R-:W-:-:S05]  /*81a90*/  @!P0 FMUL R27, R27, 16777216 ;  /* 0x4b8000001b1b8820 */ /* 0x004fca0000400000 */
[----:B------:R1:W-:Y:S04]  /*81aa0*/  @!P0 STL [R1+0x60c], R27 ;  /* 0x00060c1b01008387 */ /* 0x0003e80000100800 */
[----:B0-----:R-:W2:Y:S04]  /*81ab0*/  LDL R4, [R1+0x5cc] ;  /* 0x0005cc0001047983 */ /* 0x001ea80000100800 */
[----:B-1----:R-:W2:Y:S01]  /*81ac0*/  LDL R27, [R1+0x1c] ;  /* 0x00001c00011b7983 */ /* 0x002ea20000100800 */
[----:B-----5:R-:W-:Y:S02]  /*81ad0*/  @!P3 FMUL R25, R25, 16777216 ;  /* 0x4b8000001919b820 */ /* 0x020fe40000400000 */
[----:B------:R-:W-:-:S03]  /*81ae0*/  @!P3 FMUL R15, R15, 16777216 ;  /* 0x4b8000000f0fb820 */ /* 0x000fc60000400000 */
[----:B------:R-:W-:Y:S04]  /*81af0*/  @!P3 STL [R1+0x5d0], R25 ;  /* 0x0005d0190100b387 */ /* 0x000fe80000100800 */
[----:B------:R-:W-:Y:S01]  /*81b00*/  @!P3 STL [R1+0x5d4], R15 ;  /* 0x0005d40f0100b387 */ /* 0x000fe20000100800 */
[----:B------:R-:W-:Y:S02]  /*81b10*/  @!P3 FMUL R14, R14, 16777216 ;  /* 0x4b8000000e0eb820 */ /* 0x000fe40000400000 */
[----:B----4-:R-:W-:Y:S02]  /*81b20*/  @!P3 FMUL R13, R13, 16777216 ;  /* 0x4b8000000d0db820 */ /* 0x010fe40000400000 */
[----:B------:R-:W-:Y:S02]  /*81b30*/  @!P3 FMUL R2, R2, 16777216 ;  /* 0x4b8000000202b820 */ /* 0x000fe40000400000 */
[----:B------:R-:W-:-:S03]  /*81b40*/  @!P3 FMUL R8, R8, 16777216 ;  /* 0x4b8000000808b820 */ /* 0x000fc60000400000 */
[----:B------:R0:W-:Y:S04]  /*81b50*/  @!P3 STL [R1+0x5e0], R2 ;  /* 0x0005e0020100b387 */ /* 0x0001e80000100800 */
[----:B------:R1:W-:Y:S01]  /*81b60*/  @!P3 STL [R1+0x5d8], R14 ;  /* 0x0005d80e0100b387 */ /* 0x0003e20000100800 */
[----:B------:R-:W-:-:S03]  /*81b70*/  @!P3 FMUL R0, R0, 16777216 ;  /* 0x4b8000000000b820 */ /* 0x000fc60000400000 */
[----:B0-----:R-:W4:Y:S04]  /*81b80*/  LDL R2, [R1+0x590] ;  /* 0x0005900001027983 */ /* 0x001f280000100800 */
[----:B------:R0:W-:Y:S04]  /*81b90*/  @!P3 STL [R1+0x5dc], R13 ;  /* 0x0005dc0d0100b387 */ /* 0x0001e80000100800 */
[----:B------:R-:W5:Y:S04]  /*81ba0*/  LDL R15, [R1+0x594] ;  /* 0x00059400010f7983 */ /* 0x000f680000100800 */
[----:B-1----:R-:W5:Y:S04]  /*81bb0*/  LDL R14, [R1+0x598] ;  /* 0x00059800010e7983 */ /* 0x002f680000100800 */
[----:B------:R1:W-:Y:S04]  /*81bc0*/  @!P3 STL [R1+0x5e4], R8 ;  /* 0x0005e4080100b387 */ /* 0x0003e80000100800 */
[----:B0-----:R-:W5:Y:S04]  /*81bd0*/  LDL R13, [R1+0x59c] ;  /* 0x00059c00010d7983 */ /* 0x001f680000100800 */
[----:B------:R0:W-:Y:S01]  /*81be0*/  @!P3 STL [R1+0x5e8], R0 ;  /* 0x0005e8000100b387 */ /* 0x0001e20000100800 */
[----:B------:R-:W-:Y:S01]  /*81bf0*/  LOP3.LUT P2, RZ, R23, 0x200000, RZ, 0xc0, !PT ;  /* 0x0020000017ff7812 */ /* 0x000fe2000784c0ff */
[----:B------:R-:W-:-:S02]  /*81c00*/  @!P3 FMUL R3, R3, 16777216 ;  /* 0x4b8000000303b820 */ /* 0x000fc40000400000 */
[----:B-1----:R-:W5:Y:S04]  /*81c10*/  LDL R8, [R1+0x5a0] ;  /* 0x0005a00001087983 */ /* 0x002f680000100800 */
[----:B0-----:R-:W5:Y:S01]  /*81c20*/  LDL R0, [R1+0x5a4] ;  /* 0x0005a40001007983 */ /* 0x001f620000100800 */
[----:B------:R-:W-:-:S03]  /*81c30*/  @!P3 FMUL R17, R17, 16777216 ;  /* 0x4b8000001111b820 */ /* 0x000fc60000400000 */
[----:B------:R0:W-:Y:S02]  /*81c40*/  @!P3 STL [R1+0x5ec], R3 ;  /* 0x0005ec030100b387 */ /* 0x0001e40000100800 */
[----:B------:R-:W-:Y:S02]  /*81c50*/  @!P2 FMUL R28, R28, 16777216 ;  /* 0x4b8000001c1ca820 */ /* 0x000fe40000400000 */
[----:B------:R-:W-:Y:S01]  /*81c60*/  @!P2 FMUL R5, R5, 16777216 ;  /* 0x4b8000000505a820 */ /* 0x000fe20000400000 */
[----:B0-----:R-:W5:Y:S01]  /*81c70*/  LDL R3, [R1+0x5a8] ;  /* 0x0005a80001037983 */ /* 0x001f620000100800 */
[----:B------:R-:W-:-:S03]  /*81c80*/  @!P2 FMUL R12, R12, 16777216 ;  /* 0x4b8000000c0ca820 */ /* 0x000fc60000400000 */
[----:B------:R-:W-:Y:S04]  /*81c90*/  @!P3 STL [R1+0x18], R17 ;  /* 0x000018110100b387 */ /* 0x000fe80000100800 */
[----:B------:R0:W-:Y:S01]  /*81ca0*/  @!P2 STL [R1+0x5b0], R28 ;  /* 0x0005b01c0100a387 */ /* 0x0001e20000100800 */
[----:B------:R-:W-:-:S03]  /*81cb0*/  LOP3.LUT P1, RZ, R23, 0x100000, RZ, 0xc0, !PT ;  /* 0x0010000017ff7812 */ /* 0x000fc6000782c0ff */
[----:B0-----:R-:W5:Y:S01]  /*81cc0*/  LDL R28, [R1+0x5ac] ;  /* 0x0005ac00011c7983 */ /* 0x001f620000100800 */
[----:B------:R-:W-:-:S03]  /*81cd0*/  @!P2 FMUL R6, R6, 16777216 ;  /* 0x4b8000000606a820 */ /* 0x000fc60000400000 */
[----:B------:R0:W-:Y:S01]  /*81ce0*/  @!P2 STL [R1+0x5b4], R5 ;  /* 0x0005b4050100a387 */ /* 0x0001e20000100800 */
[----:B------:R-:W-:-:S03]  /*81cf0*/  @!P2 FMUL R11, R11, 16777216 ;  /* 0x4b8000000b0ba820 */ /* 0x000fc60000400000 */
[----:B0-----:R-:W5:Y:S04]  /*81d00*/  LDL R5, [R1+0x20] ;  /* 0x0000200001057983 */ /* 0x001f680000100800 */
[----:B------:R0:W-:Y:S04]  /*81d10*/  @!P2 STL [R1+0x5b8], R12 ;  /* 0x0005b80c0100a387 */ /* 0x0001e80000100800 */
[----:B------:R1:W-:Y:S04]  /*81d20*/  @!P2 STL [R1+0x5bc], R6 ;  /* 0x0005bc060100a387 */ /* 0x0003e80000100800 */
[----:B0-----:R-:W5:Y:S04]  /*81d30*/  LDL R12, [R1+0x574] ;  /* 0x00057400010c7983 */ /* 0x001f680000100800 */
[----:B-1----:R-:W5:Y:S04]  /*81d40*/  LDL R6, [R1+0x570] ;  /* 0x0005700001067983 */ /* 0x002f680000100800 */
[----:B------:R-:W-:Y:S01]  /*81d50*/  @!P2 STL [R1+0x5c0], R11 ;  /* 0x0005c00b0100a387 */ /* 0x000fe20000100800 */
[----:B---3--:R-:W-:-:S02]  /*81d60*/  @!P2 FMUL R10, R10, 16777216 ;  /* 0x4b8000000a0aa820 */ /* 0x008fc40000400000 */
[----:B------:R-:W-:-:S03]  /*81d70*/  @!P2 FMUL R7, R7, 16777216 ;  /* 0x4b8000000707a820 */ /* 0x000fc60000400000 */
[----:B------:R0:W-:Y:S04]  /*81d80*/  @!P2 STL [R1+0x5c4], R10 ;  /* 0x0005c40a0100a387 */ /* 0x0001e80000100800 */
[----:B0-----:R-:W3:Y:S01]  /*81d90*/  LDL R10, [R1+0x578] ;  /* 0x00057800010a7983 */ /* 0x001ee20000100800 */
[----:B--2---:R-:W-:-:S03]  /*81da0*/  @!P2 FMUL R4, R4, 16777216 ;  /* 0x4b8000000404a820 */ /* 0x004fc60000400000 */
[----:B------:R0:W-:Y:S01]  /*81db0*/  @!P2 STL [R1+0x5c8], R7 ;  /* 0x0005c8070100a387 */ /* 0x0001e20000100800 */
[----:B------:R-:W-:-:S03]  /*81dc0*/  @!P2 FMUL R27, R27, 16777216 ;  /* 0x4b8000001b1ba820 */ /* 0x000fc60000400000 */
[----:B------:R-:W2:Y:S04]  /*81dd0*/  LDL R25, [R1+0x57c] ;  /* 0x00057c0001197983 */ /* 0x000ea80000100800 */
[----:B------:R-:W2:Y:S04]  /*81de0*/  LDL R11, [R1+0x580] ;  /* 0x00058000010b7983 */ /* 0x000ea80000100800 */
[----:B------:R1:W-:Y:S04]  /*81df0*/  @!P2 STL [R1+0x5cc], R4 ;  /* 0x0005cc040100a387 */ /* 0x0003e80000100800 */
[----:B0-----:R-:W2:Y:S04]  /*81e00*/  LDL R7, [R1+0x584] ;  /* 0x0005840001077983 */ /* 0x001ea80000100800 */
[----:B------:R0:W-:Y:S04]  /*81e10*/  @!P2 STL [R1+0x1c], R27 ;  /* 0x00001c1b0100a387 */ /* 0x0001e80000100800 */
[----:B-1----:R-:W2:Y:S04]  /*81e20*/  LDL R4, [R1+0x588] ;  /* 0x0005880001047983 */ /* 0x002ea80000100800 */
[----:B0-----:R-:W2:Y:S01]  /*81e30*/  LDL R27, [R1+0x58c] ;  /* 0x00058c00011b7983 */ /* 0x001ea20000100800 */
[----:B----4-:R-:W-:-:S05]  /*81e40*/  @!P1 FMUL R2, R2, 16777216 ;  /* 0x4b80000002029820 */ /* 0x010fca0000400000 */
[----:B------:R0:W-:Y:S01]  /*81e50*/  @!P1 STL [R1+0x590], R2 ;  /* 0x0005900201009387 */ /* 0x0001e20000100800 */
[----:B-----5:R-:W-:Y:S02]  /*81e60*/  @!P1 FMUL R15, R15, 16777216 ;  /* 0x4b8000000f0f9820 */ /* 0x020fe40000400000 */
[----:B------:R-:W-:Y:S01]  /*81e70*/  @!P1 FMUL R14, R14, 16777216 ;  /* 0x4b8000000e0e9820 */ /* 0x000fe20000400000 */
[----:B0-----:R-:W4:Y:S01]  /*81e80*/  LDL R2, [R1+0x24] ;  /* 0x0000240001027983 */ /* 0x001f220000100800 */
[----:B------:R-:W-:-:S03]  /*81e90*/  @!P1 FMUL R13, R13, 16777216 ;  /* 0x4b8000000d0d9820 */ /* 0x000fc60000400000 */
[----:B------:R-:W-:Y:S04]  /*81ea0*/  @!P1 STL [R1+0x594], R15 ;  /* 0x0005940f01009387 */ /* 0x000fe80000100800 */
[----:B------:R-:W-:Y:S01]  /*81eb0*/  @!P1 STL [R1+0x598], R14 ;  /* 0x0005980e01009387 */ /* 0x000fe20000100800 */
[----:B------:R-:W-:-:S05]  /*81ec0*/  @!P1 FMUL R0, R0, 16777216 ;  /* 0x4b80000000009820 */ /* 0x000fca0000400000 */
[----:B------:R0:W-:Y:S04]  /*81ed0*/  @!P1 STL [R1+0x5a4], R0 ;  /* 0x0005a40001009387 */ /* 0x0001e80000100800 */
[----:B------:R1:W-:Y:S04]  /*81ee0*/  @!P1 STL [R1+0x59c], R13 ;  /* 0x00059c0d01009387 */ /* 0x0003e80000100800 */
[----:B0-----:R-:W5:Y:S01]  /*81ef0*/  LDL R0, [R1+0x550] ;  /* 0x0005500001007983 */ /* 0x001f620000100800 */
[----:B------:R-:W-:Y:S01]  /*81f00*/  @!P0 FMUL R26, R26, 16777216 ;  /* 0x4b8000001a1a8820 */ /* 0x000fe20000400000 */
[----:B------:R-:W-:Y:S01]  /*81f10*/  LOP3.LUT P0, RZ, R23, 0x80000, RZ, 0xc0, !PT ;  /* 0x0008000017ff7812 */ /* 0x000fe2000780c0ff */
[----:B------:R-:W-:-:S02]  /*81f20*/  @!P1 FMUL R8, R8, 16777216 ;  /* 0x4b80000008089820 */ /* 0x000fc40000400000 */
[----:B------:R-:W-:-:S03]  /*81f30*/  @!P1 FMUL R3, R3, 16777216 ;  /* 0x4b80000003039820 */ /* 0x000fc60000400000 */
[----:B------:R0:W-:Y:S04]  /*81f40*/  @!P1 STL [R1+0x5a0], R8 ;  /* 0x0005a00801009387 */ /* 0x0001e80000100800 */
[----:B------:R-:W5:Y:S04]  /*81f50*/  LDL R17, [R1+0x554] ;  /* 0x0005540001117983 */ /* 0x000f680000100800 */
[----:B------:R-:W5:Y:S01]  /*81f60*/  LDL R15, [R1+0x558] ;  /* 0x00055800010f7983 */ /* 0x000f620000100800 */
[----:B------:R-:W-:-:S03]  /*81f70*/  @!P1 FMUL R28, R28, 16777216 ;  /* 0x4b8000001c1c9820 */ /* 0x000fc60000400000 */
[----:B-1----:R-:W5:Y:S04]  /*81f80*/  LDL R13, [R1+0x55c] ;  /* 0x00055c00010d7983 */ /* 0x002f680000100800 */
[----:B------:R1:W-:Y:S04]  /*81f90*/  @!P1 STL [R1+0x5a8], R3 ;  /* 0x0005a80301009387 */ /* 0x0003e80000100800 */
[----:B0-----:R-:W5:Y:S01]  /*81fa0*/  LDL R8, [R1+0x560] ;  /* 0x0005600001087983 */ /* 0x001f620000100800 */
[----:B------:R-:W-:-:S03]  /*81fb0*/  @!P1 FMUL R5, R5, 16777216 ;  /* 0x4b80000005059820 */ /* 0x000fc60000400000 */
[----:B-1----:R-:W5:Y:S04]  /*81fc0*/  LDL R3, [R1+0x564] ;  /* 0x0005640001037983 */ /* 0x002f680000100800 */
[----:B------:R-:W-:Y:S04]  /*81fd0*/  @!P1 STL [R1+0x20], R5 ;  /* 0x0000200501009387 */ /* 0x000fe80000100800 */
[----:B------:R0:W-:Y:S04]  /*81fe0*/  @!P1 STL [R1+0x5ac], R28 ;  /* 0x0005ac1c01009387 */ /* 0x0001e80000100800 */
[----:B------:R-:W5:Y:S01]  /*81ff0*/  LDL R14, [R1+0x568] ;  /* 0x00056800010e7983 */ /* 0x000f620000100800 */
[----:B------:R-:W-:-:S03]  /*82000*/  @!P0 FMUL R6, R6, 16777216 ;  /* 0x4b80000006068820 */ /* 0x000fc60000400000 */
[----:B0-----:R-:W5:Y:S01]  /*82010*/  LDL R28, [R1+0x56c] ;  /* 0x00056c00011c7983 */ /* 0x001f620000100800 */
[----:B------:R-:W-:-:S03]  /*82020*/  @!P0 FMUL R12, R12, 16777216 ;  /* 0x4b8000000c0c8820 */ /* 0x000fc60000400000 */
[----:B------:R0:W-:Y:S01]  /*82030*/  @!P0 STL [R1+0x570], R6 ;  /* 0x0005700601008387 */ /* 0x0001e20000100800 */
[----:B------:R-:W-:-:S03]  /*82040*/  LOP3.LUT P3, RZ, R23, 0x40000, RZ, 0xc0, !PT ;  /* 0x0004000017ff7812 */ /* 0x000fc6000786c0ff */
[----:B------:R-:W5:Y:S04]  /*82050*/  LDL R5, [R1+0x530] ;  /* 0x0005300001057983 */ /* 0x000f680000100800 */
[----:B0-----:R-:W5:Y:S04]  /*82060*/  LDL R6, [R1+0x8] ;  /* 0x0000080001067983 */ /* 0x001f680000100800 */
[----:B------:R0:W-:Y:S04]  /*82070*/  @!P0 STL [R1+0x574], R12 ;  /* 0x0005740c01008387 */ /* 0x0001e80000100800 */
[----:B0-----:R-:W5:Y:S01]  /*82080*/  LDL R12, [R1+0x534] ;  /* 0x00053400010c7983 */ /* 0x001f620000100800 */
[----:B---3--:R-:W-:-:S05]  /*82090*/  @!P0 FMUL R10, R10, 16777216 ;  /* 0x4b8000000a0a8820 */ /* 0x008fca0000400000 */
[----:B------:R0:W-:Y:S01]  /*820a0*/  @!P0 STL [R1+0x578], R10 ;  /* 0x0005780a01008387 */ /* 0x0001e20000100800 */
[----:B--2---:R-:W-:Y:S02]  /*820b0*/  @!P0 FMUL R25, R25, 16777216 ;  /* 0x4b80000019198820 */ /* 0x004fe40000400000 */
[----:B------:R-:W-:Y:S01]  /*820c0*/  @!P0 FMUL R11, R11, 16777216 ;  /* 0x4b8000000b0b8820 */ /* 0x000fe20000400000 */
[----:B0-----:R-:W2:Y:S04]  /*820d0*/  LDL R10, [R1+0x538] ;  /* 0x00053800010a7983 */ /* 0x001ea80000100800 */
[----:B------:R-:W-:Y:S01]  /*820e0*/  @!P0 STL [R1+0x57c], R25 ;  /* 0x00057c1901008387 */ /* 0x000fe20000100800 */
[----:B------:R-:W-:Y:S02]  /*820f0*/  @!P0 FMUL R7, R7, 16777216 ;  /* 0x4b80000007078820 */ /* 0x000fe40000400000 */
[----:B------:R-:W-:-:S05]  /*82100*/  @!P0 FMUL R4, R4, 16777216 ;  /* 0x4b80000004048820 */ /* 0x000fca0000400000 */
[----:B------:R0:W-:Y:S01]  /*82110*/  @!P0 STL [R1+0x588], R4 ;  /* 0x0005880401008387 */ /* 0x0001e20000100800 */
[----:B------:R-:W-:-:S03]  /*82120*/  @!P0 FMUL R27, R27, 16777216 ;  /* 0x4b8000001b1b8820 */ /* 0x000fc60000400000 */
[----:B------:R1:W-:Y:S04]  /*82130*/  @!P0 STL [R1+0x580], R11 ;  /* 0x0005800b01008387 */ /* 0x0003e80000100800 */
[----:B0-----:R-:W3:Y:S04]  /*82140*/  LDL R4, [R1+0x53c] ;  /* 0x00053c0001047983 */ /* 0x001ee80000100800 */
[----:B------:R0:W-:Y:S04]  /*82150*/  @!P0 STL [R1+0x584], R7 ;  /* 0x0005840701008387 */ /* 0x0001e80000100800 */
[----:B-1----:R-:W3:Y:S04]  /*82160*/  LDL R11, [R1+0x540] ;  /* 0x00054000010b7983 */ /* 0x002ee80000100800 */
[----:B0-----:R-:W3:Y:S04]  /*82170*/  LDL R7, [R1+0x544] ;  /* 0x0005440001077983 */ /* 0x001ee80000100800 */
[----:B------:R0:W-:Y:S04]  /*82180*/  @!P0 STL [R1+0x58c], R27 ;  /* 0x00058c1b01008387 */ /* 0x0001e80000100800 */
[----:B0-----:R-:W3:Y:S01]  /*82190*/  LDL R27, [R1+0x548] ;  /* 0x00054800011b7983 */ /* 0x001ee20000100800 */
[----:B----4-:R-:W-:-:S05]  /*821a0*/  @!P0 FMUL R2, R2, 16777216 ;  /* 0x4b80000002028820 */ /* 0x010fca0000400000 */
[----:B------:R0:W-:Y:S04]  /*821b0*/  @!P0 STL [R1+0x24], R2 ;  /* 0x0000240201008387 */ /* 0x0001e80000100800 */
[----:B0-----:R-:W4:Y:S01]  /*821c0*/  LDL R2, [R1+0x54c] ;  /* 0x00054c0001027983 */ /* 0x001f220000100800 */
[----:B-----5:R-:W-:-:S05]  /*821d0*/  @!P3 FMUL R0, R0, 16777216 ;  /* 0x4b8000000000b820 */ /* 0x020fca0000400000 */
[----:B------:R0:W-:Y:S04]  /*821e0*/  @!P3 STL [R1+0x550], R0 ;  /* 0x000550000100b387 */ /* 0x0001e80000100800 */
[----:B0-----:R-:W5:Y:S01]  /*821f0*/  LDL R0, [R1+0x4] ;  /* 0x0000040001007983 */ /* 0x001f620000100800 */
[----:B------:R-:W-:Y:S01]  /*82200*/  LOP3.LUT P2, RZ, R23, 0x20000, RZ, 0xc0, !PT ;  /* 0x0002000017ff7812 */ /* 0x000fe2000784c0ff */
[----:B------:R-:W-:Y:S02]  /*82210*/  @!P3 FMUL R17, R17, 16777216 ;  /* 0x4b8000001111b820 */ /* 0x000fe40000400000 */
[----:B------:R-:W-:Y:S02]  /*82220*/  @!P3 FMUL R15, R15, 16777216 ;  /* 0x4b8000000f0fb820 */ /* 0x000fe40000400000 */
[----:B------:R-:W-:Y:S01]  /*82230*/  @!P3 FMUL R13, R13, 16777216 ;  /* 0x4b8000000d0db820 */ /* 0x000fe20000400000 */
[----:B------:R0:W-:Y:S04]  /*82240*/  @!P3 STL [R1+0x554], R17 ;  /* 0x000554110100b387 */ /* 0x0001e80000100800 */
[----:B------:R-:W-:Y:S01]  /*82250*/  @!P3 STL [R1+0x558], R15 ;  /* 0x0005580f0100b387 */ /* 0x000fe20000100800 */
[----:B------:R-:W-:-:S03]  /*82260*/  @!P3 FMUL R8, R8, 16777216 ;  /* 0x4b8000000808b820 */ /* 0x000fc60000400000 */
[----:B0-----:R-:W5:Y:S01]  /*82270*/  LDL R17, [R1+0x510] ;  /* 0x0005100001117983 */ /* 0x001f620000100800 */
[----:B------:R-:W-:-:S03]  /*82280*/  @!P3 FMUL R3, R3, 16777216 ;  /* 0x4b8000000303b820 */ /* 0x000fc60000400000 */
[----:B------:R0:W-:Y:S04]  /*82290*/  @!P3 STL [R1+0x55c], R13 ;  /* 0x00055c0d0100b387 */ /* 0x0001e80000100800 */
[----:B0-----:R-:W5:Y:S01]  /*822a0*/  LDL R13, [R1+0x514] ;  /* 0x00051400010d7983 */ /* 0x001f620000100800 */
[----:B------:R-:W-:-:S03]  /*822b0*/  @!P3 FMUL R14, R14, 16777216 ;  /* 0x4b8000000e0eb820 */ /* 0x000fc60000400000 */
[----:B------:R0:W-:Y:S01]  /*822c0*/  @!P3 STL [R1+0x560], R8 ;  /* 0x000560080100b387 */ /* 0x0001e20000100800 */
[----:B------:R-:W-:-:S03]  /*822d0*/  @!P3 FMUL R28, R28, 16777216 ;  /* 0x4b8000001c1cb820 */ /* 0x000fc60000400000 */
[----:B0-----:R-:W5:Y:S01]  /*822e0*/  LDL R8, [R1+0x518] ;  /* 0x0005180001087983 */ /* 0x001f620000100800 */
[----:B------:R-:W-:Y:S02]  /*822f0*/  @!P2 FMUL R5, R5, 16777216 ;  /* 0x4b8000000505a820 */ /* 0x000fe40000400000 */
[----:B------:R-:W-:Y:S01]  /*82300*/  @!P3 FMUL R6, R6, 16777216 ;  /* 0x4b8000000606b820 */ /* 0x000fe20000400000 */
[----:B------:R0:W-:Y:S04]  /*82310*/  @!P3 STL [R1+0x564], R3 ;  /* 0x000564030100b387 */ /* 0x0001e80000100800 */
[----:B0-----:R-:W5:Y:S01]  /*82320*/  LDL R3, [R1+0x51c] ;  /* 0x00051c0001037983 */ /* 0x001f620000100800 */
[----:B------:R-:W-:-:S03]  /*82330*/  @!P2 FMUL R12, R12, 16777216 ;  /* 0x4b8000000c0ca820 */ /* 0x000fc60000400000 */
[----:B------:R0:W-:Y:S04]  /*82340*/  @!P3 STL [R1+0x8], R6 ;  /* 0x000008060100b387 */ /* 0x0001e80000100800 */
[----:B------:R-:W-:Y:S04]  /*82350*/  @!P3 STL [R1+0x568], R14 ;  /* 0x0005680e0100b387 */ /* 0x000fe80000100800 */
[----:B0-----:R-:W5:Y:S04]  /*82360*/  LDL R6, [R1+0x520] ;  /* 0x0005200001067983 */ /* 0x001f680000100800 */
[----:B------:R-:W-:Y:S04]  /*82370*/  @!P3 STL [R1+0x56c], R28 ;  /* 0x00056c1c0100b387 */ /* 0x000fe80000100800 */
[----:B------:R0:W-:Y:S04]  /*82380*/  @!P2 STL [R1+0x530], R5 ;  /* 0x000530050100a387 */ /* 0x0001e80000100800 */
[----:B0-----:R-:W5:Y:S04]  /*82390*/  LDL R5, [R1+0x524] ;  /* 0x0005240001057983 */ /* 0x001f680000100800 */
[----:B------:R0:W-:Y:S04]  /*823a0*/  @!P2 STL [R1+0x534], R12 ;  /* 0x0005340c0100a387 */ /* 0x0001e80000100800 */
[----:B------:R-:W5:Y:S04]  /*823b0*/  LDL R15, [R1+0x52c] ;  /* 0x00052c00010f7983 */ /* 0x000f680000100800 */
[----:B0-----:R-:W5:Y:S01]  /*823c0*/  LDL R12, [R1+0x528] ;  /* 0x00052800010c7983 */ /* 0x001f620000100800 */
[----:B--2---:R-:W-:-:S05]  /*823d0*/  @!P2 FMUL R10, R10, 16777216 ;  /* 0x4b8000000a0aa820 */ /* 0x004fca0000400000 */
[----:B------:R0:W-:Y:S04]  /*823e0*/  @!P2 STL [R1+0x538], R10 ;  /* 0x0005380a0100a387 */ /* 0x0001e80000100800 */
[----:B------:R-:W2:Y:S04]  /*823f0*/  LDL R14, [R1] ;  /* 0x00000000010e7983 */ /* 0x000ea80000100800 */
[----:B------:R-:W2:Y:S04]  /*82400*/  LDL R28, [R1+0x468] ;  /* 0x00046800011c7983 */ /* 0x000ea80000100800 */
[----:B0-----:R-:W2:Y:S01]  /*82410*/  LDL R10, [R1+0x46c] ;  /* 0x00046c00010a7983 */ /* 0x001ea20000100800 */
[----:B---3--:R-:W-:-:S05]  /*82420*/  @!P2 FMUL R4, R4, 16777216 ;  /* 0x4b8000000404a820 */ /* 0x008fca0000400000 */
[----:B------:R0:W-:Y:S01]  /*82430*/  @!P2 STL [R1+0x53c], R4 ;  /* 0x00053c040100a387 */ /* 0x0001e20000100800 */
[----:B------:R-:W-:Y:S02]  /*82440*/  @!P2 FMUL R11, R11, 16777216 ;  /* 0x4b8000000b0ba820 */ /* 0x000fe40000400000 */
[----:B------:R-:W-:Y:S01]  /*82450*/  @!P2 FMUL R7, R7, 16777216 ;  /* 0x4b8000000707a820 */ /* 0x000fe20000400000 */
[----:B0-----:R-:W3:Y:S04]  /*82460*/  LDL R4, [R1+0x488] ;  /* 0x0004880001047983 */ /* 0x001ee80000100800 */
[----:B------:R-:W-:Y:S04]  /*82470*/  @!P2 STL [R1+0x540], R11 ;  /* 0x0005400b0100a387 */ /* 0x000fe80000100800 */
[----:B------:R0:W-:Y:S01]  /*82480*/  @!P2 STL [R1+0x544], R7 ;  /* 0x000544070100a387 */ /* 0x0001e20000100800 */
[----:B------:R-:W-:-:S03]  /*82490*/  @!P2 FMUL R27, R27, 16777216 ;  /* 0x4b8000001b1ba820 */ /* 0x000fc60000400000 */
[----:B0-----:R-:W3:Y:S04]  /*824a0*/  LDL R7, [R1+0x48c] ;  /* 0x00048c0001077983 */ /* 0x001ee80000100800 */
[----:B------:R0:W-:Y:S04]  /*824b0*/  @!P2 STL [R1+0x548], R27 ;  /* 0x0005481b0100a387 */ /* 0x0001e80000100800 */
[----:B------:R-:W3:Y:S01]  /*824c0*/  LDL R11, [R1+0x4e0] ;  /* 0x0004e000010b7983 */ /* 0x000ee20000100800 */
[----:B----4-:R-:W-:-:S05]  /*824d0*/  @!P2 FMUL R2, R2, 16777216 ;  /* 0x4b8000000202a820 */ /* 0x010fca0000400000 */
[----:B------:R1:W-:Y:S04]  /*824e0*/  @!P2 STL [R1+0x54c], R2 ;  /* 0x00054c020100a387 */ /* 0x0003e80000100800 */
[----:B0-----:R-:W4:Y:S04]  /*824f0*/  LDL R27, [R1+0x4e4] ;  /* 0x0004e400011b7983 */ /* 0x001f280000100800 */
[----:B-1----:R-:W4:Y:S01]  /*82500*/  LDL R2, [R1+0x4e8] ;  /* 0x0004e80001027983 */ /* 0x002f220000100800 */
[----:B-----5:R-:W-:-:S05]  /*82510*/  @!P2 FMUL R0, R0, 16777216 ;  /* 0x4b8000000000a820 */ /* 0x020fca0000400000 */
[----:B------:R0:W-:Y:S04]  /*82520*/  @!P2 STL [R1+0x4], R0 ;  /* 0x000004000100a387 */ /* 0x0001e80000100800 */
[----:B0-----:R-:W5:Y:S01]  /*82530*/  LDL R0, [R1+0x4ec] ;  /* 0x0004ec0001007983 */ /* 0x001f620000100800 */
[C---:B------:R-:W-:Y:S02]  /*82540*/  LOP3.LUT P1, RZ, R23.reuse, 0x10000, RZ, 0xc0, !PT ;  /* 0x0001000017ff7812 */ /* 0x040fe4000782c0ff */
[----:B------:R-:W-:-:S11]  /*82550*/  LOP3.LUT P0, RZ, R23, 0x8000, RZ, 0xc0, !PT ;  /* 0x0000800017ff7812 */ /* 0x000fd6000780c0ff */
[----:B------:R-:W-:Y:S02]  /*82560*/  @!P1 FMUL R17, R17, 16777216 ;  /* 0x4b80000011119820 */ /* 0x000fe40000400000 */
[----:B------:R-:W-:-:S03]  /*82570*/  @!P1 FMUL R13, R13, 16777216 ;  /* 0x4b8000000d0d9820 */ /* 0x000fc60000400000 */
[----:B------:R0:W-:Y:S04]  /*82580*/  @!P1 STL [R1+0x510], R17 ;  /* 0x0005101101009387 */ /* 0x0001e80000100800 */
[----:B------:R-:W5:Y:S04]  /*82590*/  LDL R18, [R1+0x2fc] ;  /* 0x0002fc0001127983 */ /* 0x000f680000100800 */
[----:B------:R1:W-:Y:S01]  /*825a0*/  @!P1 STL [R1+0x514], R13 ;  /* 0x0005140d01009387 */ /* 0x0003e20000100800 */
[----:B------:R-:W-:-:S03]  /*825b0*/  @!P1 FMUL R8, R8, 16777216 ;  /* 0x4b80000008089820 */ /* 0x000fc60000400000 */
[----:B------:R-:W5:Y:S04]  /*825c0*/  LDL R25, [R1+0x3c0] ;  /* 0x0003c00001197983 */ /* 0x000f680000100800 */
[----:B------:R1:W-:Y:S04]  /*825d0*/  @!P1 STL [R1+0x518], R8 ;  /* 0x0005180801009387 */ /* 0x0003e80000100800 */
[----:B0-----:R-:W5:Y:S01]  /*825e0*/  LDL R17, [R1+0x3c4] ;  /* 0x0003c40001117983 */ /* 0x001f620000100800 */
[----:B------:R-:W-:-:S05]  /*825f0*/  @!P1 FMUL R3, R3, 16777216 ;  /* 0x4b80000003039820 */ /* 0x000fca0000400000 */
[----:B------:R0:W-:Y:S04]  /*82600*/  @!P1 STL [R1+0x51c], R3 ;  /* 0x00051c0301009387 */ /* 0x0001e80000100800 */
[----:B-1----:R-:W5:Y:S04]  /*82610*/  LDL R13, [R1+0x3cc] ;  /* 0x0003cc00010d7983 */ /* 0x002f680000100800 */
[----:B------:R-:W5:Y:S01]  /*82620*/  LDL R8, [R1+0x458] ;  /* 0x0004580001087983 */ /* 0x000f620000100800 */
[----:B------:R-:W-:-:S03]  /*82630*/  @!P1 FMUL R6, R6, 16777216 ;  /* 0x4b80000006069820 */ /* 0x000fc60000400000 */
[----:B0-----:R-:W5:Y:S04]  /*82640*/  LDL R3, [R1+0x3c8] ;  /* 0x0003c80001037983 */ /* 0x001f680000100800 */
[----:B------:R0:W-:Y:S04]  /*82650*/  @!P1 STL [R1+0x520], R6 ;  /* 0x0005200601009387 */ /* 0x0001e80000100800 */
[----:B0-----:R-:W5:Y:S01]  /*82660*/  LDL R6, [R1+0x45c] ;  /* 0x00045c0001067983 */ /* 0x001f620000100800 */
[----:B------:R-:W-:-:S05]  /*82670*/  @!P1 FMUL R5, R5, 16777216 ;  /* 0x4b80000005059820 */ /* 0x000fca0000400000 */
[----:B------:R0:W-:Y:S01]  /*82680*/  @!P1 STL [R1+0x524], R5 ;  /* 0x0005240501009387 */ /* 0x0001e20000100800 */
[----:B------:R-:W-:Y:S02]  /*82690*/  @!P1 FMUL R15, R15, 16777216 ;  /* 0x4b8000000f0f9820 */ /* 0x000fe40000400000 */
[----:B------:R-:W-:Y:S01]  /*826a0*/  @!P1 FMUL R12, R12, 16777216 ;  /* 0x4b8000000c0c9820 */ /* 0x000fe20000400000 */
[----:B0-----:R-:W5:Y:S04]  /*826b0*/  LDL.LU R5, [R1+0x1acc] ;  /* 0x001acc0001057983 */ /* 0x001f680000300800 */
[----:B------:R0:W-:Y:S04]  /*826c0*/  @!P1 STL [R1+0x528], R12 ;  /* 0x0005280c01009387 */ /* 0x0001e80000100800 */
[----:B0-----:R-:W5:Y:S01]  /*826d0*/  LDL.LU R12, [R1+0x1ac8] ;  /* 0x001ac800010c7983 */ /* 0x001f620000300800 */
[----:B--2---:R-:W-:-:S02]  /*826e0*/  @!P1 FMUL R14, R14, 16777216 ;  /* 0x4b8000000e0e9820 */ /* 0x004fc40000400000 */
[----:B------:R-:W-:-:S03]  /*826f0*/  @!P0 FMUL R28, R28, 16777216 ;  /* 0x4b8000001c1c8820 */ /* 0x000fc60000400000 */
[----:B------:R-:W-:Y:S01]  /*82700*/  @!P1 STL [R1], R14 ;  /* 0x0000000e01009387 */ /* 0x000fe20000100800 */
[----:B------:R-:W-:-:S03]  /*82710*/  @!P0 FMUL R10, R10, 16777216 ;  /* 0x4b8000000a0a8820 */ /* 0x000fc60000400000 */
[----:B------:R0:W-:Y:S04]  /*82720*/  @!P1 STL [R1+0x52c], R15 ;  /* 0x00052c0f01009387 */ /* 0x0001e80000100800 */
[----:B0-----:R-:W2:Y:S04]  /*82730*/  LDL R15, [R1+0x2a8] ;  /* 0x0002a800010f7983 */ /* 0x001ea80000100800 */
[----:B------:R0:W-:Y:S04]  /*82740*/  @!P0 STL [R1+0x468], R28 ;  /* 0x0004681c01008387 */ /* 0x0001e80000100800 */
[----:B------:R-:W2:Y:S04]  /*82750*/  LDL R14, [R1+0x2ac] ;  /* 0x0002ac00010e7983 */ /* 0x000ea80000100800 */
[----:B------:R1:W-:Y:S01]  /*82760*/  @!P0 STL [R1+0x46c], R10 ;  /* 0x00046c0a01008387 */ /* 0x0003e20000100800 */
[----:B---3--:R-:W-:-:S03]  /*82770*/  @!P0 FMUL R4, R4, 16777216 ;  /* 0x4b80000004048820 */ /* 0x008fc60000400000 */
[----:B0-----:R-:W3:Y:S04]  /*82780*/  LDL R28, [R1+0x2b0] ;  /* 0x0002b000011c7983 */ /* 0x001ee80000100800 */
[----:B------:R0:W-:Y:S04]  /*82790*/  @!P0 STL [R1+0x488], R4 ;  /* 0x0004880401008387 */ /* 0x0001e80000100800 */
[----:B-1----:R-:W2:Y:S04]  /*827a0*/  LDL R10, [R1+0x2b8] ;  /* 0x0002b800010a7983 */ /* 0x002ea80000100800 */
[----:B0-----:R-:W2:Y:S01]  /*827b0*/  LDL R4, [R1+0x2b4] ;  /* 0x0002b40001047983 */ /* 0x001ea20000100800 */
[----:B------:R-:W-:-:S05]  /*827c0*/  @!P0 FMUL R7, R7, 16777216 ;  /* 0x4b80000007078820 */ /* 0x000fca0000400000 */
[----:B------:R0:W-:Y:S01]  /*827d0*/  @!P0 STL [R1+0x48c], R7 ;  /* 0x00048c0701008387 */ /* 0x0001e20000100800 */
[----:B------:R-:W-:-:S03]  /*827e0*/  @!P0 FMUL R11, R11, 16777216 ;  /* 0x4b8000000b0b8820 */ /* 0x000fc60000400000 */
[----:B0-----:R-:W2:Y:S04]  /*827f0*/  LDL R7, [R1+0x2bc] ;  /* 0x0002bc0001077983 */ /* 0x001ea80000100800 */
[----:B------:R0:W-:Y:S01]  /*82800*/  @!P0 STL [R1+0x4e0], R11 ;  /* 0x0004e00b01008387 */ /* 0x0001e20000100800 */
[----:B----4-:R-:W-:-:S03]  /*82810*/  @!P0 FMUL R27, R27, 16777216 ;  /* 0x4b8000001b1b8820 */ /* 0x010fc60000400000 */
[----:B0-----:R-:W4:Y:S01]  /*82820*/  LDL.LU R11, [R1+0x1ac4] ;  /* 0x001ac400010b7983 */ /* 0x001f220000300800 */
[----:B------:R-:W-:-:S03]  /*82830*/  @!P0 FMUL R2, R2, 16777216 ;  /* 0x4b80000002028820 */ /* 0x000fc60000400000 */
[----:B------:R0:W-:Y:S04]  /*82840*/  @!P0 STL [R1+0x4e4], R27 ;  /* 0x0004e41b01008387 */ /* 0x0001e80000100800 */
[----:B0-----:R-:W2:Y:S04]  /*82850*/  LDL.LU R27, [R1+0x1ac0] ;  /* 0x001ac000011b7983 */ /* 0x001ea80000300800 */
[----:B------:R0:W-:Y:S04]  /*82860*/  @!P0 STL [R1+0x4e8], R2 ;  /* 0x0004e80201008387 */ /* 0x0001e80000100800 */
[----:B0-----:R-:W2:Y:S01]  /*82870*/  LDL.LU R2, [R1+0x1abc] ;  /* 0x001abc0001027983 */ /* 0x001ea20000300800 */
[----:B-----5:R-:W-:-:S05]  /*82880*/  @!P0 FMUL R0, R0, 16777216 ;  /* 0x4b80000000008820 */ /* 0x020fca0000400000 */
[----:B------:R0:W-:Y:S04]  /*82890*/  @!P0 STL [R1+0x4ec], R0 ;  /* 0x0004ec0001008387 */ /* 0x0001e80000100800 */
[----:B0-----:R-:W5:Y:S01]  /*828a0*/  LDL.LU R0, [R1+0x1ab8] ;  /* 0x001ab80001007983 */ /* 0x001f620000300800 */
[----:B------:R-:W-:Y:S01]  /*828b0*/  LOP3.LUT P3, RZ, R23, 0x4000, RZ, 0xc0, !PT ;  /* 0x0000400017ff7812 */ /* 0x000fe2000786c0ff */
[----:B-----5:R-:W-:-:S05]  /*828c0*/  @!P0 FMUL R0, R0, 16777216 ;  /* 0x4b80000000008820 */ /* 0x020fca0000400000 */
[----:B------:R0:W-:Y:S04]  /*828d0*/  STL [R1+0x1a68], R0 ;  /* 0x001a680001007387 */ /* 0x0001e80000100800 */
[----:B0-----:R-:W5:Y:S03]  /*828e0*/  LDL R0, [R1+0x2f8] ;  /* 0x0002f80001007983 */ /* 0x001f660000100800 */
[----:B------:R-:W-:Y:S02]  /*828f0*/  @!P3 FMUL R18, R18, 16777216 ;  /* 0x4b8000001212b820 */ /* 0x000fe40000400000 */
[----:B------:R-:W-:Y:S02]  /*82900*/  @!P3 FMUL R3, R3, 16777216 ;  /* 0x4b8000000303b820 */ /* 0x000fe40000400000 */
[----:B------:R-:W-:Y:S01]  /*82910*/  @!P3 FMUL R25, R25, 16777216 ;  /* 0x4b8000001919b820 */ /* 0x000fe20000400000 */
[----:B------:R-:W-:Y:S01]  /*82920*/  LOP3.LUT P2, RZ, R23, 0x2000, RZ, 0xc0, !PT ;  /* 0x0000200017ff7812 */ /* 0x000fe2000784c0ff */
[----:B------:R-:W-:-:S02]  /*82930*/  @!P3 FMUL R17, R17, 16777216 ;  /* 0x4b8000001111b820 */ /* 0x000fc40000400000 */
[----:B------:R-:W-:Y:S02]  /*82940*/  @!P3 FMUL R6, R6, 16777216 ;  /* 0x4b8000000606b820 */ /* 0x000fe40000400000 */
[----:B-----5:R-:W-:-:S05]  /*82950*/  @!P3 FMUL R0, R0, 16777216 ;  /* 0x4b8000000000b820 */ /* 0x020fca0000400000 */
[----:B------:R-:W-:Y:S04]  /*82960*/  @!P3 STL [R1+0x2f8], R0 ;  /* 0x0002f8000100b387 */ /* 0x000fe80000100800 */
[----:B------:R-:W-:Y:S04]  /*82970*/  @!P3 STL [R1+0x2fc], R18 ;  /* 0x0002fc120100b387 */ /* 0x000fe80000100800 */
[----:B------:R0:W-:Y:S04]  /*82980*/  @!P3 STL [R1+0x3c8], R3 ;  /* 0x0003c8030100b387 */ /* 0x0001e80000100800 */
[----:B------:R-:W-:Y:S04]  /*82990*/  @!P3 STL [R1+0x3c0], R25 ;  /* 0x0003c0190100b387 */ /* 0x000fe80000100800 */
[----:B0-----:R-:W5:Y:S01]  /*829a0*/  LDL R3, [R1+0x2f4] ;  /* 0x0002f40001037983 */ /* 0x001f620000100800 */
[----:B------:R-:W-:-:S02]  /*829b0*/  @!P3 FMUL R13, R13, 16777216 ;  /* 0x4b8000000d0db820 */ /* 0x000fc40000400000 */
[----:B------:R-:W-:Y:S01]  /*829c0*/  @!P3 FMUL R8, R8, 16777216 ;  /* 0x4b8000000808b820 */ /* 0x000fe20000400000 */
[----:B------:R-:W-:Y:S01]  /*829d0*/  @!P3 STL [R1+0x3c4], R17 ;  /* 0x0003c4110100b387 */ /* 0x000fe20000100800 */
[----:B--2---:R-:W-:Y:S02]  /*829e0*/  @!P3 FMUL R2, R2, 16777216 ;  /* 0x4b8000000202b820 */ /* 0x004fe40000400000 */
[----:B------:R-:W-:Y:S01]  /*829f0*/  @!P2 FMUL R15, R15, 16777216 ;  /* 0x4b8000000f0fa820 */ /* 0x000fe20000400000 */
[----:B------:R0:W-:Y:S01]  /*82a00*/  @!P3 STL [R1+0x45c], R6 ;  /* 0x00045c060100b387 */ /* 0x0001e20000100800 */
[----:B------:R-:W-:-:S03]  /*82a10*/  @!P2 FMUL R4, R4, 16777216 ;  /* 0x4b8000000404a820 */ /* 0x000fc60000400000 */
[----:B------:R1:W-:Y:S01]  /*82a20*/  @!P3 STL [R1+0x3cc], R13 ;  /* 0x0003cc0d0100b387 */ /* 0x0003e20000100800 */
[----:B------:R-:W-:Y:S02]  /*82a30*/  @!P2 FMUL R14, R14, 16777216 ;  /* 0x4b8000000e0ea820 */ /* 0x000fe40000400000 */
[----:B---3--:R-:W-:Y:S01]  /*82a40*/  @!P2 FMUL R28, R28, 16777216 ;  /* 0x4b8000001c1ca820 */ /* 0x008fe20000400000 */
[----:B0-----:R-:W2:Y:S04]  /*82a50*/  LDL R6, [R1+0x288] ;  /* 0x0002880001067983 */ /* 0x001ea80000100800 */
[----:B------:R0:W-:Y:S04]  /*82a60*/  @!P3 STL [R1+0x458], R8 ;  /* 0x000458080100b387 */ /* 0x0001e80000100800 */
[----:B------:R-:W3:Y:S04]  /*82a70*/  LDL R25, [R1+0x294] ;  /* 0x0002940001197983 */ /* 0x000ee80000100800 */
[----:B------:R-:W2:Y:S04]  /*82a80*/  LDL R17, [R1+0x298] ;  /* 0x0002980001117983 */ /* 0x000ea80000100800 */
[----:B-1----:R-:W2:Y:S04]  /*82a90*/  LDL R13, [R1+0x29c] ;  /* 0x00029c00010d7983 */ /* 0x002ea80000100800 */
[----:B0-----:R-:W2:Y:S01]  /*82aa0*/  LDL R8, [R1+0x2a0] ;  /* 0x0002a00001087983 */ /* 0x001ea20000100800 */
[----:B------:R-:W-:-:S03]  /*82ab0*/  @!P2 FMUL R10, R10, 16777216 ;  /* 0x4b8000000a0aa820 */ /* 0x000fc60000400000 */
[----:B------:R-:W-:Y:S04]  /*82ac0*/  STL [R1+0x1a64], R2 ;  /* 0x001a640201007387 */ /* 0x000fe80000100800 */
[----:B------:R-:W-:Y:S01]  /*82ad0*/  @!P2 STL [R1+0x2a8], R15 ;  /* 0x0002a80f0100a387 */ /* 0x000fe20000100800 */
[----:B------:R-:W-:-:S03]  /*82ae0*/  @!P2 FMUL R7, R7, 16777216 ;  /* 0x4b8000000707a820 */ /* 0x000fc60000400000 */
[----:B------:R0:W-:Y:S04]  /*82af0*/  @!P2 STL [R1+0x2b4], R4 ;  /* 0x0002b4040100a387 */ /* 0x0001e80000100800 */
[----:B------:R-:W-:Y:S01]  /*82b00*/  @!P2 STL [R1+0x2ac], R14 ;  /* 0x0002ac0e0100a387 */ /* 0x000fe20000100800 */
[----:B------:R-:W-:-:S03]  /*82b10*/  @!P2 FMUL R27, R27, 16777216 ;  /* 0x4b8000001b1ba820 */ /* 0x000fc60000400000 */
[----:B0-----:R-:W2:Y:S04]  /*82b20*/  LDL R4, [R1+0x2a4] ;  /* 0x0002a40001047983 */ /* 0x001ea80000100800 */
[----:B------:R0:W-:Y:S02]  /*82b30*/  @!P2 STL [R1+0x2b0], R28 ;  /* 0x0002b01c0100a387 */ /* 0x0001e40000100800 */
[----:B0-----:R-:W-:Y:S02]  /*82b40*/  MOV R28, R5 ;  /* 0x00000005001c7202 */ /* 0x001fe40000000f00 */
[----:B------:R-:W2:Y:S04]  /*82b50*/  LDL R5, [R1+0x268] ;  /* 0x0002680001057983 */ /* 0x000ea80000100800 */
[----:B------:R0:W-:Y:S04]  /*82b60*/  @!P2 STL [R1+0x2b8], R10 ;  /* 0x0002b80a0100a387 */ /* 0x0001e80000100800 */
[----:B------:R-:W2:Y:S04]  /*82b70*/  LDL R2, [R1+0x26c] ;  /* 0x00026c0001027983 */ /* 0x000ea80000100800 */
[----:B------:R1:W-:Y:S04]  /*82b80*/  @!P2 STL [R1+0x2bc], R7 ;  /* 0x0002bc070100a387 */ /* 0x0003e80000100800 */
[----:B------:R-:W2:Y:S04]  /*82b90*/  LDL R0, [R1+0x270] ;  /* 0x0002700001007983 */ /* 0x000ea80000100800 */
[----:B------:R-:W2:Y:S04]  /*82ba0*/  LDL R18, [R1+0x274] ;  /* 0x0002740001127983 */ /* 0x000ea80000100800 */
[----:B------:R-:W2:Y:S04]  /*82bb0*/  LDL R15, [R1+0x278] ;  /* 0x00027800010f7983 */ /* 0x000ea80000100800 */
[----:B------:R-:W2:Y:S04]  /*82bc0*/  LDL R14, [R1+0x27c] ;  /* 0x00027c00010e7983 */ /* 0x000ea80000100800 */
[----:B0-----:R-:W2:Y:S04]  /*82bd0*/  LDL R10, [R1+0x280] ;  /* 0x00028000010a7983 */ /* 0x001ea80000100800 */
[----:B-1----:R-:W2:Y:S04]  /*82be0*/  LDL R7, [R1+0x284] ;  /* 0x0002840001077983 */ /* 0x002ea80000100800 */
[----:B------:R0:W-:Y:S04]  /*82bf0*/  STL [R1+0x1a50], R27 ;  /* 0x001a501b01007387 */ /* 0x0001e80000100800 */
[----:B0-----:R-:W2:Y:S01]  /*82c00*/  LDL R27, [R1+0x290] ;  /* 0x00029000011b7983 */ /* 0x001ea20000100800 */
[----:B-----5:R-:W-:-:S05]  /*82c10*/  @!P2 FMUL R3, R3, 16777216 ;  /* 0x4b8000000303a820 */ /* 0x020fca0000400000 */
[----:B------:R0:W-:Y:S04]  /*82c20*/  @!P2 STL [R1+0x2f4], R3 ;  /* 0x0002f4030100a387 */ /* 0x0001e80000100800 */
[----:B0-----:R-:W5:Y:S01]  /*82c30*/  LDL.LU R3, [R1+0x1ab4] ;  /* 0x001ab40001037983 */ /* 0x001f620000300800 */
[----:B------:R-:W-:Y:S01]  /*82c40*/  LOP3.LUT P1, RZ, R23, 0x1000, RZ, 0xc0, !PT ;  /* 0x0000100017ff7812 */ /* 0x000fe2000782c0ff */
[----:B-----5:R-:W-:-:S05]  /*82c50*/  @!P2 FMUL R3, R3, 16777216 ;  /* 0x4b8000000303a820 */ /* 0x020fca0000400000 */
[----:B------:R0:W-:Y:S04]  /*82c60*/  STL [R1+0x1a60], R3 ;  /* 0x001a600301007387 */ /* 0x0001e80000100800 */
[----:B0-----:R-:W5:Y:S03]  /*82c70*/  LDL R3, [R1+0x28c] ;  /* 0x00028c0001037983 */ /* 0x001f660000100800 */
[----:B--2---:R-:W-:Y:S02]  /*82c80*/  @!P1 FMUL R6, R6, 16777216 ;  /* 0x4b80000006069820 */ /* 0x004fe40000400000 */
[----:B------:R-:W-:Y:S02]  /*82c90*/  @!P1 FMUL R27, R27, 16777216 ;  /* 0x4b8000001b1b9820 */ /* 0x000fe40000400000 */
[----:B---3--:R-:W-:Y:S01]  /*82ca0*/  @!P1 FMUL R25, R25, 16777216 ;  /* 0x4b80000019199820 */ /* 0x008fe20000400000 */
[----:B------:R0:W-:Y:S01]  /*82cb0*/  @!P1 STL [R1+0x288], R6 ;  /* 0x0002880601009387 */ /* 0x0001e20000100800 */
[----:B------:R-:W-:-:S02]  /*82cc0*/  @!P1 FMUL R17, R17, 16777216 ;  /* 0x4b80000011119820 */ /* 0x000fc40000400000 */
[----:B------:R-:W-:Y:S02]  /*82cd0*/  @!P1 FMUL R13, R13, 16777216 ;  /* 0x4b8000000d0d9820 */ /* 0x000fe40000400000 */
[----:B------:R-:W-:Y:S01]  /*82ce0*/  @!P1 FMUL R8, R8, 16777216 ;  /* 0x4b80000008089820 */ /* 0x000fe20000400000 */
[----:B0-----:R-:W2:Y:S01]  /*82cf0*/  LDL.LU R6, [R1+0x1ab0] ;  /* 0x001ab00001067983 */ /* 0x001ea20000300800 */
[----:B------:R-:W-:Y:S02]  /*82d00*/  @!P1 FMUL R4, R4, 16777216 ;  /* 0x4b80000004049820 */ /* 0x000fe40000400000 */
[----:B-----5:R-:W-:-:S05]  /*82d10*/  @!P1 FMUL R3, R3, 16777216 ;  /* 0x4b80000003039820 */ /* 0x020fca0000400000 */
[----:B------:R0:W-:Y:S04]  /*82d20*/  @!P1 STL [R1+0x28c], R3 ;  /* 0x00028c0301009387 */ /* 0x0001e80000100800 */
[----:B------:R1:W-:Y:S04]  /*82d30*/  @!P1 STL [R1+0x290], R27 ;  /* 0x0002901b01009387 */ /* 0x0003e80000100800 */
[----:B------:R3:W-:Y:S04]  /*82d40*/  @!P1 STL [R1+0x294], R25 ;  /* 0x0002941901009387 */ /* 0x0007e80000100800 */
[----:B0-----:R-:W5:Y:S04]  /*82d50*/  LDL R3, [R1+0x250] ;  /* 0x0002500001037983 */ /* 0x001f680000100800 */
[----:B------:R0:W-:Y:S04]  /*82d60*/  @!P1 STL [R1+0x298], R17 ;  /* 0x0002981101009387 */ /* 0x0001e80000100800 */
[----:B-1----:R-:W2:Y:S04]  /*82d70*/  LDL R27, [R1+0x254] ;  /* 0x00025400011b7983 */ /* 0x002ea80000100800 */
[----:B------:R1:W-:Y:S04]  /*82d80*/  @!P1 STL [R1+0x29c], R13 ;  /* 0x00029c0d01009387 */ /* 0x0003e80000100800 */
[----:B---3--:R-:W3:Y:S04]  /*82d90*/  LDL R25, [R1+0x258] ;  /* 0x0002580001197983 */ /* 0x008ee80000100800 */
[----:B------:R4:W-:Y:S04]  /*82da0*/  @!P1 STL [R1+0x2a0], R8 ;  /* 0x0002a00801009387 */ /* 0x0009e80000100800 */
[----:B0-----:R-:W2:Y:S04]  /*82db0*/  LDL R17, [R1+0x25c] ;  /* 0x00025c0001117983 */ /* 0x001ea80000100800 */
[----:B-1----:R-:W2:Y:S04]  /*82dc0*/  LDL R13, [R1+0x260] ;  /* 0x00026000010d7983 */ /* 0x002ea80000100800 */
[----:B----4-:R-:W4:Y:S04]  /*82dd0*/  LDL R8, [R1+0x264] ;  /* 0x0002640001087983 */ /* 0x010f280000100800 */
[----:B------:R0:W-:Y:S04]  /*82de0*/  @!P1 STL [R1+0x2a4], R4 ;  /* 0x0002a40401009387 */ /* 0x0001e80000100800 */
[----:B0-----:R-:W2:Y:S01]  /*82df0*/  LDL.LU R4, [R1+0x1aac] ;  /* 0x001aac0001047983 */ /* 0x001ea20000300800 */
[----:B------:R-:W-:-:S13]  /*82e00*/  LOP3.LUT P0, RZ, R23, 0x800, RZ, 0xc0, !PT ;  /* 0x0000080017ff7812 */ /* 0x000fda000780c0ff */
[----:B------:R-:W-:Y:S02]  /*82e10*/  @!P0 FMUL R5, R5, 16777216 ;  /* 0x4b80000005058820 */ /* 0x000fe40000400000 */
[----:B--2---:R-:W-:-:S05]  /*82e20*/  @!P1 FMUL R4, R4, 16777216 ;  /* 0x4b80000004049820 */ /* 0x004fca0000400000 */
[----:B------:R0:W-:Y:S04]  /*82e30*/  STL [R1+0x1a5c], R4 ;  /* 0x001a5c0401007387 */ /* 0x0001e80000100800 */
[----:B0-----:R-:W2:Y:S04]  /*82e40*/  LDL R4, [R1+0x24c] ;  /* 0x00024c0001047983 */ /* 0x001ea80000100800 */
[----:B------:R0:W-:Y:S04]  /*82e50*/  @!P0 STL [R1+0x268], R5 ;  /* 0x0002680501008387 */ /* 0x0001e80000100800 */
[----:B0-----:R-:W2:Y:S01]  /*82e60*/  LDL.LU R5, [R1+0x1aa8] ;  /* 0x001aa80001057983 */ /* 0x001ea20000300800 */
[----:B------:R-:W-:-:S02]  /*82e70*/  @!P0 FMUL R2, R2, 16777216 ;  /* 0x4b80000002028820 */ /* 0x000fc40000400000 */
[----:B------:R-:W-:Y:S02]  /*82e80*/  @!P0 FMUL R0, R0, 16777216 ;  /* 0x4b80000000008820 */ /* 0x000fe40000400000 */
[----:B------:R-:W-:Y:S02]  /*82e90*/  @!P0 FMUL R18, R18, 16777216 ;  /* 0x4b80000012128820 */ /* 0x000fe40000400000 */
[----:B------:R-:W-:Y:S01]  /*82ea0*/  @!P0 FMUL R15, R15, 16777216 ;  /* 0x4b8000000f0f8820 */ /* 0x000fe20000400000 */
[----:B------:R-:W-:Y:S01]  /*82eb0*/  @!P0 STL [R1+0x26c], R2 ;  /* 0x00026c0201008387 */ /* 0x000fe20000100800 */
[----:B------:R-:W-:Y:S02]  /*82ec0*/  @!P0 FMUL R10, R10, 16777216 ;  /* 0x4b8000000a0a8820 */ /* 0x000fe40000400000 */
[----:B------:R-:W-:Y:S01]  /*82ed0*/  @!P0 FMUL R14, R14, 16777216 ;  /* 0x4b8000000e0e8820 */ /* 0x000fe20000400000 */
[----:B------:R-:W-:Y:S01]  /*82ee0*/  @!P0 STL [R1+0x270], R0 ;  /* 0x0002700001008387 */ /* 0x000fe20000100800 */
[----:B------:R-:W-:-:S03]  /*82ef0*/  @!P0 FMUL R7, R7, 16777216 ;  /* 0x4b80000007078820 */ /* 0x000fc60000400000 */
[----:B------:R-:W-:Y:S04]  /*82f00*/  @!P0 STL [R1+0x274], R18 ;  /* 0x0002741201008387 */ /* 0x000fe80000100800 */
[----:B------:R-:W-:Y:S04]  /*82f10*/  @!P0 STL [R1+0x278], R15 ;  /* 0x0002780f01008387 */ /* 0x000fe80000100800 */
[----:B------:R0:W-:Y:S04]  /*82f20*/  @!P0 STL [R1+0x280], R10 ;  /* 0x0002800a01008387 */ /* 0x0001e80000100800 */
[----:B------:R-:W-:Y:S04]  /*82f30*/  @!P0 STL [R1+0x27c], R14 ;  /* 0x00027c0e01008387 */ /* 0x000fe80000100800 */
[----:B0-----:R-:W3:Y:S04]  /*82f40*/  LDL R10, [R1+0x218] ;  /* 0x00021800010a7983 */ /* 0x001ee80000100800 */
[----:B------:R0:W-:Y:S04]  /*82f50*/  @!P0 STL [R1+0x284], R7 ;  /* 0x0002840701008387 */ /* 0x0001e80000100800 */
[----:B------:R-:W4:Y:S04]  /*82f60*/  LDL R2, [R1+0x224] ;  /* 0x0002240001027983 */ /* 0x000f280000100800 */
[----:B------:R-:W4:Y:S04]  /*82f70*/  LDL R0, [R1+0x228] ;  /* 0x0002280001007983 */ /* 0x000f280000100800 */
[----:B0-----:R-:W4:Y:S04]  /*82f80*/  LDL R7, [R1+0x21c] ;  /* 0x00021c0001077983 */ /* 0x001f280000100800 */
[----:B------:R-:W4:Y:S04]  /*82f90*/  LDL R18, [R1+0x22c] ;  /* 0x00022c0001127983 */ /* 0x000f280000100800 */
[----:B------:R-:W4:Y:S04]  /*82fa0*/  LDL R15, [R1+0x240] ;  /* 0x00024000010f7983 */ /* 0x000f280000100800 */
[----:B------:R-:W4:Y:S01]  /*82fb0*/  LDL R14, [R1+0x244] ;  /* 0x00024400010e7983 */ /* 0x000f220000100800 */
[----:B--2---:R-:W-:-:S05]  /*82fc0*/  @!P0 FMUL R5, R5, 16777216 ;  /* 0x4b80000005058820 */ /* 0x004fca0000400000 */
[----:B------:R0:W-:Y:S04]  /*82fd0*/  STL [R1+0x1a54], R5 ;  /* 0x001a540501007387 */ /* 0x0001e80000100800 */
[----:B0-----:R-:W2:Y:S01]  /*82fe0*/  LDL R5, [R1+0x248] ;  /* 0x0002480001057983 */ /* 0x001ea20000100800 */
[C---:B------:R-:W-:Y:S02]  /*82ff0*/  LOP3.LUT P3, RZ, R23.reuse, 0x400, RZ, 0xc0, !PT ;  /* 0x0000040017ff7812 */ /* 0x040fe4000786c0ff */
[----:B------:R-:W-:-:S11]  /*83000*/  LOP3.LUT P2, RZ, R23, 0x200, RZ, 0xc0, !PT ;  /* 0x0000020017ff7812 */ /* 0x000fd6000784c0ff */
[----:B------:R-:W-:Y:S02]  /*83010*/  @!P3 FMUL R4, R4, 16777216 ;  /* 0x4b8000000404b820 */ /* 0x000fe40000400000 */
[----:B-----5:R-:W-:Y:S02]  /*83020*/  @!P3 FMUL R3, R3, 16777216 ;  /* 0x4b8000000303b820 */ /* 0x020fe40000400000 */
[----:B------:R-:W-:Y:S02]  /*83030*/  @!P3 FMUL R27, R27, 16777216 ;  /* 0x4b8000001b1bb820 */ /* 0x000fe40000400000 */
[----:B---3--:R-:W-:Y:S02]  /*83040*/  @!P3 FMUL R25, R25, 16777216 ;  /* 0x4b8000001919b820 */ /* 0x008fe40000400000 */
[----:B----4-:R-:W-:Y:S02]  /*83050*/  @!P3 FMUL R8, R8, 16777216 ;  /* 0x4b8000000808b820 */ /* 0x010fe40000400000 */
[----:B------:R-:W-:-:S02]  /*83060*/  @!P3 FMUL R17, R17, 16777216 ;  /* 0x4b8000001111b820 */ /* 0x000fc40000400000 */
[----:B------:R-:W-:Y:S02]  /*83070*/  @!P3 FMUL R13, R13, 16777216 ;  /* 0x4b8000000d0db820 */ /* 0x000fe40000400000 */
[----:B------:R-:W-:Y:S02]  /*83080*/  @!P3 FMUL R6, R6, 16777216 ;  /* 0x4b8000000606b820 */ /* 0x000fe40000400000 */
[----:B------:R-:W-:Y:S02]  /*83090*/  @!P2 FMUL R10, R10, 16777216 ;  /* 0x4b8000000a0aa820 */ /* 0x000fe40000400000 */
[----:B------:R-:W-:Y:S02]  /*830a0*/  @!P2 FMUL R7, R7, 16777216 ;  /* 0x4b8000000707a820 */ /* 0x000fe40000400000 */
[----:B--2---:R-:W-:-:S05]  /*830b0*/  @!P3 FMUL R5, R5, 16777216 ;  /* 0x4b8000000505b820 */ /* 0x004fca0000400000 */
[----:B------:R-:W-:Y:S04]  /*830c0*/  @!P3 STL [R1+0x248], R5 ;  /* 0x000248050100b387 */ /* 0x000fe80000100800 */
[----:B------:R-:W-:Y:S04]  /*830d0*/  @!P3 STL [R1+0x24c], R4 ;  /* 0x00024c040100b387 */ /* 0x000fe80000100800 */
[----:B------:R-:W-:Y:S04]  /*830e0*/  @!P3 STL [R1+0x250], R3 ;  /* 0x000250030100b387 */ /* 0x000fe80000100800 */
[----:B------:R-:W-:Y:S04]  /*830f0*/  @!P3 STL [R1+0x254], R27 ;  /* 0x0002541b0100b387 */ /* 0x000fe80000100800 */
[----:B------:R-:W-:Y:S04]  /*83100*/  @!P3 STL [R1+0x258], R25 ;  /* 0x000258190100b387 */ /* 0x000fe80000100800 */
[----:B------:R0:W-:Y:S04]  /*83110*/  @!P3 STL [R1+0x264], R8 ;  /* 0x000264080100b387 */ /* 0x0001e80000100800 */
[----:B------:R1:W-:Y:S04]  /*83120*/  @!P3 STL [R1+0x25c], R17 ;  /* 0x00025c110100b387 */ /* 0x0003e80000100800 */
[----:B0-----:R-:W2:Y:S04]  /*83130*/  LDL R8, [R1+0x1f8] ;  /* 0x0001f80001087983 */ /* 0x001ea80000100800 */
[----:B------:R0:W-:Y:S04]  /*83140*/  @!P3 STL [R1+0x260], R13 ;  /* 0x0002600d0100b387 */ /* 0x0001e80000100800 */
[----:B------:R-:W3:Y:S04]  /*83150*/  LDL R5, [R1+0x1fc] ;  /* 0x0001fc0001057983 */ /* 0x000ee80000100800 */
[----:B------:R-:W4:Y:S04]  /*83160*/  LDL R4, [R1+0x200] ;  /* 0x0002000001047983 */ /* 0x000f280000100800 */
[----:B------:R-:W5:Y:S04]  /*83170*/  LDL R3, [R1+0x204] ;  /* 0x0002040001037983 */ /* 0x000f680000100800 */
[----:B------:R-:W3:Y:S04]  /*83180*/  LDL R27, [R1+0x208] ;  /* 0x00020800011b7983 */ /* 0x000ee80000100800 */
[----:B------:R-:W3:Y:S04]  /*83190*/  LDL R25, [R1+0x20c] ;  /* 0x00020c0001197983 */ /* 0x000ee80000100800 */
[----:B-1----:R-:W3:Y:S04]  /*831a0*/  LDL R17, [R1+0x210] ;  /* 0x0002100001117983 */ /* 0x002ee80000100800 */
[----:B0-----:R-:W3:Y:S04]  /*831b0*/  LDL R13, [R1+0x214] ;  /* 0x00021400010d7983 */ /* 0x001ee80000100800 */
[----:B------:R0:W-:Y:S04]  /*831c0*/  STL [R1+0x1a4c], R6 ;  /* 0x001a4c0601007387 */ /* 0x0001e80000100800 */
[----:B0-----:R-:W3:Y:S04]  /*831d0*/  LDL R6, [R1+0x220] ;  /* 0x0002200001067983 */ /* 0x001ee80000100800 */
[----:B------:R0:W-:Y:S04]  /*831e0*/  @!P2 STL [R1+0x218], R10 ;  /* 0x0002180a0100a387 */ /* 0x0001e80000100800 */
[----:B0-----:R-:W4:Y:S04]  /*831f0*/  LDL.LU R10, [R1+0x1aa4] ;  /* 0x001aa400010a7983 */ /* 0x001f280000300800 */
[----:B------:R0:W-:Y:S04]  /*83200*/  @!P2 STL [R1+0x21c], R7 ;  /* 0x00021c070100a387 */ /* 0x0001e80000100800 */
[----:B0-----:R-:W4:Y:S01]  /*83210*/  LDL.LU R7, [R1+0x1aa0] ;  /* 0x001aa00001077983 */ /* 0x001f220000300800 */
[----:B------:R-:W-:Y:S01]  /*83220*/  LOP3.LUT P1, RZ, R23, 0x100, RZ, 0xc0, !PT ;  /* 0x0000010017ff7812 */ /* 0x000fe2000782c0ff */
[----:B------:R-:W-:-:S02]  /*83230*/  @!P2 FMUL R2, R2, 16777216 ;  /* 0x4b8000000202a820 */ /* 0x000fc40000400000 */
[----:B------:R-:W-:Y:S02]  /*83240*/  @!P2 FMUL R0, R0, 16777216 ;  /* 0x4b8000000000a820 */ /* 0x000fe40000400000 */
[----:B------:R-:W-:Y:S02]  /*83250*/  @!P2 FMUL R14, R14, 16777216 ;  /* 0x4b8000000e0ea820 */ /* 0x000fe40000400000 */
[----:B------:R-:W-:Y:S02]  /*83260*/  @!P2 FMUL R18, R18, 16777216 ;  /* 0x4b8000001212a820 */ /* 0x000fe40000400000 */
[----:B------:R-:W-:-:S04]  /*83270*/  @!P2 FMUL R15, R15, 16777216 ;  /* 0x4b8000000f0fa820 */ /* 0x000fc80000400000 */
[----:B--2---:R-:W-:Y:S02]  /*83280*/  @!P1 FMUL R8, R8, 16777216 ;  /* 0x4b80000008089820 */ /* 0x004fe40000400000 */
[----:B---3--:R-:W-:-:S05]  /*83290*/  @!P2 FMUL R6, R6, 16777216 ;  /* 0x4b8000000606a820 */ /* 0x008fca0000400000 */
[----:B------:R0:W-:Y:S04]  /*832a0*/  @!P2 STL [R1+0x220], R6 ;  /* 0x000220060100a387 */ /* 0x0001e80000100800 */
[----:B------:R-:W-:Y:S04]  /*832b0*/  @!P2 STL [R1+0x224], R2 ;  /* 0x000224020100a387 */ /* 0x000fe80000100800 */
[----:B------:R-:W-:Y:S04]  /*832c0*/  @!P2 STL [R1+0x228], R0 ;  /* 0x000228000100a387 */ /* 0x000fe80000100800 */
[----:B------:R1:W-:Y:S04]  /*832d0*/  @!P2 STL [R1+0x244], R14 ;  /* 0x0002440e0100a387 */ /* 0x0003e80000100800 */
[----:B------:R-:W-:Y:S04]  /*832e0*/  @!P2 STL [R1+0x22c], R18 ;  /* 0x00022c120100a387 */ /* 0x000fe80000100800 */
[----:B------:R2:W-:Y:S01]  /*832f0*/  @!P2 STL [R1+0x240], R15 ;  /* 0x0002400f0100a387 */ /* 0x0005e20000100800 */
[----:B----4-:R-:W-:-:S03]  /*83300*/  @!P2 FMUL R7, R7, 16777216 ;  /* 0x4b8000000707a820 */ /* 0x010fc60000400000 */
[----:B0-----:R-:W3:Y:S01]  /*83310*/  LDL R6, [R1+0x1d8] ;  /* 0x0001d80001067983 */ /* 0x001ee20000100800 */
[----:B-1----:R-:W-:-:S03]  /*83320*/  IMAD.MOV.U32 R14, RZ, RZ, R9 ;  /* 0x000000ffff0e7224 */ /* 0x002fc600078e0009 */
[----:B------:R-:W4:Y:S04]  /*83330*/  LDL R9, [R1+0x1c8] ;  /* 0x0001c80001097983 */ /* 0x000f280000100800 */
[----:B--2---:R-:W2:Y:S04]  /*83340*/  LDL R15, [R1+0x1cc] ;  /* 0x0001cc00010f7983 */ /* 0x004ea80000100800 */
[----:B------:R-:W3:Y:S04]  /*83350*/  LDL R2, [R1+0x1dc] ;  /* 0x0001dc0001027983 */ /* 0x000ee80000100800 */
[----:B------:R-:W3:Y:S04]  /*83360*/  LDL R0, [R1+0x1f0] ;  /* 0x0001f00001007983 */ /* 0x000ee80000100800 */
[----:B------:R-:W3:Y:S04]  /*83370*/  LDL R18, [R1+0x1f4] ;  /* 0x0001f40001127983 */ /* 0x000ee80000100800 */
[----:B------:R0:W-:Y:S04]  /*83380*/  STL [R1+0x1a48], R7 ;  /* 0x001a480701007387 */ /* 0x0001e80000100800 */
[----:B0-----:R-:W3:Y:S04]  /*83390*/  LDL R7, [R1+0x1d4] ;  /* 0x0001d40001077983 */ /* 0x001ee80000100800 */
[----:B------:R0:W-:Y:S04]  /*833a0*/  @!P1 STL [R1+0x1f8], R8 ;  /* 0x0001f80801009387 */ /* 0x0001e80000100800 */
[----:B0-----:R-:W3:Y:S01]  /*833b0*/  LDL.LU R8, [R1+0x1a9c] ;  /* 0x001a9c0001087983 */ /* 0x001ee20000300800 */
[----:B------:R-:W-:-:S02]  /*833c0*/  @!P1 FMUL R5, R5, 16777216 ;  /* 0x4b80000005059820 */ /* 0x000fc40000400000 */
[----:B------:R-:W-:Y:S02]  /*833d0*/  @!P1 FMUL R4, R4, 16777216 ;  /* 0x4b80000004049820 */ /* 0x000fe40000400000 */
[----:B-----5:R-:W-:Y:S02]  /*833e0*/  @!P1 FMUL R3, R3, 16777216 ;  /* 0x4b80000003039820 */ /* 0x020fe40000400000 */
[----:B------:R-:W-:Y:S01]  /*833f0*/  @!P1 FMUL R27, R27, 16777216 ;  /* 0x4b8000001b1b9820 */ /* 0x000fe20000400000 */
[----:B------:R-:W-:Y:S01]  /*83400*/  @!P1 STL [R1+0x1fc], R5 ;  /* 0x0001fc0501009387 */ /* 0x000fe20000100800 */
[----:B------:R-:W-:Y:S01]  /*83410*/  @!P1 FMUL R25, R25, 16777216 ;  /* 0x4b80000019199820 */ /* 0x000fe20000400000 */
[----:B------:R-:W-:Y:S01]  /*83420*/  LOP3.LUT P0, RZ, R23, 0x80, RZ, 0xc0, !PT ;  /* 0x0000008017ff7812 */ /* 0x000fe2000780c0ff */
[----:B------:R-:W-:Y:S01]  /*83430*/  @!P1 FMUL R17, R17, 16777216 ;  /* 0x4b80000011119820 */ /* 0x000fe20000400000 */
[----:B------:R-:W-:Y:S01]  /*83440*/  @!P1 STL [R1+0x200], R4 ;  /* 0x0002000401009387 */ /* 0x000fe20000100800 */
[----:B------:R-:W-:-:S03]  /*83450*/  @!P1 FMUL R13, R13, 16777216 ;  /* 0x4b8000000d0d9820 */ /* 0x000fc60000400000 */
[----:B------:R-:W-:Y:S04]  /*83460*/  @!P1 STL [R1+0x204], R3 ;  /* 0x0002040301009387 */ /* 0x000fe80000100800 */
[----:B------:R-:W-:Y:S04]  /*83470*/  @!P1 STL [R1+0x208], R27 ;  /* 0x0002081b01009387 */ /* 0x000fe80000100800 */
[----:B------:R0:W-:Y:S04]  /*83480*/  @!P1 STL [R1+0x20c], R25 ;  /* 0x00020c1901009387 */ /* 0x0001e80000100800 */
[----:B0-----:R-:W5:Y:S04]  /*83490*/  LDL R25, [R1+0x1a8] ;  /* 0x0001a80001197983 */ /* 0x001f680000100800 */
[----:B------:R0:W-:Y:S04]  /*834a0*/  @!P1 STL [R1+0x210], R17 ;  /* 0x0002101101009387 */ /* 0x0001e80000100800 */
[----:B0-----:R-:W5:Y:S04]  /*834b0*/  LDL R17, [R1+0x1ac] ;  /* 0x0001ac0001117983 */ /* 0x001f680000100800 */
[----:B------:R0:W-:Y:S04]  /*834c0*/  @!P1 STL [R1+0x214], R13 ;  /* 0x0002140d01009387 */ /* 0x0001e80000100800 */
[----:B------:R-:W5:Y:S04]  /*834d0*/  LDL R5, [R1+0x1b0] ;  /* 0x0001b00001057983 */ /* 0x000f680000100800 */
[----:B------:R-:W5:Y:S04]  /*834e0*/  LDL R4, [R1+0x1b4] ;  /* 0x0001b40001047983 */ /* 0x000f680000100800 */
[----:B------:R-:W5:Y:S04]  /*834f0*/  LDL R3, [R1+0x1b8] ;  /* 0x0001b80001037983 */ /* 0x000f680000100800 */
[----:B------:R-:W5:Y:S04]  /*83500*/  LDL R27, [R1+0x1bc] ;  /* 0x0001bc00011b7983 */ /* 0x000f680000100800 */
[----:B0-----:R-:W5:Y:S01]  /*83510*/  LDL R13, [R1+0x1c0] ;  /* 0x0001c000010d7983 */ /* 0x001f620000100800 */
[----:B----4-:R-:W-:-:S02]  /*83520*/  @!P0 FMUL R9, R9, 16777216 ;  /* 0x4b80000009098820 */ /* 0x010fc40000400000 */
[----:B--2---:R-:W-:Y:S02]  /*83530*/  @!P0 FMUL R15, R15, 16777216 ;  /* 0x4b8000000f0f8820 */ /* 0x004fe40000400000 */
[----:B---3--:R-:W-:-:S05]  /*83540*/  @!P1 FMUL R8, R8, 16777216 ;  /* 0x4b80000008089820 */ /* 0x008fca0000400000 */
[----:B------:R0:W-:Y:S04]  /*83550*/  STL [R1+0x1a58], R8 ;  /* 0x001a580801007387 */ /* 0x0001e80000100800 */
[----:B0-----:R-:W2:Y:S04]  /*83560*/  LDL R8, [R1+0x1d0] ;  /* 0x0001d00001087983 */ /* 0x001ea80000100800 */
[----:B------:R0:W-:Y:S04]  /*83570*/  @!P0 STL [R1+0x1c8], R9 ;  /* 0x0001c80901008387 */ /* 0x0001e80000100800 */
[----:B0-----:R-:W3:Y:S04]  /*83580*/  LDL.LU R9, [R1+0x1a98] ;  /* 0x001a980001097983 */ /* 0x001ee80000300800 */
[----:B------:R0:W-:Y:S04]  /*83590*/  @!P0 STL [R1+0x1cc], R15 ;  /* 0x0001cc0f01008387 */ /* 0x0001e80000100800 */
[----:B0-----:R-:W4:Y:S01]  /*835a0*/  LDL R15, [R1+0x1c4] ;  /* 0x0001c400010f7983 */ /* 0x001f220000100800 */
[----:B------:R-:W-:Y:S01]  /*835b0*/  LOP3.LUT R24, R24, 0xfdffffff, RZ, 0xc0, !PT ;  /* 0xfdffffff18187812 */ /* 0x000fe200078ec0ff */
[----:B------:R-:W-:-:S03]  /*835c0*/  @!P0 FMUL R7, R7, 16777216 ;  /* 0x4b80000007078820 */ /* 0x000fc60000400000 */
[----:B------:R-:W-:Y:S02]  /*835d0*/  @P5 LOP3.LUT R24, R24, 0x2000000, RZ, 0xfc, !PT ;  /* 0x0200000018185812 */ /* 0x000fe400078efcff */
[----:B------:R-:W-:Y:S01]  /*835e0*/  LOP3.LUT P5, RZ, R23, 0x40, RZ, 0xc0, !PT ;  /* 0x0000004017ff7812 */ /* 0x000fe200078ac0ff */
[----:B------:R-:W-:Y:S02]  /*835f0*/  @!P0 FMUL R6, R6, 16777216 ;  /* 0x4b80000006068820 */ /* 0x000fe40000400000 */
[----:B------:R-:W-:Y:S02]  /*83600*/  @!P0 FMUL R2, R2, 16777216 ;  /* 0x4b80000002028820 */ /* 0x000fe40000400000 */
[----:B------:R-:W-:Y:S02]  /*83610*/  @!P0 FMUL R0, R0, 16777216 ;  /* 0x4b80000000008820 */ /* 0x000fe40000400000 */
[----:B------:R-:W-:-:S06]  /*83620*/  @!P0 FMUL R18, R18, 16777216 ;  /* 0x4b80000012128820 */ /* 0x000fcc0000400000 */
[----:B-----5:R-:W-:Y:S02]  /*83630*/  @!P5 FMUL R25, R25, 16777216 ;  /* 0x4b8000001919d820 */ /* 0x020fe40000400000 */
[----:B------:R-:W-:Y:S02]  /*83640*/  @!P5 FMUL R17, R17, 16777216 ;  /* 0x4b8000001111d820 */ /* 0x000fe40000400000 */
[----:B------:R-:W-:Y:S02]  /*83650*/  @!P5 FMUL R5, R5, 16777216 ;  /* 0x4b8000000505d820 */ /* 0x000fe40000400000 */
[----:B------:R-:W-:Y:S02]  /*83660*/  @!P5 FMUL R4, R4, 16777216 ;  /* 0x4b8000000404d820 */ /* 0x000fe40000400000 */
[----:B------:R-:W-:Y:S02]  /*83670*/  @!P5 FMUL R3, R3, 16777216 ;  /* 0x4b8000000303d820 */ /* 0x000fe40000400000 */
[----:B------:R-:W-:-:S02]  /*83680*/  @!P5 FMUL R27, R27, 16777216 ;  /* 0x4b8000001b1bd820 */ /* 0x000fc40000400000 */
[----:B------:R-:W-:Y:S02]  /*83690*/  @!P5 FMUL R13, R13, 16777216 ;  /* 0x4b8000000d0dd820 */ /* 0x000fe40000400000 */
[----:B------:R-:W-:Y:S02]  /*836a0*/  @!P5 FMUL R10, R10, 16777216 ;  /* 0x4b8000000a0ad820 */ /* 0x000fe40000400000 */
[----:B--2---:R-:W-:-:S05]  /*836b0*/  @!P0 FMUL R8, R8, 16777216 ;  /* 0x4b80000008088820 */ /* 0x004fca0000400000 */
[----:B------:R0:W-:Y:S04]  /*836c0*/  @!P0 STL [R1+0x1d0], R8 ;  /* 0x0001d00801008387 */ /* 0x0001e80000100800 */
[----:B------:R1:W-:Y:S04]  /*836d0*/  @!P0 STL [R1+0x1d4], R7 ;  /* 0x0001d40701008387 */ /* 0x0003e80000100800 */
[----:B------:R-:W-:Y:S01]  /*836e0*/  @!P0 STL [R1+0x1d8], R6 ;  /* 0x0001d80601008387 */ /* 0x000fe20000100800 */
[----:B---3--:R-:W-:-:S03]  /*836f0*/  @!P0 FMUL R9, R9, 16777216 ;  /* 0x4b80000009098820 */ /* 0x008fc60000400000 */
[----:B0-----:R-:W2:Y:S04]  /*83700*/  LDL R8, [R1+0x120] ;  /* 0x0001200001087983 */ /* 0x001ea80000100800 */
[----:B------:R0:W-:Y:S04]  /*83710*/  @!P0 STL [R1+0x1dc], R2 ;  /* 0x0001dc0201008387 */ /* 0x0001e80000100800 */
[----:B-1----:R-:W3:Y:S04]  /*83720*/  LDL R7, [R1+0x11c] ;  /* 0x00011c0001077983 */ /* 0x002ee80000100800 */
[----:B------:R1:W-:Y:S04]  /*83730*/  @!P0 STL [R1+0x1f0], R0 ;  /* 0x0001f00001008387 */ /* 0x0003e80000100800 */
[----:B0-----:R-:W5:Y:S04]  /*83740*/  LDL R2, [R1+0x110] ;  /* 0x0001100001027983 */ /* 0x001f680000100800 */
[----:B------:R0:W-:Y:S04]  /*83750*/  @!P0 STL [R1+0x1f4], R18 ;  /* 0x0001f41201008387 */ /* 0x0001e80000100800 */
[----:B------:R-:W5:Y:S04]  /*83760*/  LDL R6, [R1+0x10c] ;  /* 0x00010c0001067983 */ /* 0x000f680000100800 */
[----:B-1----:R-:W5:Y:S04]  /*83770*/  LDL R0, [R1+0x100] ;  /* 0x0001000001007983 */ /* 0x002f680000100800 */
[----:B0-----:R-:W5:Y:S04]  /*83780*/  LDL R18, [R1+0x1a4] ;  /* 0x0001a40001127983 */ /* 0x001f680000100800 */
[----:B------:R0:W-:Y:S01]  /*83790*/  STL [R1+0x1a40], R9 ;  /* 0x001a400901007387 */ /* 0x0001e20000100800 */
[----:B----4-:R-:W-:-:S03]  /*837a0*/  @!P5 FMUL R15, R15, 16777216 ;  /* 0x4b8000000f0fd820 */ /* 0x010fc60000400000 */
[----:B0-----:R-:W4:Y:S04]  /*837b0*/  LDL R9, [R1+0x12c] ;  /* 0x00012c0001097983 */ /* 0x001f280000100800 */
[----:B------:R0:W-:Y:S04]  /*837c0*/  @!P5 STL [R1+0x1a8], R25 ;  /* 0x0001a8190100d387 */ /* 0x0001e80000100800 */
[----:B0-----:R-:W4:Y:S04]  /*837d0*/  LDL R25, [R1+0x128] ;  /* 0x0001280001197983 */ /* 0x001f280000100800 */
[----:B------:R0:W-:Y:S04]  /*837e0*/  @!P5 STL [R1+0x1ac], R17 ;  /* 0x0001ac110100d387 */ /* 0x0001e80000100800 */
[----:B0-----:R-:W4:Y:S04]  /*837f0*/  LDL R17, [R1+0x124] ;  /* 0x0001240001117983 */ /* 0x001f280000100800 */
[----:B------:R0:W-:Y:S04]  /*83800*/  @!P5 STL [R1+0x1b0], R5 ;  /* 0x0001b0050100d387 */ /* 0x0001e80000100800 */
[----:B------:R1:W-:Y:S04]  /*83810*/  @!P5 STL [R1+0x1b4], R4 ;  /* 0x0001b4040100d387 */ /* 0x0003e80000100800 */
[----:B0-----:R-:W4:Y:S04]  /*83820*/  LDL R5, [R1+0x118] ;  /* 0x0001180001057983 */ /* 0x001f280000100800 */
[----:B------:R0:W-:Y:S04]  /*83830*/  @!P5 STL [R1+0x1b8], R3 ;  /* 0x0001b8030100d387 */ /* 0x0001e80000100800 */
[----:B-1----:R-:W4:Y:S04]  /*83840*/  LDL R4, [R1+0x114] ;  /* 0x0001140001047983 */ /* 0x002f280000100800 */
[----:B------:R1:W-:Y:S04]  /*83850*/  @!P5 STL [R1+0x1bc], R27 ;  /* 0x0001bc1b0100d387 */ /* 0x0003e80000100800 */
[----:B------:R1:W-:Y:S04]  /*83860*/  @!P5 STL [R1+0x1c0], R13 ;  /* 0x0001c00d0100d387 */ /* 0x0003e80000100800 */
[----:B0-----:R-:W4:Y:S04]  /*83870*/  LDL R3, [R1+0x104] ;  /* 0x0001040001037983 */ /* 0x001f280000100800 */
[----:B-1----:R-:W4:Y:S04]  /*83880*/  LDL R27, [R1+0xfc] ;  /* 0x0000fc00011b7983 */ /* 0x002f280000100800 */
[----:B------:R-:W4:Y:S04]  /*83890*/  LDL R13, [R1+0x108] ;  /* 0x00010800010d7983 */ /* 0x000f280000100800 */
[----:B------:R0:W-:Y:S04]  /*838a0*/  @!P5 STL [R1+0x1c4], R15 ;  /* 0x0001c40f0100d387 */ /* 0x0001e80000100800 */
[----:B0-----:R-:W4:Y:S04]  /*838b0*/  LDL R15, [R1+0xf8] ;  /* 0x0000f800010f7983 */ /* 0x001f280000100800 */
[----:B------:R0:W-:Y:S04]  /*838c0*/  STL [R1+0x1a44], R10 ;  /* 0x001a440a01007387 */ /* 0x0001e80000100800 */
[----:B0-----:R-:W4:Y:S01]  /*838d0*/  LDL R10, [R1+0x130] ;  /* 0x00013000010a7983 */ /* 0x001f220000100800 */
[----:B------:R-:W-:-:S02]  /*838e0*/  LOP3.LUT P3, RZ, R23, 0x10, RZ, 0xc0, !PT ;  /* 0x0000001017ff7812 */ /* 0x000fc4000786c0ff */
[----:B------:R-:W-:-:S11]  /*838f0*/  LOP3.LUT P2, RZ, R23, 0x8, RZ, 0xc0, !PT ;  /* 0x0000000817ff7812 */ /* 0x000fd6000784c0ff */
[----:B------:R-:W-:Y:S02]  /*83900*/  @!P3 FMUL R11, R11, 16777216 ;  /* 0x4b8000000b0bb820 */ /* 0x000fe40000400000 */
[----:B--2---:R-:W-:Y:S02]  /*83910*/  @!P3 FMUL R8, R8, 16777216 ;  /* 0x4b8000000808b820 */ /* 0x004fe40000400000 */
[----:B---3--:R-:W-:Y:S02]  /*83920*/  @!P3 FMUL R7, R7, 16777216 ;  /* 0x4b8000000707b820 */ /* 0x008fe40000400000 */
[----:B-----5:R-:W-:Y:S02]  /*83930*/  @!P3 FMUL R2, R2, 16777216 ;  /* 0x4b8000000202b820 */ /* 0x020fe40000400000 */
[----:B------:R-:W-:Y:S02]  /*83940*/  @!P3 FMUL R6, R6, 16777216 ;  /* 0x4b8000000606b820 */ /* 0x000fe40000400000 */
[----:B------:R-:W-:-:S02]  /*83950*/  @!P3 FMUL R0, R0, 16777216 ;  /* 0x4b8000000000b820 */ /* 0x000fc40000400000 */
[----:B------:R-:W-:Y:S02]  /*83960*/  @!P3 FMUL R18, R18, 16777216 ;  /* 0x4b8000001212b820 */ /* 0x000fe40000400000 */
[----:B----4-:R-:W-:Y:S02]  /*83970*/  @!P3 FMUL R9, R9, 16777216 ;  /* 0x4b8000000909b820 */ /* 0x010fe40000400000 */
[----:B------:R-:W-:Y:S02]  /*83980*/  @!P2 FMUL R25, R25, 16777216 ;  /* 0x4b8000001919a820 */ /* 0x000fe40000400000 */
[----:B------:R-:W-:Y:S02]  /*83990*/  @!P2 FMUL R17, R17, 16777216 ;  /* 0x4b8000001111a820 */ /* 0x000fe40000400000 */
[----:B------:R-:W-:-:S05]  /*839a0*/  @!P3 FMUL R10, R10, 16777216 ;  /* 0x4b8000000a0ab820 */ /* 0x000fca0000400000 */
[----:B------:R-:W-:Y:S04]  /*839b0*/  @!P3 STL [R1+0x130], R10 ;  /* 0x0001300a0100b387 */ /* 0x000fe80000100800 */
[----:B------:R-:W-:Y:S04]  /*839c0*/  @!P3 STL [R1+0x12c], R9 ;  /* 0x00012c090100b387 */ /* 0x000fe80000100800 */
[----:B------:R0:W-:Y:S04]  /*839d0*/  @!P3 STL [R1+0x110], R2 ;  /* 0x000110020100b387 */ /* 0x0001e80000100800 */
[----:B------:R-:W-:Y:S04]  /*839e0*/  @!P3 STL [R1+0x120], R8 ;  /* 0x000120080100b387 */ /* 0x000fe80000100800 */
[----:B0-----:R-:W2:Y:S04]  /*839f0*/  LDL R2, [R1+0xf4] ;  /* 0x0000f40001027983 */ /* 0x001ea80000100800 */
[----:B------:R-:W-:Y:S04]  /*83a00*/  @!P3 STL [R1+0x11c], R7 ;  /* 0x00011c070100b387 */ /* 0x000fe80000100800 */
[----:B------:R-:W-:Y:S04]  /*83a10*/  @!P3 STL [R1+0x10c], R6 ;  /* 0x00010c060100b387 */ /* 0x000fe80000100800 */
[----:B------:R-:W-:Y:S04]  /*83a20*/  STL [R1+0x1a6c], R11 ;  /* 0x001a6c0b01007387 */ /* 0x000fe80000100800 */
[----:B------:R-:W-:Y:S04]  /*83a30*/  @!P3 STL [R1+0x100], R0 ;  /* 0x000100000100b387 */ /* 0x000fe80000100800 */
[----:B------:R0:W-:Y:S04]  /*83a40*/  @!P3 STL [R1+0x1a4], R18 ;  /* 0x0001a4120100b387 */ /* 0x0001e80000100800 */
[----:B0-----:R-:W3:Y:S01]  /*83a50*/  LDL R18, [R1+0xf0] ;  /* 0x0000f00001127983 */ /* 0x001ee20000100800 */
[----:B------:R-:W-:-:S03]  /*83a60*/  MOV R0, R16 ;  /* 0x0000001000007202 */ /* 0x000fc60000000f00 */
[----:B------:R0:W-:Y:S04]  /*83a70*/  @!P2 STL [R1+0x128], R25 ;  /* 0x000128190100a387 */ /* 0x0001e80000100800 */
[----:B------:R1:W-:Y:S04]  /*83a80*/  @!P2 STL [R1+0x124], R17 ;  /* 0x000124110100a387 */ /* 0x0003e80000100800 */
[----:B------:R-:W4:Y:S01]  /*83a90*/  LDL R16, [R1+0xd4] ;  /* 0x0000d40001107983 */ /* 0x000f220000100800 */
[----:B0-----:R-:W-:-:S03]  /*83aa0*/  IMAD.MOV.U32 R25, RZ, RZ, R28 ;  /* 0x000000ffff197224 */ /* 0x001fc600078e001c */
[----:B------:R-:W5:Y:S04]  /*83ab0*/  LDL R28, [R1+0xd0] ;  /* 0x0000d000011c7983 */ /* 0x000f680000100800 */
[----:B-1----:R-:W5:Y:S01]  /*83ac0*/  LDL R17, [R1+0xe0] ;  /* 0x0000e00001117983 */ /* 0x002f620000100800 */
[----:B------:R-:W-:Y:S01]  /*83ad0*/  LOP3.LUT P1, RZ, R23, 0x4, RZ, 0xc0, !PT ;  /* 0x0000000417ff7812 */ /* 0x000fe2000782c0ff */
[----:B------:R-:W-:Y:S02]  /*83ae0*/  @!P2 FMUL R13, R13, 16777216 ;  /* 0x4b8000000d0da820 */ /* 0x000fe40000400000 */
[----:B------:R-:W-:Y:S02]  /*83af0*/  @!P2 FMUL R5, R5, 16777216 ;  /* 0x4b8000000505a820 */ /* 0x000fe40000400000 */
[----:B------:R-:W-:Y:S01]  /*83b00*/  @!P2 FMUL R4, R4, 16777216 ;  /* 0x4b8000000404a820 */ /* 0x000fe20000400000 */
[----:B------:R0:W-:Y:S01]  /*83b10*/  @!P2 STL [R1+0x108], R13 ;  /* 0x0001080d0100a387 */ /* 0x0001e20000100800 */
[----:B------:R-:W-:-:S02]  /*83b20*/  @!P2 FMUL R3, R3, 16777216 ;  /* 0x4b8000000303a820 */ /* 0x000fc40000400000 */
[----:B------:R-:W-:Y:S01]  /*83b30*/  @!P2 FMUL R15, R15, 16777216 ;  /* 0x4b8000000f0fa820 */ /* 0x000fe20000400000 */
[----:B------:R-:W-:Y:S01]  /*83b40*/  @!P2 STL [R1+0x118], R5 ;  /* 0x000118050100a387 */ /* 0x000fe20000100800 */
[----:B------:R-:W-:Y:S02]  /*83b50*/  @!P2 FMUL R27, R27, 16777216 ;  /* 0x4b8000001b1ba820 */ /* 0x000fe40000400000 */
[----:B------:R-:W-:Y:S01]  /*83b60*/  @!P2 FMUL R12, R12, 16777216 ;  /* 0x4b8000000c0ca820 */ /* 0x000fe20000400000 */
[----:B0-----:R-:W5:Y:S04]  /*83b70*/  LDL R13, [R1+0xc0] ;  /* 0x0000c000010d7983 */ /* 0x001f680000100800 */
[----:B------:R-:W-:Y:S04]  /*83b80*/  @!P2 STL [R1+0x114], R4 ;  /* 0x000114040100a387 */ /* 0x000fe80000100800 */
[----:B------:R-:W-:Y:S04]  /*83b90*/  @!P2 STL [R1+0x104], R3 ;  /* 0x000104030100a387 */ /* 0x000fe80000100800 */
[----:B------:R0:W-:Y:S01]  /*83ba0*/  @!P2 STL [R1+0xf8], R15 ;  /* 0x0000f80f0100a387 */ /* 0x0001e20000100800 */
[----:B------:R-:W-:-:S03]  /*83bb0*/  @!P1 FMUL R25, R25, 16777216 ;  /* 0x4b80000019199820 */ /* 0x000fc60000400000 */
[----:B------:R-:W-:Y:S04]  /*83bc0*/  @!P2 STL [R1+0xfc], R27 ;  /* 0x0000fc1b0100a387 */ /* 0x000fe80000100800 */
[----:B------:R-:W5:Y:S04]  /*83bd0*/  LDL R11, [R1+0xc8] ;  /* 0x0000c800010b7983 */ /* 0x000f680000100800 */
[----:B0-----:R-:W5:Y:S04]  /*83be0*/  LDL R15, [R1+0xec] ;  /* 0x0000ec00010f7983 */ /* 0x001f680000100800 */
[----:B------:R-:W5:Y:S04]  /*83bf0*/  LDL R10, [R1+0xbc] ;  /* 0x0000bc00010a7983 */ /* 0x000f680000100800 */
[----:B------:R-:W5:Y:S04]  /*83c00*/  LDL R9, [R1+0xb8] ;  /* 0x0000b80001097983 */ /* 0x000f680000100800 */
[----:B------:R0:W-:Y:S04]  /*83c10*/  STL [R1+0x1a70], R12 ;  /* 0x001a700c01007387 */ /* 0x0001e80000100800 */
[----:B------:R-:W5:Y:S04]  /*83c20*/  LDL R8, [R1+0xb4] ;  /* 0x0000b40001087983 */ /* 0x000f680000100800 */
[----:B------:R-:W5:Y:S04]  /*83c30*/  LDL R7, [R1+0xb0] ;  /* 0x0000b00001077983 */ /* 0x000f680000100800 */
[----:B0-----:R-:W5:Y:S04]  /*83c40*/  LDL R12, [R1+0xcc] ;  /* 0x0000cc00010c7983 */ /* 0x001f680000100800 */
[----:B------:R-:W5:Y:S01]  /*83c50*/  LDL R6, [R1+0xa4] ;  /* 0x0000a40001067983 */ /* 0x000f620000100800 */
[----:B--2---:R-:W-:-:S05]  /*83c60*/  @!P1 FMUL R2, R2, 16777216 ;  /* 0x4b80000002029820 */ /* 0x004fca0000400000 */
[----:B------:R0:W-:Y:S04]  /*83c70*/  @!P1 STL [R1+0xf4], R2 ;  /* 0x0000f40201009387 */ /* 0x0001e80000100800 */
[----:B------:R-:W2:Y:S04]  /*83c80*/  LDL R5, [R1+0xa0] ;  /* 0x0000a00001057983 */ /* 0x000ea80000100800 */
[----:B------:R-:W2:Y:S04]  /*83c90*/  LDL R4, [R1+0x94] ;  /* 0x0000940001047983 */ /* 0x000ea80000100800 */
[----:B------:R-:W2:Y:S04]  /*83ca0*/  LDL R3, [R1+0x90] ;  /* 0x0000900001037983 */ /* 0x000ea80000100800 */
[----:B------:R-:W2:Y:S04]  /*83cb0*/  LDL R27, [R1+0x84] ;  /* 0x00008400011b7983 */ /* 0x000ea80000100800 */
[----:B0-----:R-:W2:Y:S01]  /*83cc0*/  LDL R2, [R1+0x80] ;  /* 0x0000800001027983 */ /* 0x001ea20000100800 */
[----:B---3--:R-:W-:-:S05]  /*83cd0*/  @!P1 FMUL R18, R18, 16777216 ;  /* 0x4b80000012129820 */ /* 0x008fca0000400000 */
[----:B------:R0:W-:Y:S01]  /*83ce0*/  @!P1 STL [R1+0xf0], R18 ;  /* 0x0000f01201009387 */ /* 0x0001e20000100800 */
[----:B----4-:R-:W-:-:S03]  /*83cf0*/  @!P1 FMUL R16, R16, 16777216 ;  /* 0x4b80000010109820 */ /* 0x010fc60000400000 */
[----:B0-----:R-:W3:Y:S01]  /*83d00*/  LDL.LU R18, [R1+0x1a94] ;  /* 0x001a940001127983 */ /* 0x001ee20000300800 */
[----:B-----5:R-:W-:Y:S02]  /*83d10*/  @!P1 FMUL R28, R28, 16777216 ;  /* 0x4b8000001c1c9820 */ /* 0x020fe40000400000 */
[----:B------:R-:W-:Y:S01]  /*83d20*/  @!P1 FMUL R17, R17, 16777216 ;  /* 0x4b80000011119820 */ /* 0x000fe20000400000 */
[----:B------:R0:W-:Y:S04]  /*83d30*/  @!P1 STL [R1+0xe4], R25 ;  /* 0x0000e41901009387 */ /* 0x0001e80000100800 */
[----:B0-----:R-:W4:Y:S04]  /*83d40*/  LDL.LU R25, [R1+0x1a90] ;  /* 0x001a900001197983 */ /* 0x001f280000300800 */
[----:B------:R0:W-:Y:S04]  /*83d50*/  @!P1 STL [R1+0xe0], R17 ;  /* 0x0000e01101009387 */ /* 0x0001e80000100800 */
[----:B0-----:R-:W5:Y:S04]  /*83d60*/  LDL.LU R17, [R1+0x1a8c] ;  /* 0x001a8c0001117983 */ /* 0x001f680000300800 */
[----:B------:R0:W-:Y:S04]  /*83d70*/  @!P1 STL [R1+0xd4], R16 ;  /* 0x0000d41001009387 */ /* 0x0001e80000100800 */
[----:B0-----:R-:W2:Y:S04]  /*83d80*/  LDL.LU R16, [R1+0x1a88] ;  /* 0x001a880001107983 */ /* 0x001ea80000300800 */
[----:B------:R0:W-:Y:S04]  /*83d90*/  @!P1 STL [R1+0xd0], R28 ;  /* 0x0000d01c01009387 */ /* 0x0001e80000100800 */
[----:B0-----:R-:W2:Y:S01]  /*83da0*/  LDL.LU R28, [R1+0x1a84] ;  /* 0x001a8400011c7983 */ /* 0x001ea20000300800 */
[----:B------:R-:W-:Y:S01]  /*83db0*/  @!P1 FMUL R13, R13, 16777216 ;  /* 0x4b8000000d0d9820 */ /* 0x000fe20000400000 */
[----:B------:R-:W-:Y:S01]  /*83dc0*/  LOP3.LUT P0, RZ, R23, 0x2, RZ, 0xc0, !PT ;  /* 0x0000000217ff7812 */ /* 0x000fe2000780c0ff */
[----:B--2---:R-:W-:-:S05]  /*83dd0*/  @!P1 FMUL R28, R28, 16777216 ;  /* 0x4b8000001c1c9820 */ /* 0x004fca0000400000 */
[----:B------:R0:W-:Y:S04]  /*83de0*/  STL [R1+0x1a30], R28 ;  /* 0x001a301c01007387 */ /* 0x0001e80000100800 */
[----:B0-----:R-:W2:Y:S04]  /*83df0*/  LDL R28, [R1+0xd8] ;  /* 0x0000d800011c7983 */ /* 0x001ea80000100800 */
[----:B------:R0:W-:Y:S04]  /*83e00*/  @!P1 STL [R1+0xc0], R13 ;  /* 0x0000c00d01009387 */ /* 0x0001e80000100800 */
[----:B0-----:R-:W2:Y:S01]  /*83e10*/  LDL.LU R13, [R1+0x1a80] ;  /* 0x001a8000010d7983 */ /* 0x001ea20000300800 */
[----:B------:R-:W-:-:S02]  /*83e20*/  @!P0 FMUL R15, R15, 16777216 ;  /* 0x4b8000000f0f8820 */ /* 0x000fc40000400000 */
[----:B------:R-:W-:Y:S02]  /*83e30*/  @!P0 FMUL R14, R14, 16777216 ;  /* 0x4b8000000e0e8820 */ /* 0x000fe40000400000 */
[----:B--2---:R-:W-:-:S05]  /*83e40*/  @!P1 FMUL R13, R13, 16777216 ;  /* 0x4b8000000d0d9820 */ /* 0x004fca0000400000 */
[----:B------:R0:W-:Y:S04]  /*83e50*/  STL [R1+0x1a38], R13 ;  /* 0x001a380d01007387 */ /* 0x0001e80000100800 */
[----:B0-----:R-:W2:Y:S04]  /*83e60*/  LDL R13, [R1+0xdc] ;  /* 0x0000dc00010d7983 */ /* 0x001ea80000100800 */
[----:B------:R0:W-:Y:S04]  /*83e70*/  @!P0 STL [R1+0xec], R15 ;  /* 0x0000ec0f01008387 */ /* 0x0001e80000100800 */
[----:B0-----:R-:W3:Y:S04]  /*83e80*/  LDL.LU R15, [R1+0x1a7c] ;  /* 0x001a7c00010f7983 */ /* 0x001ee80000300800 */
[----:B------:R0:W-:Y:S04]  /*83e90*/  @!P0 STL [R1+0xe8], R14 ;  /* 0x0000e80e01008387 */ /* 0x0001e80000100800 */
[----:B0-----:R-:W3:Y:S01]  /*83ea0*/  LDL.LU R14, [R1+0x1a78] ;  /* 0x001a7800010e7983 */ /* 0x001ee20000300800 */
[----:B------:R-:W-:Y:S01]  /*83eb0*/  LOP3.LUT P5, RZ, R23, 0x1, RZ, 0xc0, !PT ;  /* 0x0000000117ff7812 */ /* 0x000fe200078ac0ff */
[----:B------:R-:W-:-:S02]  /*83ec0*/  @!P0 FMUL R28, R28, 16777216 ;  /* 0x4b8000001c1c8820 */ /* 0x000fc40000400000 */
[----:B------:R-:W-:Y:S02]  /*83ed0*/  @!P0 FMUL R12, R12, 16777216 ;  /* 0x4b8000000c0c8820 */ /* 0x000fe40000400000 */
[----:B------:R-:W-:Y:S02]  /*83ee0*/  @!P0 FMUL R11, R11, 16777216 ;  /* 0x4b8000000b0b8820 */ /* 0x000fe40000400000 */
[----:B------:R-:W-:Y:S02]  /*83ef0*/  @!P0 FMUL R10, R10, 16777216 ;  /* 0x4b8000000a0a8820 */ /* 0x000fe40000400000 */
[----:B------:R-:W-:-:S04]  /*83f00*/  @!P0 FMUL R9, R9, 16777216 ;  /* 0x4b80000009098820 */ /* 0x000fc80000400000 */
[----:B------:R-:W-:Y:S02]  /*83f10*/  @!P5 FMUL R8, R8, 16777216 ;  /* 0x4b8000000808d820 */ /* 0x000fe40000400000 */
        /* <DEDUP_REMOVED lines=8> */
[----:B------:R-:W-:Y:S04]  /*83fa0*/  @!P0 STL [R1+0xdc], R13 ;  /* 0x0000dc0d01008387 */ /* 0x000fe80000100800 */
[----:B------:R0:W-:Y:S04]  /*83fb0*/  @!P0 STL [R1+0xd8], R28 ;  /* 0x0000d81c01008387 */ /* 0x0001e80000100800 */
[----:B------:R-:W-:Y:S04]  /*83fc0*/  @!P0 STL [R1+0xcc], R12 ;  /* 0x0000cc0c01008387 */ /* 0x000fe80000100800 */
[----:B------:R-:W-:Y:S01]  /*83fd0*/  @!P0 STL [R1+0xc8], R11 ;  /* 0x0000c80b01008387 */ /* 0x000fe20000100800 */
[----:B---3--:R-:W-:-:S05]  /*83fe0*/  @!P0 FMUL R14, R14, 16777216 ;  /* 0x4b8000000e0e8820 */ /* 0x008fca0000400000 */
[----:B------:R-:W-:Y:S04]  /*83ff0*/  STL [R1+0x1a34], R14 ;  /* 0x001a340e01007387 */ /* 0x000fe80000100800 */
[----:B------:R-:W-:Y:S04]  /*84000*/  @!P0 STL [R1+0xbc], R10 ;  /* 0x0000bc0a01008387 */ /* 0x000fe80000100800 */
[----:B------:R-:W-:Y:S04]  /*84010*/  @!P0 STL [R1+0xb8], R9 ;  /* 0x0000b80901008387 */ /* 0x000fe80000100800 */
[----:B------:R-:W-:Y:S04]  /*84020*/  @!P5 STL [R1+0xb4], R8 ;  /* 0x0000b4080100d387 */ /* 0x000fe80000100800 */
[----:B------:R-:W-:Y:S01]  /*84030*/  @!P5 STL [R1+0xb0], R7 ;  /* 0x0000b0070100d387 */ /* 0x000fe20000100800 */
[----:B------:R-:W-:-:S03]  /*84040*/  @!P5 FMUL R15, R15, 16777216 ;  /* 0x4b8000000f0fd820 */ /* 0x000fc60000400000 */
[----:B------:R-:W-:Y:S04]  /*84050*/  @!P5 STL [R1+0xa4], R6 ;  /* 0x0000a4060100d387 */ /* 0x000fe80000100800 */
[----:B------:R-:W-:Y:S04]  /*84060*/  @!P5 STL [R1+0xa0], R5 ;  /* 0x0000a0050100d387 */ /* 0x000fe80000100800 */
[----:B------:R-:W-:Y:S04]  /*84070*/  @!P5 STL [R1+0x94], R4 ;  /* 0x000094040100d387 */ /* 0x000fe80000100800 */
[----:B------:R1:W-:Y:S04]  /*84080*/  @!P5 STL [R1+0x84], R27 ;  /* 0x0000841b0100d387 */ /* 0x0003e80000100800 */
[----:B------:R-:W-:Y:S04]  /*84090*/  @!P5 STL [R1+0x90], R3 ;  /* 0x000090030100d387 */ /* 0x000fe80000100800 */
[----:B0-----:R-:W2:Y:S01]  /*840a0*/  LDL R28, [R1+0xa8] ;  /* 0x0000a800011c7983 */ /* 0x001ea20000100800 */
[----:B-1----:R-:W-:-:S03]  /*840b0*/  MOV R27, R0 ;  /* 0x00000000001b7202 */ /* 0x002fc60000000f00 */
[----:B------:R-:W3:Y:S04]  /*840c0*/  LDL R12, [R1+0x9c] ;  /* 0x00009c00010c7983 */ /* 0x000ee80000100800 */
[----:B------:R0:W-:Y:S04]  /*840d0*/  @!P5 STL [R1+0x80], R2 ;  /* 0x000080020100d387 */ /* 0x0001e80000100800 */
[----:B------:R-:W4:Y:S04]  /*840e0*/  LDL R10, [R1+0x98] ;  /* 0x00009800010a7983 */ /* 0x000f280000100800 */
[----:B------:R-:W5:Y:S04]  /*840f0*/  LDL R9, [R1+0x8c] ;  /* 0x00008c0001097983 */ /* 0x000f680000100800 */
[----:B------:R-:W5:Y:S04]  /*84100*/  LDL R8, [R1+0x88] ;  /* 0x0000880001087983 */ /* 0x000f680000100800 */
[----:B------:R-:W5:Y:S04]  /*84110*/  LDL R6, [R1+0x7c] ;  /* 0x00007c0001067983 */ /* 0x000f680000100800 */
[----:B0-----:R-:W5:Y:S04]  /*84120*/  LDL R2, [R1+0x78] ;  /* 0x0000780001027983 */ /* 0x001f680000100800 */
[----:B------:R-:W5:Y:S04]  /*84130*/  LDL R14, [R1+0x150] ;  /* 0x00015000010e7983 */ /* 0x000f680000100800 */
[----:B------:R-:W5:Y:S04]  /*84140*/  LDL R13, [R1+0x14c] ;  /* 0x00014c00010d7983 */ /* 0x000f680000100800 */
[----:B------:R-:W5:Y:S04]  /*84150*/  LDL R11, [R1+0x148] ;  /* 0x00014800010b7983 */ /* 0x000f680000100800 */
[----:B------:R-:W5:Y:S04]  /*84160*/  LDL R7, [R1+0x144] ;  /* 0x0001440001077983 */ /* 0x000f680000100800 */
[----:B------:R-:W5:Y:S04]  /*84170*/  LDL R0, [R1+0x140] ;  /* 0x0001400001007983 */ /* 0x000f680000100800 */
[----:B------:R-:W5:Y:S04]  /*84180*/  LDL R3, [R1+0x13c] ;  /* 0x00013c0001037983 */ /* 0x000f680000100800 */
[----:B------:R-:W5:Y:S04]  /*84190*/  LDL R5, [R1+0x138] ;  /* 0x0001380001057983 */ /* 0x000f680000100800 */
[----:B------:R-:W5:Y:S04]  /*841a0*/  LDL R4, [R1+0x134] ;  /* 0x0001340001047983 */ /* 0x000f680000100800 */
[----:B------:R0:W-:Y:S04]  /*841b0*/  STL [R1+0x1a3c], R15 ;  /* 0x001a3c0f01007387 */ /* 0x0001e80000100800 */
[----:B0-----:R-:W5:Y:S01]  /*841c0*/  LDL R15, [R1+0xac] ;  /* 0x0000ac00010f7983 */ /* 0x001f620000100800 */
[----:B------:R-:W-:-:S13]  /*841d0*/  LOP3.LUT P0, RZ, R29, 0x2000, RZ, 0xc0, !PT ;  /* 0x000020001dff7812 */ /* 0x000fda000780c0ff */
[----:B--2---:R-:W-:Y:S02]  /*841e0*/  @!P0 FMUL R28, R28, 16777216 ;  /* 0x4b8000001c1c8820 */ /* 0x004fe40000400000 */
[----:B---3--:R-:W-:-:S03]  /*841f0*/  @!P0 FMUL R12, R12, 16777216 ;  /* 0x4b8000000c0c8820 */ /* 0x008fc60000400000 */
[----:B------:R0:W-:Y:S01]  /*84200*/  @!P0 STL [R1+0xa8], R28 ;  /* 0x0000a81c01008387 */ /* 0x0001e20000100800 */
[----:B----4-:R-:W-:Y:S02]  /*84210*/  @!P0 FMUL R10, R10, 16777216 ;  /* 0x4b8000000a0a8820 */ /* 0x010fe40000400000 */
[----:B-----5:R-:W-:Y:S02]  /*84220*/  @!P0 FMUL R9, R9, 16777216 ;  /* 0x4b80000009098820 */ /* 0x020fe40000400000 */
[----:B------:R-:W-:Y:S02]  /*84230*/  @!P0 FMUL R8, R8, 16777216 ;  /* 0x4b80000008088820 */ /* 0x000fe40000400000 */
[----:B------:R-:W-:Y:S02]  /*84240*/  @!P0 FMUL R6, R6, 16777216 ;  /* 0x4b80000006068820 */ /* 0x000fe40000400000 */
[----:B------:R-:W-:-:S05]  /*84250*/  @!P0 FMUL R15, R15, 16777216 ;  /* 0x4b8000000f0f8820 */ /* 0x000fca0000400000 */
[----:B------:R-:W-:Y:S04]  /*84260*/  @!P0 STL [R1+0xac], R15 ;  /* 0x0000ac0f01008387 */ /* 0x000fe80000100800 */
[----:B0-----:R-:W2:Y:S04]  /*84270*/  LDL R28, [R1+0x170] ;  /* 0x00017000011c7983 */ /* 0x001ea80000100800 */
[----:B------:R0:W-:Y:S04]  /*84280*/  @!P0 STL [R1+0x9c], R12 ;  /* 0x00009c0c01008387 */ /* 0x0001e80000100800 */
[----:B------:R1:W-:Y:S04]  /*84290*/  @!P0 STL [R1+0x98], R10 ;  /* 0x0000980a01008387 */ /* 0x0003e80000100800 */
[----:B0-----:R-:W3:Y:S04]  /*842a0*/  LDL R12, [R1+0x164] ;  /* 0x00016400010c7983 */ /* 0x001ee80000100800 */
[----:B-1----:R-:W4:Y:S04]  /*842b0*/  LDL R10, [R1+0x168] ;  /* 0x00016800010a7983 */ /* 0x002f280000100800 */
[----:B------:R0:W-:Y:S04]  /*842c0*/  @!P0 STL [R1+0x8c], R9 ;  /* 0x00008c0901008387 */ /* 0x0001e80000100800 */
[----:B0-----:R-:W5:Y:S04]  /*842d0*/  LDL R9, [R1+0x160] ;  /* 0x0001600001097983 */ /* 0x001f680000100800 */
[----:B------:R0:W-:Y:S04]  /*842e0*/  @!P0 STL [R1+0x88], R8 ;  /* 0x0000880801008387 */ /* 0x0001e80000100800 */
[----:B0-----:R-:W5:Y:S04]  /*842f0*/  LDL R8, [R1+0x15c] ;  /* 0x00015c0001087983 */ /* 0x001f680000100800 */
[----:B------:R0:W-:Y:S04]  /*84300*/  @!P0 STL [R1+0x7c], R6 ;  /* 0x00007c0601008387 */ /* 0x0001e80000100800 */
[----:B0-----:R-:W5:Y:S01]  /*84310*/  LDL R6, [R1+0x158] ;  /* 0x0001580001067983 */ /* 0x001f620000100800 */
[----:B------:R-:W-:Y:S01]  /*84320*/  LOP3.LUT P1, RZ, R29, 0x4000, RZ, 0xc0, !PT ;  /* 0x000040001dff7812 */ /* 0x000fe2000782c0ff */
[----:B------:R-:W-:-:S05]  /*84330*/  @!P0 FMUL R2, R2, 16777216 ;  /* 0x4b80000002028820 */ /* 0x000fca0000400000 */
[----:B------:R0:W-:Y:S07]  /*84340*/  @!P0 STL [R1+0x78], R2 ;  /* 0x0000780201008387 */ /* 0x0001ee0000100800 */
[----:B------:R-:W-:Y:S02]  /*84350*/  @!P1 FMUL R14, R14, 16777216 ;  /* 0x4b8000000e0e9820 */ /* 0x000fe40000400000 */
[----:B------:R-:W-:Y:S01]  /*84360*/  @!P1 FMUL R13, R13, 16777216 ;  /* 0x4b8000000d0d9820 */ /* 0x000fe20000400000 */
[----:B0-----:R-:W5:Y:S01]  /*84370*/  LDL R2, [R1+0x154] ;  /* 0x0001540001027983 */ /* 0x001f620000100800 */
[----:B------:R-:W-:-:S02]  /*84380*/  @!P1 FMUL R11, R11, 16777216 ;  /* 0x4b8000000b0b9820 */ /* 0x000fc40000400000 */
[----:B------:R-:W-:Y:S01]  /*84390*/  @!P1 FMUL R7, R7, 16777216 ;  /* 0x4b80000007079820 */ /* 0x000fe20000400000 */
[----:B------:R-:W-:Y:S01]  /*843a0*/  @!P1 STL [R1+0x150], R14 ;  /* 0x0001500e01009387 */ /* 0x000fe20000100800 */
[----:B------:R-:W-:-:S03]  /*843b0*/  @!P1 FMUL R0, R0, 16777216 ;  /* 0x4b80000000009820 */ /* 0x000fc60000400000 */
[----:B------:R-:W-:Y:S04]  /*843c0*/  @!P1 STL [R1+0x14c], R13 ;  /* 0x00014c0d01009387 */ /* 0x000fe80000100800 */
[----:B------:R0:W-:Y:S01]  /*843d0*/  @!P1 STL [R1+0x148], R11 ;  /* 0x0001480b01009387 */ /* 0x0001e20000100800 */
[----:B------:R-:W-:Y:S01]  /*843e0*/  @!P1 FMUL R3, R3, 16777216 ;  /* 0x4b80000003039820 */ /* 0x000fe20000400000 */
[----:B------:R-:W-:Y:S02]  /*843f0*/  LOP3.LUT P2, RZ, R29, 0x8000, RZ, 0xc0, !PT ;  /* 0x000080001dff7812 */ /* 0x000fe4000784c0ff */
[----:B0-----:R-:W5:Y:S04]  /*84400*/  LDL R11, [R1+0x194] ;  /* 0x00019400010b7983 */ /* 0x001f680000100800 */
[----:B------:R0:W-:Y:S04]  /*84410*/  @!P1 STL [R1+0x144], R7 ;  /* 0x0001440701009387 */ /* 0x0001e80000100800 */
[----:B0-----:R-:W5:Y:S04]  /*84420*/  LDL R7, [R1+0x190] ;  /* 0x0001900001077983 */ /* 0x001f680000100800 */
[----:B------:R0:W-:Y:S04]  /*84430*/  @!P1 STL [R1+0x140], R0 ;  /* 0x0001400001009387 */ /* 0x0001e80000100800 */
[----:B0-----:R-:W5:Y:S04]  /*84440*/  LDL R0, [R1+0x184] ;  /* 0x0001840001007983 */ /* 0x001f680000100800 */
[----:B------:R0:W-:Y:S01]  /*84450*/  @!P1 STL [R1+0x13c], R3 ;  /* 0x00013c0301009387 */ /* 0x0001e20000100800 */
[----:B------:R-:W-:-:S02]  /*84460*/  @!P1 FMUL R5, R5, 16777216 ;  /* 0x4b80000005059820 */ /* 0x000fc40000400000 */
[----:B------:R-:W-:Y:S01]  /*84470*/  @!P1 FMUL R4, R4, 16777216 ;  /* 0x4b80000004049820 */ /* 0x000fe20000400000 */
[----:B0-----:R-:W5:Y:S01]  /*84480*/  LDL R3, [R1+0x180] ;  /* 0x0001800001037983 */ /* 0x001f620000100800 */
[----:B------:R-:W-:-:S03]  /*84490*/  @!P2 FMUL R25, R25, 16777216 ;  /* 0x4b8000001919a820 */ /* 0x000fc60000400000 */
[----:B------:R0:W-:Y:S04]  /*844a0*/  @!P1 STL [R1+0x138], R5 ;  /* 0x0001380501009387 */ /* 0x0001e80000100800 */
[----:B0-----:R-:W5:Y:S04]  /*844b0*/  LDL R5, [R1+0x174] ;  /* 0x0001740001057983 */ /* 0x001f680000100800 */
[----:B------:R0:W-:Y:S04]  /*844c0*/  @!P1 STL [R1+0x134], R4 ;  /* 0x0001340401009387 */ /* 0x0001e80000100800 */
[----:B0-----:R-:W5:Y:S04]  /*844d0*/  LDL R4, [R1+0x74] ;  /* 0x0000740001047983 */ /* 0x001f680000100800 */
[----:B------:R-:W-:Y:S01]  /*844e0*/  STL [R1+0x1a28], R25 ;  /* 0x001a281901007387 */ /* 0x000fe20000100800 */
[----:B------:R-:W-:-:S02]  /*844f0*/  IMAD.MOV.U32 R15, RZ, RZ, R27 ;  /* 0x000000ffff0f7224 */ /* 0x000fc400078e001b */
[----:B--2---:R-:W-:-:S05]  /*84500*/  @!P2 FMUL R28, R28, 16777216 ;  /* 0x4b8000001c1ca820 */ /* 0x004fca0000400000 */
[----:B------:R-:W-:Y:S01]  /*84510*/  @!P2 STL [R1+0x170], R28 ;  /* 0x0001701c0100a387 */ /* 0x000fe20000100800 */
[----:B----4-:R-:W-:Y:S02]  /*84520*/  @!P2 FMUL R10, R10, 16777216 ;  /* 0x4b8000000a0aa820 */ /* 0x010fe40000400000 */
[----:B---3--:R-:W-:-:S03]  /*84530*/  @!P2 FMUL R12, R12, 16777216 ;  /* 0x4b8000000c0ca820 */ /* 0x008fc60000400000 */
[----:B------:R0:W-:Y:S04]  /*84540*/  @!P2 STL [R1+0x168], R10 ;  /* 0x0001680a0100a387 */ /* 0x0001e80000100800 */
[----:B0-----:R-:W2:Y:S01]  /*84550*/  LDL R10, [R1+0x64] ;  /* 0x00006400010a7983 */ /* 0x001ea20000100800 */
[----:B-----5:R-:W-:Y:S02]  /*84560*/  @!P2 FMUL R9, R9, 16777216 ;  /* 0x4b8000000909a820 */ /* 0x020fe40000400000 */
[----:B------:R-:W-:-:S05]  /*84570*/  @!P2 FMUL R8, R8, 16777216 ;  /* 0x4b8000000808a820 */ /* 0x000fca0000400000 */
[----:B------:R0:W-:Y:S04]  /*84580*/  @!P2 STL [R1+0x15c], R8 ;  /* 0x00015c080100a387 */ /* 0x0001e80000100800 */
[----:B------:R-:W-:Y:S01]  /*84590*/  @!P2 STL [R1+0x164], R12 ;  /* 0x0001640c0100a387 */ /* 0x000fe20000100800 */
[----:B------:R-:W-:-:S03]  /*845a0*/  @!P2 FMUL R6, R6, 16777216 ;  /* 0x4b8000000606a820 */ /* 0x000fc60000400000 */
[----:B0-----:R-:W3:Y:S04]  /*845b0*/  LDL R8, [R1+0x18c] ;  /* 0x00018c0001087983 */ /* 0x001ee80000100800 */
[----:B------:R-:W-:Y:S04]  /*845c0*/  @!P2 STL [R1+0x160], R9 ;  /* 0x000160090100a387 */ /* 0x000fe80000100800 */
[----:B------:R0:W-:Y:S04]  /*845d0*/  @!P2 STL [R1+0x158], R6 ;  /* 0x000158060100a387 */ /* 0x0001e80000100800 */
[----:B------:R-:W4:Y:S01]  /*845e0*/  LDL R27, [R1+0x178] ;  /* 0x00017800011b7983 */ /* 0x000f220000100800 */
[----:B------:R-:W-:Y:S01]  /*845f0*/  LOP3.LUT P3, RZ, R29, 0x10000, RZ, 0xc0, !PT ;  /* 0x000100001dff7812 */ /* 0x000fe2000786c0ff */
[----:B------:R-:W-:-:S02]  /*84600*/  @!P2 FMUL R2, R2, 16777216 ;  /* 0x4b8000000202a820 */ /* 0x000fc40000400000 */
[----:B------:R-:W5:Y:S04]  /*84610*/  LDL R14, [R1+0x70] ;  /* 0x00007000010e7983 */ /* 0x000f680000100800 */
[----:B0-----:R-:W4:Y:S04]  /*84620*/  LDL R6, [R1+0x17c] ;  /* 0x00017c0001067983 */ /* 0x001f280000100800 */
[----:B------:R-:W5:Y:S04]  /*84630*/  LDL R13, [R1+0x6c] ;  /* 0x00006c00010d7983 */ /* 0x000f680000100800 */
[----:B------:R0:W-:Y:S04]  /*84640*/  @!P2 STL [R1+0x154], R2 ;  /* 0x000154020100a387 */ /* 0x0001e80000100800 */
[----:B------:R-:W5:Y:S04]  /*84650*/  LDL R9, [R1+0x5c] ;  /* 0x00005c0001097983 */ /* 0x000f680000100800 */
[----:B0-----:R-:W5:Y:S01]  /*84660*/  LDL R2, [R1+0x60] ;  /* 0x0000600001027983 */ /* 0x001f620000100800 */
[----:B------:R-:W-:-:S02]  /*84670*/  @!P3 FMUL R11, R11, 16777216 ;  /* 0x4b8000000b0bb820 */ /* 0x000fc40000400000 */
[----:B------:R-:W-:Y:S02]  /*84680*/  @!P3 FMUL R7, R7, 16777216 ;  /* 0x4b8000000707b820 */ /* 0x000fe40000400000 */
[----:B------:R-:W-:-:S05]  /*84690*/  @!P3 FMUL R0, R0, 16777216 ;  /* 0x4b8000000000b820 */ /* 0x000fca0000400000 */
[----:B------:R0:W-:Y:S04]  /*846a0*/  @!P3 STL [R1+0x184], R0 ;  /* 0x000184000100b387 */ /* 0x0001e80000100800 */
[----:B------:R-:W-:Y:S01]  /*846b0*/  @!P3 STL [R1+0x194], R11 ;  /* 0x0001940b0100b387 */ /* 0x000fe20000100800 */
[----:B------:R-:W-:-:S03]  /*846c0*/  @!P3 FMUL R3, R3, 16777216 ;  /* 0x4b8000000303b820 */ /* 0x000fc60000400000 */
[----:B0-----:R-:W5:Y:S04]  /*846d0*/  LDL R0, [R1+0x58] ;  /* 0x0000580001007983 */ /* 0x001f680000100800 */
[----:B------:R0:W-:Y:S04]  /*846e0*/  @!P3 STL [R1+0x190], R7 ;  /* 0x000190070100b387 */ /* 0x0001e80000100800 */
[----:B------:R-:W5:Y:S04]  /*846f0*/  LDL R28, [R1+0x54] ;  /* 0x00005400011c7983 */ /* 0x000f680000100800 */
[----:B------:R1:W-:Y:S01]  /*84700*/  @!P3 STL [R1+0x180], R3 ;  /* 0x000180030100b387 */ /* 0x0003e20000100800 */
[----:B------:R-:W-:-:S03]  /*84710*/  @!P3 FMUL R5, R5, 16777216 ;  /* 0x4b8000000505b820 */ /* 0x000fc60000400000 */
[----:B0-----:R-:W5:Y:S04]  /*84720*/  LDL R7, [R1+0x3c] ;  /* 0x00003c0001077983 */ /* 0x001f680000100800 */
[----:B------:R-:W5:Y:S04]  /*84730*/  LDL R12, [R1+0x48] ;  /* 0x00004800010c7983 */ /* 0x000f680000100800 */
[----:B-1----:R-:W5:Y:S01]  /*84740*/  LDL R3, [R1+0x4c] ;  /* 0x00004c0001037983 */ /* 0x002f620000100800 */
[----:B------:R-:W-:-:S03]  /*84750*/  @!P3 FMUL R4, R4, 16777216 ;  /* 0x4b8000000404b820 */ /* 0x000fc60000400000 */
[----:B------:R0:W-:Y:S04]  /*84760*/  @!P3 STL [R1+0x174], R5 ;  /* 0x000174050100b387 */ /* 0x0001e80000100800 */
[----:B------:R-:W5:Y:S04]  /*84770*/  LDL R11, [R1+0x38] ;  /* 0x00003800010b7983 */ /* 0x000f680000100800 */
[----:B0-----:R-:W5:Y:S04]  /*84780*/  LDL R5, [R1+0x2c] ;  /* 0x00002c0001057983 */ /* 0x001f680000100800 */
[----:B------:R0:W-:Y:S04]  /*84790*/  @!P3 STL [R1+0x74], R4 ;  /* 0x000074040100b387 */ /* 0x0001e80000100800 */
[----:B0-----:R-:W5:Y:S01]  /*847a0*/  LDL R4, [R1+0x28] ;  /* 0x0000280001047983 */ /* 0x001f620000100800 */
[C---:B------:R-:W-:Y:S01]  /*847b0*/  LOP3.LUT P5, RZ, R24.reuse, 0x400, RZ, 0xc0, !PT ;  /* 0x0000040018ff7812 */ /* 0x040fe200078ac0ff */
[----:B------:R-:W-:Y:S01]  /*847c0*/  @!P4 FMUL R15, R15, 16777216 ;  /* 0x4b8000000f0fc820 */ /* 0x000fe20000400000 */
[----:B------:R-:W-:-:S11]  /*847d0*/  LOP3.LUT R24, R24, 0xfbffffff, RZ, 0xc0, !PT ;  /* 0xfbffffff18187812 */ /* 0x000fd600078ec0ff */
[----:B------:R-:W-:-:S04]  /*847e0*/  @P5 LOP3.LUT R24, R24, 0x4000000, RZ, 0xfc, !PT ;  /* 0x0400000018185812 */ /* 0x000fc800078efcff */
[C---:B------:R-:W-:Y:S02]  /*847f0*/  LOP3.LUT P5, RZ, R24.reuse, 0x2000, RZ, 0xc0, !PT ;  /* 0x0000200018ff7812 */ /* 0x040fe400078ac0ff */
[----:B------:R-:W-:-:S11]  /*84800*/  LOP3.LUT R24, R24, 0xf7ffffff, RZ, 0xc0, !PT ;  /* 0xf7ffffff18187812 */ /* 0x000fd600078ec0ff */
[----:B------:R-:W-:-:S04]  /*84810*/  @P5 LOP3.LUT R24, R24, 0x8000000, RZ, 0xfc, !PT ;  /* 0x0800000018185812 */ /* 0x000fc800078efcff */
[C---:B------:R-:W-:Y:S02]  /*84820*/  LOP3.LUT P5, RZ, R24.reuse, 0x1000, RZ, 0xc0, !PT ;  /* 0x0000100018ff7812 */ /* 0x040fe400078ac0ff */
[----:B------:R-:W-:-:S11]  /*84830*/  LOP3.LUT R24, R24, 0xefffffff, RZ, 0xc0, !PT ;  /* 0xefffffff18187812 */ /* 0x000fd600078ec0ff */
[----:B------:R-:W-:-:S04]  /*84840*/  @P5 LOP3.LUT R24, R24, 0x10000000, RZ, 0xfc, !PT ;  /* 0x1000000018185812 */ /* 0x000fc800078efcff */
[C---:B------:R-:W-:Y:S02]  /*84850*/  LOP3.LUT P5, RZ, R24.reuse, 0x8000, RZ, 0xc0, !PT ;  /* 0x0000800018ff7812 */ /* 0x040fe400078ac0ff */
[----:B------:R-:W-:Y:S01]  /*84860*/  LOP3.LUT R24, R24, 0xdfffffff, RZ, 0xc0, !PT ;  /* 0xdfffffff18187812 */ /* 0x000fe200078ec0ff */
[----:B--2---:R-:W-:-:S05]  /*84870*/  @!P3 FMUL R10, R10, 16777216 ;  /* 0x4b8000000a0ab820 */ /* 0x004fca0000400000 */
[----:B------:R0:W-:Y:S04]  /*84880*/  @!P3 STL [R1+0x64], R10 ;  /* 0x0000640a0100b387 */ /* 0x0001e80000100800 */
[----:B0-----:R-:W2:Y:S01]  /*84890*/  LDL.LU R10, [R1+0x6c0] ;  /* 0x0006c000010a7983 */ /* 0x001ea20000300800 */
[----:B---3--:R-:W-:-:S05]  /*848a0*/  @!P4 FMUL R8, R8, 16777216 ;  /* 0x4b8000000808c820 */ /* 0x008fca0000400000 */
[----:B------:R0:W-:Y:S04]  /*848b0*/  @!P4 STL [R1+0x18c], R8 ;  /* 0x00018c080100c387 */ /* 0x0001e80000100800 */
[----:B0-----:R-:W3:Y:S01]  /*848c0*/  LDL.LU R8, [R1+0x6bc] ;  /* 0x0006bc0001087983 */ /* 0x001ee20000300800 */
[----:B----4-:R-:W-:-:S05]  /*848d0*/  @!P4 FMUL R6, R6, 16777216 ;  /* 0x4b8000000606c820 */ /* 0x010fca0000400000 */
[----:B------:R0:W-:Y:S01]  /*848e0*/  @!P4 STL [R1+0x17c], R6 ;  /* 0x00017c060100c387 */ /* 0x0001e20000100800 */
[----:B------:R-:W-:-:S03]  /*848f0*/  @!P4 FMUL R27, R27, 16777216 ;  /* 0x4b8000001b1bc820 */ /* 0x000fc60000400000 */
[----:B0-----:R-:W4:Y:S04]  /*84900*/  LDL.LU R6, [R1+0x6b8] ;  /* 0x0006b80001067983 */ /* 0x001f280000300800 */
[----:B------:R-:W-:Y:S04]  /*84910*/  @!P4 STL [R1+0x188], R15 ;  /* 0x0001880f0100c387 */ /* 0x000fe80000100800 */
[----:B------:R0:W-:Y:S04]  /*84920*/  @!P4 STL [R1+0x178], R27 ;  /* 0x0001781b0100c387 */ /* 0x0001e80000100800 */
[----:B0-----:R-:W2:Y:S01]  /*84930*/  LDL.LU R27, [R1+0x6b0] ;  /* 0x0006b000011b7983 */ /* 0x001ea20000300800 */
[----:B------:R-:W-:-:S04]  /*84940*/  @P5 LOP3.LUT R24, R24, 0x20000000, RZ, 0xfc, !PT ;  /* 0x2000000018185812 */ /* 0x000fc800078efcff */
[C---:B------:R-:W-:Y:S02]  /*84950*/  LOP3.LUT P5, RZ, R24.reuse, 0x4000, RZ, 0xc0, !PT ;  /* 0x0000400018ff7812 */ /* 0x040fe400078ac0ff */
[----:B------:R-:W-:-:S11]  /*84960*/  LOP3.LUT R24, R24, 0xbfffffff, RZ, 0xc0, !PT ;  /* 0xbfffffff18187812 */ /* 0x000fd600078ec0ff */
[----:B------:R-:W-:-:S04]  /*84970*/  @P5 LOP3.LUT R24, R24, 0x40000000, RZ, 0xfc, !PT ;  /* 0x4000000018185812 */ /* 0x000fc800078efcff */
[C---:B------:R-:W-:Y:S02]  /*84980*/  LOP3.LUT P5, RZ, R24.reuse, 0x20000, RZ, 0xc0, !PT ;  /* 0x0002000018ff7812 */ /* 0x040fe400078ac0ff */
[----:B------:R-:W-:-:S11]  /*84990*/  LOP3.LUT R24, R24, 0x7fffffff, RZ, 0xc0, !PT ;  /* 0x7fffffff18187812 */ /* 0x000fd600078ec0ff */
[----:B------:R-:W-:-:S04]  /*849a0*/  @P5 LOP3.LUT R24, R24, 0x80000000, RZ, 0xfc, !PT ;  /* 0x8000000018185812 */ /* 0x000fc800078efcff */
[----:B------:R-:W-:Y:S02]  /*849b0*/  LOP3.LUT P5, RZ, R24, 0x10000, RZ, 0xc0, !PT ;  /* 0x0001000018ff7812 */ /* 0x000fe400078ac0ff */
[----:B------:R-:W-:-:S11]  /*849c0*/  LOP3.LUT R29, R29, 0xfffffffe, RZ, 0xc0, !PT ;  /* 0xfffffffe1d1d7812 */ /* 0x000fd600078ec0ff */
[----:B------:R-:W-:Y:S02]  /*849d0*/  @P5 LOP3.LUT R29, R29, 0x1, RZ, 0xfc, !PT ;  /* 0x000000011d1d5812 */ /* 0x000fe400078efcff */
        /* <DEDUP_REMOVED lines=28> */
[----:B------:R-:W-:Y:S01]  /*84ba0*/  LOP3.LUT R29, R29, 0xfffffbff, RZ, 0xc0, !PT ;  /* 0xfffffbff1d1d7812 */ /* 0x000fe200078ec0ff */
[----:B-----5:R-:W-:Y:S02]  /*84bb0*/  @!P4 FMUL R2, R2, 16777216 ;  /* 0x4b8000000202c820 */ /* 0x020fe40000400000 */
[----:B------:R-:W-:Y:S02]  /*84bc0*/  @!P4 FMUL R14, R14, 16777216 ;  /* 0x4b8000000e0ec820 */ /* 0x000fe40000400000 */
[----:B------:R-:W-:Y:S01]  /*84bd0*/  @!P4 FMUL R13, R13, 16777216 ;  /* 0x4b8000000d0dc820 */ /* 0x000fe20000400000 */
[----:B------:R0:W-:Y:S05]  /*84be0*/  @!P4 STL [R1+0x60], R2 ;  /* 0x000060020100c387 */ /* 0x0001ea0000100800 */
[----:B------:R-:W-:-:S02]  /*84bf0*/  @P5 LOP3.LUT R29, R29, 0x400, RZ, 0xfc, !PT ;  /* 0x000004001d1d5812 */ /* 0x000fc400078efcff */
[----:B------:R-:W-:Y:S01]  /*84c00*/  LOP3.LUT P5, RZ, R23, 0x40000000, RZ, 0xc0, !PT ;  /* 0x4000000017ff7812 */ /* 0x000fe200078ac0ff */
[----:B------:R-:W-:Y:S01]  /*84c10*/  @!P4 STL [R1+0x70], R14 ;  /* 0x0000700e0100c387 */ /* 0x000fe20000100800 */
[----:B------:R-:W-:-:S03]  /*84c20*/  @!P4 FMUL R9, R9, 16777216 ;  /* 0x4b8000000909c820 */ /* 0x000fc60000400000 */
[----:B0-----:R-:W5:Y:S01]  /*84c30*/  LDL.LU R2, [R1+0x6ac] ;  /* 0x0006ac0001027983 */ /* 0x001f620000300800 */
[----:B------:R-:W-:Y:S01]  /*84c40*/  LOP3.LUT R29, R29, 0xfffff7ff, RZ, 0xc0, !PT ;  /* 0xfffff7ff1d1d7812 */ /* 0x000fe200078ec0ff */
[----:B------:R-:W-:Y:S02]  /*84c50*/  @!P6 FMUL R0, R0, 16777216 ;  /* 0x4b8000000000e820 */ /* 0x000fe40000400000 */
[----:B------:R-:W-:Y:S04]  /*84c60*/  @!P4 STL [R1+0x6c], R13 ;  /* 0x00006c0d0100c387 */ /* 0x000fe80000100800 */
[----:B------:R0:W-:Y:S01]  /*84c70*/  @!P4 STL [R1+0x5c], R9 ;  /* 0x00005c090100c387 */ /* 0x0001e20000100800 */
[----:B------:R-:W-:Y:S01]  /*84c80*/  @P5 LOP3.LUT R29, R29, 0x800, RZ, 0xfc, !PT ;  /* 0x000008001d1d5812 */ /* 0x000fe200078efcff */
[----:B------:R-:W-:Y:S01]  /*84c90*/  @!P6 FMUL R3, R3, 16777216 ;  /* 0x4b8000000303e820 */ /* 0x000fe20000400000 */
[----:B------:R-:W-:Y:S01]  /*84ca0*/  LOP3.LUT P5, RZ, R23, 0x20000000, RZ, 0xc0, !PT ;  /* 0x2000000017ff7812 */ /* 0x000fe200078ac0ff */
[----:B0-----:R-:W5:Y:S04]  /*84cb0*/  LDL.LU R9, [R1+0x6a8] ;  /* 0x0006a80001097983 */ /* 0x001f680000300800 */
[----:B------:R0:W-:Y:S01]  /*84cc0*/  @!P6 STL [R1+0x58], R0 ;  /* 0x000058000100e387 */ /* 0x0001e20000100800 */
[----:B------:R-:W-:-:S02]  /*84cd0*/  @!P6 FMUL R28, R28, 16777216 ;  /* 0x4b8000001c1ce820 */ /* 0x000fc40000400000 */
[----:B------:R-:W-:Y:S01]  /*84ce0*/  @!P6 FMUL R7, R7, 16777216 ;  /* 0x4b8000000707e820 */ /* 0x000fe20000400000 */
[----:B0-----:R-:W5:Y:S01]  /*84cf0*/  LDL.LU R0, [R1+0x6a4] ;  /* 0x0006a40001007983 */ /* 0x001f620000300800 */
[----:B------:R-:W-:-:S03]  /*84d00*/  LOP3.LUT R29, R29, 0xffffefff, RZ, 0xc0, !PT ;  /* 0xffffefff1d1d7812 */ /* 0x000fc600078ec0ff */
[----:B------:R0:W-:Y:S01]  /*84d10*/  @!P6 STL [R1+0x4c], R3 ;  /* 0x00004c030100e387 */ /* 0x0001e20000100800 */
[----:B------:R-:W-:Y:S02]  /*84d20*/  @!P6 FMUL R12, R12, 16777216 ;  /* 0x4b8000000c0ce820 */ /* 0x000fe40000400000 */
[----:B------:R-:W-:Y:S01]  /*84d30*/  @!P6 FMUL R5, R5, 16777216 ;  /* 0x4b8000000505e820 */ /* 0x000fe20000400000 */
[----:B------:R-:W-:Y:S01]  /*84d40*/  @P5 LOP3.LUT R29, R29, 0x1000, RZ, 0xfc, !PT ;  /* 0x000010001d1d5812 */ /* 0x000fe200078efcff */
[----:B------:R-:W-:Y:S01]  /*84d50*/  @!P6 FMUL R11, R11, 16777216 ;  /* 0x4b8000000b0be820 */ /* 0x000fe20000400000 */
[----:B0-----:R-:W5:Y:S01]  /*84d60*/  LDL.LU R3, [R1+0x6a0] ;  /* 0x0006a00001037983 */ /* 0x001f620000300800 */
[----:B------:R-:W-:-:S03]  /*84d70*/  LOP3.LUT P5, RZ, R23, 0x10000000, RZ, 0xc0, !PT ;  /* 0x1000000017ff7812 */ /* 0x000fc600078ac0ff */
[----:B------:R-:W-:Y:S04]  /*84d80*/  @!P6 STL [R1+0x54], R28 ;  /* 0x0000541c0100e387 */ /* 0x000fe80000100800 */
[----:B------:R0:W-:Y:S01]  /*84d90*/  @!P6 STL [R1+0x3c], R7 ;  /* 0x00003c070100e387 */ /* 0x0001e20000100800 */
[----:B------:R-:W-:-:S03]  /*84da0*/  @!P6 FMUL R4, R4, 16777216 ;  /* 0x4b8000000404e820 */ /* 0x000fc60000400000 */
[----:B0-----:R-:W5:Y:S04]  /*84db0*/  LDL.LU R7, [R1+0x69c] ;  /* 0x00069c0001077983 */ /* 0x001f680000300800 */
[----:B------:R-:W-:Y:S04]  /*84dc0*/  @!P6 STL [R1+0x48], R12 ;  /* 0x0000480c0100e387 */ /* 0x000fe80000100800 */
[----:B------:R0:W-:Y:S04]  /*84dd0*/  @!P6 STL [R1+0x2c], R5 ;  /* 0x00002c050100e387 */ /* 0x0001e80000100800 */
[----:B0-----:R-:W5:Y:S04]  /*84de0*/  LDL.LU R5, [R1+0x698] ;  /* 0x0006980001057983 */ /* 0x001f680000300800 */
[----:B------:R2:W-:Y:S04]  /*84df0*/  @!P6 STL [R1+0x38], R11 ;  /* 0x0000380b0100e387 */ /* 0x0005e80000100800 */
[----:B------:R0:W-:Y:S01]  /*84e00*/  @!P6 STL [R1+0x28], R4 ;  /* 0x000028040100e387 */ /* 0x0001e20000100800 */
[----:B--2---:R-:W-:-:S02]  /*84e10*/  FSEL R11, R10, -INF , P5 ;  /* 0xff8000000a0b7808 */ /* 0x004fc40002800000 */
[C---:B------:R-:W-:Y:S01]  /*84e20*/  LOP3.LUT P5, RZ, R29.reuse, 0x1000, RZ, 0xc0, !PT ;  /* 0x000010001dff7812 */ /* 0x040fe200078ac0ff */
[----:B0-----:R-:W2:Y:S03]  /*84e30*/  LDL.LU R4, [R1+0x694] ;  /* 0x0006940001047983 */ /* 0x001ea60000300800 */
[----:B---3--:R-:W-:Y:S02]  /*84e40*/  FSEL R10, R8, -INF , P5 ;  /* 0xff800000080a7808 */ /* 0x008fe40002800000 */
[C---:B------:R-:W-:Y:S01]  /*84e50*/  LOP3.LUT P5, RZ, R29.reuse, 0x800, RZ, 0xc0, !PT ;  /* 0x000008001dff7812 */ /* 0x040fe200078ac0ff */
[----:B------:R-:W-:Y:S03]  /*84e60*/  STL [R1+0x6c0], R11 ;  /* 0x0006c00b01007387 */ /* 0x000fe60000100800 */
[----:B----4-:R-:W-:Y:S01]  /*84e70*/  FSEL R6, R6, -INF , P5 ;  /* 0xff80000006067808 */ /* 0x010fe20002800000 */
[----:B------:R-:W3:Y:S01]  /*84e80*/  LDL.LU R8, [R1+0x690] ;  /* 0x0006900001087983 */ /* 0x000ee20000300800 */
[----:B------:R-:W-:-:S03]  /*84e90*/  LOP3.LUT P5, RZ, R29, 0x400, RZ, 0xc0, !PT ;  /* 0x000004001dff7812 */ /* 0x000fc600078ac0ff */
[----:B------:R0:W-:Y:S04]  /*84ea0*/  STL [R1+0x6bc], R10 ;  /* 0x0006bc0a01007387 */ /* 0x0001e80000100800 */
[----:B------:R1:W-:Y:S04]  /*84eb0*/  STL [R1+0x6b8], R6 ;  /* 0x0006b80601007387 */ /* 0x0003e80000100800 */
[----:B------:R-:W4:Y:S01]  /*84ec0*/  LDL.LU R28, [R1+0x68c] ;  /* 0x00068c00011c7983 */ /* 0x000f220000300800 */
[----:B0-----:R-:W-:-:S03]  /*84ed0*/  FSEL R10, R27, -INF , P5 ;  /* 0xff8000001b0a7808 */ /* 0x001fc60002800000 */
[----:B-1----:R-:W4:Y:S04]  /*84ee0*/  LDL.LU R6, [R1+0x688] ;  /* 0x0006880001067983 */ /* 0x002f280000300800 */
[----:B------:R5:W-:Y:S04]  /*84ef0*/  STL [R1+0x6b0], R10 ;  /* 0x0006b00a01007387 */ /* 0x000be80000100800 */
[----:B------:R-:W4:Y:S01]  /*84f00*/  LDL.LU R27, [R1+0x684] ;  /* 0x00068400011b7983 */ /* 0x000f220000300800 */
[----:B------:R-:W-:-:S04]  /*84f10*/  LOP3.LUT P5, RZ, R29, 0x200, RZ, 0xc0, !PT ;  /* 0x000002001dff7812 */ /* 0x000fc800078ac0ff */
[----:B-----5:R-:W-:Y:S02]  /*84f20*/  FSEL R10, R2, -INF , P5 ;  /* 0xff800000020a7808 */ /* 0x020fe40002800000 */
[----:B------:R-:W-:Y:S01]  /*84f30*/  LOP3.LUT P5, RZ, R29, 0x100, RZ, 0xc0, !PT ;  /* 0x000001001dff7812 */ /* 0x000fe200078ac0ff */
[----:B------:R-:W5:Y:S04]  /*84f40*/  LDL.LU R2, [R1+0x67c] ;  /* 0x00067c0001027983 */ /* 0x000f680000300800 */
[----:B------:R0:W-:Y:S02]  /*84f50*/  STL [R1+0x6ac], R10 ;  /* 0x0006ac0a01007387 */ /* 0x0001e40000100800 */
[----:B0-----:R-:W-:Y:S02]  /*84f60*/  FSEL R10, R9, -INF , P5 ;  /* 0xff800000090a7808 */ /* 0x001fe40002800000 */
[----:B------:R-:W-:-:S03]  /*84f70*/  LOP3.LUT P5, RZ, R29, 0x80, RZ, 0xc0, !PT ;  /* 0x000000801dff7812 */ /* 0x000fc600078ac0ff */
[----:B------:R-:W-:Y:S01]  /*84f80*/  STL [R1+0x6a8], R10 ;  /* 0x0006a80a01007387 */ /* 0x000fe20000100800 */
[----:B------:R-:W-:Y:S02]  /*84f90*/  FSEL R9, R0, -INF , P5 ;  /* 0xff80000000097808 */ /* 0x000fe40002800000 */
[----:B------:R-:W-:Y:S01]  /*84fa0*/  LOP3.LUT P5, RZ, R29, 0x40, RZ, 0xc0, !PT ;  /* 0x000000401dff7812 */ /* 0x000fe200078ac0ff */
[----:B------:R-:W5:Y:S04]  /*84fb0*/  LDL.LU R0, [R1+0x678] ;  /* 0x0006780001007983 */ /* 0x000f680000300800 */
[----:B------:R0:W-:Y:S02]  /*84fc0*/  STL [R1+0x6a4], R9 ;  /* 0x0006a40901007387 */ /* 0x0001e40000100800 */
[----:B0-----:R-:W-:-:S02]  /*84fd0*/  FSEL R9, R3, -INF , P5 ;  /* 0xff80000003097808 */ /* 0x001fc40002800000 */
[----:B------:R-:W-:Y:S01]  /*84fe0*/  LOP3.LUT P5, RZ, R29, 0x20, RZ, 0xc0, !PT ;  /* 0x000000201dff7812 */ /* 0x000fe200078ac0ff */
[----:B------:R-:W5:Y:S04]  /*84ff0*/  LDL.LU R3, [R1+0x674] ;  /* 0x0006740001037983 */ /* 0x000f680000300800 */
[----:B------:R0:W-:Y:S02]  /*85000*/  STL [R1+0x6a0], R9 ;  /* 0x0006a00901007387 */ /* 0x0001e40000100800 */
[----:B0-----:R-:W-:Y:S02]  /*85010*/  FSEL R9, R7, -INF , P5 ;  /* 0xff80000007097808 */ /* 0x001fe40002800000 */
[----:B------:R-:W-:Y:S01]  /*85020*/  LOP3.LUT P5, RZ, R29, 0x10, RZ, 0xc0, !PT ;  /* 0x000000101dff7812 */ /* 0x000fe200078ac0ff */
[----:B------:R-:W5:Y:S04]  /*85030*/  LDL.LU R7, [R1+0x670] ;  /* 0x0006700001077983 */ /* 0x000f680000300800 */
[----:B------:R0:W-:Y:S02]  /*85040*/  STL [R1+0x69c], R9 ;  /* 0x00069c0901007387 */ /* 0x0001e40000100800 */
[----:B0-----:R-:W-:-:S02]  /*85050*/  FSEL R9, R5, -INF , P5 ;  /* 0xff80000005097808 */ /* 0x001fc40002800000 */
[----:B------:R-:W-:Y:S01]  /*85060*/  LOP3.LUT P5, RZ, R29, 0x8, RZ, 0xc0, !PT ;  /* 0x000000081dff7812 */ /* 0x000fe200078ac0ff */
[----:B------:R-:W5:Y:S04]  /*85070*/  LDL.LU R5, [R1+0x66c] ;  /* 0x00066c0001057983 */ /* 0x000f680000300800 */
[----:B------:R-:W-:Y:S04]  /*85080*/  STL [R1+0x698], R9 ;  /* 0x0006980901007387 */ /* 0x000fe80000100800 */
[----:B------:R-:W5:Y:S04]  /*85090*/  LDL.LU R12, [R1+0x668] ;  /* 0x00066800010c7983 */ /* 0x000f680000300800 */
[----:B------:R-:W5:Y:S01]  /*850a0*/  LDL.LU R11, [R1+0x664] ;  /* 0x00066400010b7983 */ /* 0x000f620000300800 */
[----:B--2---:R-:W-:-:S02]  /*850b0*/  FSEL R4, R4, -INF , P5 ;  /* 0xff80000004047808 */ /* 0x004fc40002800000 */
[----:B------:R-:W-:-:S04]  /*850c0*/  LOP3.LUT P5, RZ, R29, 0x4, RZ, 0xc0, !PT ;  /* 0x000000041dff7812 */ /* 0x000fc800078ac0ff */
[----:B---3--:R-:W-:Y:S02]  /*850d0*/  FSEL R8, R8, -INF , P5 ;  /* 0xff80000008087808 */ /* 0x008fe40002800000 */
[C---:B------:R-:W-:Y:S01]  /*850e0*/  LOP3.LUT P5, RZ, R29.reuse, 0x2, RZ, 0xc0, !PT ;  /* 0x000000021dff7812 */ /* 0x040fe200078ac0ff */
[----:B------:R0:W-:Y:S03]  /*850f0*/  STL [R1+0x694], R4 ;  /* 0x0006940401007387 */ /* 0x0001e60000100800 */
[----:B----4-:R-:W-:Y:S01]  /*85100*/  FSEL R13, R28, -INF , P5 ;  /* 0xff8000001c0d7808 */ /* 0x010fe20002800000 */
[----:B0-----:R-:W2:Y:S01]  /*85110*/  LDL.LU R4, [R1+0x660] ;  /* 0x0006600001047983 */ /* 0x001ea20000300800 */
[----:B------:R-:W-:-:S03]  /*85120*/  LOP3.LUT P5, RZ, R29, 0x1, RZ, 0xc0, !PT ;  /* 0x000000011dff7812 */ /* 0x000fc600078ac0ff */
[----:B------:R-:W3:Y:S01]  /*85130*/  LDL.LU R10, [R1+0x65c] ;  /* 0x00065c00010a7983 */ /* 0x000ee20000300800 */
[----:B------:R-:W-:Y:S02]  /*85140*/  FSEL R6, R6, -INF , P5 ;  /* 0xff80000006067808 */ /* 0x000fe40002800000 */
[----:B------:R-:W-:Y:S01]  /*85150*/  LOP3.LUT P5, RZ, R24, 0x80000000, RZ, 0xc0, !PT ;  /* 0x8000000018ff7812 */ /* 0x000fe200078ac0ff */
[----:B------:R-:W4:Y:S04]  /*85160*/  LDL.LU R9, [R1+0x658] ;  /* 0x0006580001097983 */ /* 0x000f280000300800 */
[----:B------:R0:W-:Y:S04]  /*85170*/  STL [R1+0x690], R8 ;  /* 0x0006900801007387 */ /* 0x0001e80000100800 */
[----:B0-----:R-:W4:Y:S04]  /*85180*/  LDL.LU R8, [R1+0x624] ;  /* 0x0006240001087983 */ /* 0x001f280000300800 */
[----:B------:R0:W-:Y:S04]  /*85190*/  STL [R1+0x68c], R13 ;  /* 0x00068c0d01007387 */ /* 0x0001e80000100800 */
[----:B------:R5:W-:Y:S01]  /*851a0*/  STL [R1+0x688], R6 ;  /* 0x0006880601007387 */ /* 0x000be20000100800 */
[----:B0-----:R-:W-:-:S05]  /*851b0*/  FSEL R13, R27, -INF , P5 ;  /* 0xff8000001b0d7808 */ /* 0x001fca0002800000 */
[----:B------:R-:W-:Y:S04]  /*851c0*/  STL [R1+0x684], R13 ;  /* 0x0006840d01007387 */ /* 0x000fe80000100800 */
[----:B------:R-:W4:Y:S01]  /*851d0*/  LDL.LU R27, [R1+0x14] ;  /* 0x00001400011b7983 */ /* 0x000f220000300800 */
[----:B------:R-:W-:Y:S01]  /*851e0*/  LOP3.LUT P5, RZ, R24, 0x40000000, RZ, 0xc0, !PT ;  /* 0x4000000018ff7812 */ /* 0x000fe200078ac0ff */
[----:B------:R-:W-:Y:S01]  /*851f0*/  @!P6 FMUL R22, R22, 16777216 ;  /* 0x4b8000001616e820 */ /* 0x000fe20000400000 */
[----:B------:R-:W-:Y:S01]  /*85200*/  LOP3.LUT P6, RZ, R24, 0x800, RZ, 0xc0, !PT ;  /* 0x0000080018ff7812 */ /* 0x000fe200078cc0ff */
[----:B------:R-:W-:Y:S01]  /*85210*/  @!P4 FMUL R20, R20, 16777216 ;  /* 0x4b8000001414c820 */ /* 0x000fe20000400000 */
[----:B------:R-:W-:Y:S01]  /*85220*/  LOP3.LUT P4, RZ, R24, 0x100, RZ, 0xc0, !PT ;  /* 0x0000010018ff7812 */ /* 0x000fe2000788c0ff */
[----:B------:R-:W-:-:S02]  /*85230*/  @!P3 FMUL R21, R21, 16777216 ;  /* 0x4b8000001515b820 */ /* 0x000fc40000400000 */
[----:B------:R-:W-:Y:S01]  /*85240*/  @!P3 FMUL R19, R19, 16777216 ;  /* 0x4b8000001313b820 */ /* 0x000fe20000400000 */
[----:B------:R-:W-:Y:S01]  /*85250*/  LOP3.LUT P3, RZ, R24, 0x200, RZ, 0xc0, !PT ;  /* 0x0000020018ff7812 */ /* 0x000fe2000786c0ff */
[----:B------:R-:W-:Y:S01]  /*85260*/  @!P2 FMUL R18, R18, 16777216 ;  /* 0x4b8000001212a820 */ /* 0x000fe20000400000 */
[----:B------:R-:W-:Y:S01]  /*85270*/  LOP3.LUT P2, RZ, R24, 0x40, RZ, 0xc0, !PT ;  /* 0x0000004018ff7812 */ /* 0x000fe2000784c0ff */
[----:B------:R-:W-:Y:S01]  /*85280*/  @!P0 FMUL R16, R16, 16777216 ;  /* 0x4b80000010108820 */ /* 0x000fe20000400000 */
[----:B------:R-:W-:Y:S01]  /*85290*/  LOP3.LUT P0, RZ, R24, 0x80, RZ, 0xc0, !PT ;  /* 0x0000008018ff7812 */ /* 0x000fe2000780c0ff */
[----:B------:R-:W-:Y:S01]  /*852a0*/  @!P1 FMUL R17, R17, 16777216 ;  /* 0x4b80000011119820 */ /* 0x000fe20000400000 */
[----:B------:R-:W-:Y:S01]  /*852b0*/  LOP3.LUT P1, RZ, R23, 0x8000000, RZ, 0xc0, !PT ;  /* 0x0800000017ff7812 */ /* 0x000fe2000782c0ff */
[----:B------:R-:W-:Y:S01]  /*852c0*/  MUFU.RCP R29, R26 ;  /* 0x0000001a001d7308 */ /* 0x000fe20000001000 */
[----:B-----5:R-:W-:Y:S02]  /*852d0*/  FSEL R6, R2, -INF , P5 ;  /* 0xff80000002067808 */ /* 0x020fe40002800000 */
[----:B------:R-:W-:Y:S01]  /*852e0*/  LOP3.LUT P5, RZ, R24, 0x20000000, RZ, 0xc0, !PT ;  /* 0x2000000018ff7812 */ /* 0x000fe200078ac0ff */
[----:B------:R-:W5:Y:S04]  /*852f0*/  LDL.LU R2, [R1+0x10] ;  /* 0x0000100001027983 */ /* 0x000f680000300800 */
[----:B------:R0:W-:Y:S02]  /*85300*/  STL [R1+0x67c], R6 ;  /* 0x00067c0601007387 */ /* 0x0001e40000100800 */
[----:B0-----:R-:W-:-:S02]  /*85310*/  FSEL R6, R0, -INF , P5 ;  /* 0xff80000000067808 */ /* 0x001fc40002800000 */
[----:B------:R-:W-:Y:S01]  /*85320*/  LOP3.LUT P5, RZ, R24, 0x10000000, RZ, 0xc0, !PT ;  /* 0x1000000018ff7812 */ /* 0x000fe200078ac0ff */
[----:B------:R-:W5:Y:S04]  /*85330*/  LDL.LU R0, [R1+0x634] ;  /* 0x0006340001007983 */ /* 0x000f680000300800 */
[----:B------:R0:W-:Y:S01]  /*85340*/  STL [R1+0x678], R6 ;  /* 0x0006780601007387 */ /* 0x0001e20000100800 */
[----:B------:R-:W-:-:S03]  /*85350*/  FSEL R13, R3, -INF , P5 ;  /* 0xff800000030d7808 */ /* 0x000fc60002800000 */
[----:B0-----:R-:W5:Y:S01]  /*85360*/  LDL.LU R6, [R1+0x638] ;  /* 0x0006380001067983 */ /* 0x001f620000300800 */
[----:B------:R-:W-:-:S03]  /*85370*/  LOP3.LUT P5, RZ, R24, 0x8000000, RZ, 0xc0, !PT ;  /* 0x0800000018ff7812 */ /* 0x000fc600078ac0ff */
[----:B------:R-:W5:Y:S04]  /*85380*/  LDL.LU R3, [R1+0x63c] ;  /* 0x00063c0001037983 */ /* 0x000f680000300800 */
[----:B------:R-:W-:Y:S01]  /*85390*/  STL [R1+0x674], R13 ;  /* 0x0006740d01007387 */ /* 0x000fe20000100800 */
[----:B------:R-:W-:Y:S02]  /*853a0*/  FSEL R7, R7, -INF , P5 ;  /* 0xff80000007077808 */ /* 0x000fe40002800000 */
[----:B------:R-:W-:-:S03]  /*853b0*/  LOP3.LUT P5, RZ, R24, 0x4000000, RZ, 0xc0, !PT ;  /* 0x0400000018ff7812 */ /* 0x000fc600078ac0ff */
[----:B------:R0:W-:Y:S04]  /*853c0*/  STL [R1+0x670], R7 ;  /* 0x0006700701007387 */ /* 0x0001e80000100800 */
[----:B0-----:R-:W5:Y:S01]  /*853d0*/  LDL.LU R7, [R1+0x640] ;  /* 0x0006400001077983 */ /* 0x001f620000300800 */
[----:B------:R-:W-:-:S03]  /*853e0*/  FSEL R13, R5, -INF , P5 ;  /* 0xff800000050d7808 */ /* 0x000fc60002800000 */
[----:B------:R-:W5:Y:S04]  /*853f0*/  LDL.LU R5, [R1+0x644] ;  /* 0x0006440001057983 */ /* 0x000f680000300800 */
[----:B------:R0:W-:Y:S02]  /*85400*/  STL [R1+0x66c], R13 ;  /* 0x00066c0d01007387 */ /* 0x0001e40000100800 */
[----:B0-----:R-:W-:Y:S02]  /*85410*/  FSEL R13, R12, -INF , P6 ;  /* 0xff8000000c0d7808 */ /* 0x001fe40003000000 */
[----:B------:R-:W-:-:S03]  /*85420*/  FSEL R12, R11, -INF , P4 ;  /* 0xff8000000b0c7808 */ /* 0x000fc60002000000 */
[----:B------:R-:W-:Y:S01]  /*85430*/  STL [R1+0x668], R13 ;  /* 0x0006680d01007387 */ /* 0x000fe20000100800 */
[----:B--2---:R-:W-:-:S03]  /*85440*/  FSEL R11, R4, -INF , P3 ;  /* 0xff800000040b7808 */ /* 0x004fc60001800000 */
[----:B------:R-:W2:Y:S01]  /*85450*/  LDL.LU R4, [R1+0x648] ;  /* 0x0006480001047983 */ /* 0x000ea20000300800 */
[----:B---3--:R-:W-:-:S03]  /*85460*/  FSEL R10, R10, -INF , P2 ;  /* 0xff8000000a0a7808 */ /* 0x008fc60001000000 */
[----:B------:R-:W-:Y:S01]  /*85470*/  STL [R1+0x664], R12 ;  /* 0x0006640c01007387 */ /* 0x000fe20000100800 */
[----:B----4-:R-:W-:-:S03]  /*85480*/  FSEL R9, R9, -INF , P0 ;  /* 0xff80000009097808 */ /* 0x010fc60000000000 */
[----:B------:R0:W-:Y:S04]  /*85490*/  STL [R1+0x660], R11 ;  /* 0x0006600b01007387 */ /* 0x0001e80000100800 */
[----:B------:R1:W-:Y:S04]  /*854a0*/  STL [R1+0x65c], R10 ;  /* 0x00065c0a01007387 */ /* 0x0003e80000100800 */
[----:B------:R-:W3:Y:S01]  /*854b0*/  LDL.LU R28, [R1+0x18] ;  /* 0x00001800011c7983 */ /* 0x000ee20000300800 */
[----:B------:R-:W-:-:S03]  /*854c0*/  LOP3.LUT P3, RZ, R23, 0x4000000, RZ, 0xc0, !PT ;  /* 0x0400000017ff7812 */ /* 0x000fc6000786c0ff */
[----:B------:R4:W-:Y:S04]  /*854d0*/  STL [R1+0x658], R9 ;  /* 0x0006580901007387 */ /* 0x0009e80000100800 */
[----:B0-----:R-:W3:Y:S04]  /*854e0*/  LDL.LU R11, [R1+0x610] ;  /* 0x00061000010b7983 */ /* 0x001ee80000300800 */
[----:B-1----:R-:W3:Y:S04]  /*854f0*/  LDL.LU R10, [R1+0x614] ;  /* 0x00061400010a7983 */ /* 0x002ee80000300800 */
[----:B----4-:R-:W3:Y:S04]  /*85500*/  LDL.LU R9, [R1+0x618] ;  /* 0x0006180001097983 */ /* 0x010ee80000300800 */
[----:B------:R-:W-:Y:S01]  /*85510*/  STL [R1+0x1928], R24 ;  /* 0x0019281801007387 */ /* 0x000fe20000100800 */
[----:B------:R0:W1:Y:S03]  /*85520*/  MUFU.RCP R23, R27 ;  /* 0x0000001b00177308 */ /* 0x0000660000001000 */
[----:B0-----:R-:W3:Y:S04]  /*85530*/  LDL.LU R27, [R1+0x61c] ;  /* 0x00061c00011b7983 */ /* 0x001ee80000300800 */
[----:B------:R-:W3:Y:S01]  /*85540*/  LDL.LU R26, [R1+0x1a74] ;  /* 0x001a7400011a7983 */ /* 0x000ee20000300800 */
[----:B------:R-:W-:-:S02]  /*85550*/  FSETP.NEU.AND P0, PT, R8, RZ, PT ;  /* 0x000000ff0800720b */ /* 0x000fc40003f0d000 */
[C---:B------:R-:W-:Y:S02]  /*85560*/  LOP3.LUT P5, RZ, R24.reuse, 0x2000000, RZ, 0xc0, !PT ;  /* 0x0200000018ff7812 */ /* 0x040fe400078ac0ff */
[----:B------:R-:W-:Y:S01]  /*85570*/  LOP3.LUT P2, RZ, R24, 0x10, RZ, 0xc0, !PT ;  /* 0x0000001018ff7812 */ /* 0x000fe2000784c0ff */
[----:B-----5:R0:W5:Y:S02]  /*85580*/  MUFU.RCP R14, R2 ;  /* 0x00000002000e7308 */ /* 0x0201640000001000 */
[----:B0-----:R-:W4:Y:S01]  /*85590*/  LDL.LU R2, [R1+0x628] ;  /* 0x0006280001027983 */ /* 0x001f220000300800 */
[----:B-1----:R-:W-:-:S03]  /*855a0*/  FMUL R8, R23, R0 ;  /* 0x0000000017087220 */ /* 0x002fc60000400000 */
[----:B------:R-:W4:Y:S04]  /*855b0*/  LDL.LU R0, [R1+0x62c] ;  /* 0x00062c0001007983 */ /* 0x000f280000300800 */
[----:B------:R0:W-:Y:S04]  /*855c0*/  STL [R1+0x484], R8 ;  /* 0x0004840801007387 */ /* 0x0001e80000100800 */
[----:B------:R-:W4:Y:S01]  /*855d0*/  LDL.LU R15, [R1+0x630] ;  /* 0x00063000010f7983 */ /* 0x000f220000300800 */
[C---:B0-----:R-:W-:Y:S02]  /*855e0*/  FMUL R8, R23.reuse, R6 ;  /* 0x0000000617087220 */ /* 0x041fe40000400000 */
[----:B------:R-:W-:-:S03]  /*855f0*/  FMUL R6, R23, R3 ;  /* 0x0000000317067220 */ /* 0x000fc60000400000 */
[----:B------:R0:W-:Y:S04]  /*85600*/  STL [R1+0x478], R8 ;  /* 0x0004780801007387 */ /* 0x0001e80000100800 */
[----:B------:R-:W4:Y:S04]  /*85610*/  LDL.LU R3, [R1+0x1c] ;  /* 0x00001c0001037983 */ /* 0x000f280000300800 */
[----:B------:R1:W-:Y:S04]  /*85620*/  STL [R1+0x480], R6 ;  /* 0x0004800601007387 */ /* 0x0003e80000100800 */
[----:B------:R-:W4:Y:S04]  /*85630*/  LDL.LU R12, [R1+0x5f0] ;  /* 0x0005f000010c7983 */ /* 0x000f280000300800 */
[----:B0-----:R-:W4:Y:S04]  /*85640*/  LDL.LU R8, [R1+0x5f4] ;  /* 0x0005f40001087983 */ /* 0x001f280000300800 */
[----:B-1----:R-:W4:Y:S01]  /*85650*/  LDL.LU R6, [R1+0x5f8] ;  /* 0x0005f80001067983 */ /* 0x002f220000300800 */
[----:B------:R-:W-:-:S03]  /*85660*/  FMUL R13, R23, R7 ;  /* 0x00000007170d7220 */ /* 0x000fc60000400000 */
[----:B------:R-:W4:Y:S01]  /*85670*/  LDL.LU R7, [R1+0x5fc] ;  /* 0x0005fc0001077983 */ /* 0x000f220000300800 */
[----:B------:R-:W-:-:S03]  /*85680*/  FMUL R24, R23, R5 ;  /* 0x0000000517187220 */ /* 0x000fc60000400000 */
[----:B------:R-:W-:Y:S04]  /*85690*/  STL [R1+0x470], R13 ;  /* 0x0004700d01007387 */ /* 0x000fe80000100800 */
[----:B------:R0:W-:Y:S04]  /*856a0*/  STL [R1+0x192c], R24 ;  /* 0x00192c1801007387 */ /* 0x0001e80000100800 */
[----:B0-----:R-:W4:Y:S04]  /*856b0*/  LDL.LU R24, [R1+0x620] ;  /* 0x0006200001187983 */ /* 0x001f280000300800 */
[----:B------:R-:W4:Y:S04]  /*856c0*/  LDL.LU R13, [R1+0x600] ;  /* 0x00060000010d7983 */ /* 0x000f280000300800 */
[----:B------:R-:W4:Y:S01]  /*856d0*/  LDL.LU R5, [R1+0x604] ;  /* 0x0006040001057983 */ /* 0x000f220000300800 */
[----:B--2---:R-:W-:-:S05]  /*856e0*/  FMUL R4, R23, R4 ;  /* 0x0000000417047220 */ /* 0x004fca0000400000 */
[----:B------:R0:W-:Y:S04]  /*856f0*/  STL [R1+0x464], R4 ;  /* 0x0004640401007387 */ /* 0x0001e80000100800 */
[----:B0-----:R-:W2:Y:S01]  /*85700*/  LDL.LU R4, [R1+0x608] ;  /* 0x0006080001047983 */ /* 0x001ea20000300800 */
[----:B---3--:R-:W-:-:S05]  /*85710*/  FMUL R26, R23, R26 ;  /* 0x0000001a171a7220 */ /* 0x008fca0000400000 */
[----:B------:R0:W-:Y:S04]  /*85720*/  STL [R1+0x1930], R26 ;  /* 0x0019301a01007387 */ /* 0x0001e80000100800 */
[----:B0-----:R-:W3:Y:S01]  /*85730*/  LDL.LU R26, [R1+0x650] ;  /* 0x00065000011a7983 */ /* 0x001ee20000300800 */
[C---:B-----5:R-:W-:Y:S02]  /*85740*/  FMUL R11, R14.reuse, R11 ;  /* 0x0000000b0e0b7220 */ /* 0x060fe40000400000 */
[C---:B------:R-:W-:Y:S02]  /*85750*/  FMUL R10, R14.reuse, R10 ;  /* 0x0000000a0e0a7220 */ /* 0x040fe40000400000 */
[----:B------:R-:W-:Y:S02]  /*85760*/  FMUL R9, R14, R9 ;  /* 0x000000090e097220 */ /* 0x000fe40000400000 */
[----:B---3--:R-:W-:-:S02]  /*85770*/  FMUL R26, R23, R26 ;  /* 0x0000001a171a7220 */ /* 0x008fc40000400000 */
[----:B------:R0:W1:Y:S03]  /*85780*/  MUFU.RCP R23, R28 ;  /* 0x0000001c00177308 */ /* 0x0000660000001000 */
[----:B------:R3:W-:Y:S04]  /*85790*/  STL [R1+0x460], R26 ;  /* 0x0004601a01007387 */ /* 0x0007e80000100800 */
[----:B0-----:R-:W5:Y:S04]  /*857a0*/  LDL.LU R28, [R1+0x60c] ;  /* 0x00060c00011c7983 */ /* 0x001f680000300800 */
[----:B------:R0:W-:Y:S01]  /*857b0*/  STL [R1+0x3f4], R11 ;  /* 0x0003f40b01007387 */ /* 0x0001e20000100800 */
[----:B---3--:R-:W-:-:S02]  /*857c0*/  FMUL R26, R14, R27 ;  /* 0x0000001b0e1a7220 */ /* 0x008fc40000400000 */
[C---:B----4-:R-:W-:Y:S01]  /*857d0*/  FMUL R24, R14.reuse, R24 ;  /* 0x000000180e187220 */ /* 0x050fe20000400000 */
[----:B0-----:R-:W3:Y:S04]  /*857e0*/  LDL.LU R11, [R1+0x20] ;  /* 0x00002000010b7983 */ /* 0x001ee80000300800 */
[----:B------:R0:W-:Y:S04]  /*857f0*/  STL [R1+0x3ec], R10 ;  /* 0x0003ec0a01007387 */ /* 0x0001e80000100800 */
[----:B0-----:R-:W1:Y:S04]  /*85800*/  LDL.LU R10, [R1+0x5d0] ;  /* 0x0005d000010a7983 */ /* 0x001e680000300800 */
[----:B------:R0:W-:Y:S04]  /*85810*/  STL [R1+0x3f0], R9 ;  /* 0x0003f00901007387 */ /* 0x0001e80000100800 */
[----:B0-----:R-:W4:Y:S04]  /*85820*/  LDL.LU R9, [R1+0x5d4] ;  /* 0x0005d40001097983 */ /* 0x001f280000300800 */
[----:B------:R-:W4:Y:S04]  /*85830*/  LDL.LU R27, [R1+0x5d8] ;  /* 0x0005d800011b7983 */ /* 0x000f280000300800 */
[----:B------:R0:W-:Y:S04]  /*85840*/  STL [R1+0x3e4], R26 ;  /* 0x0003e41a01007387 */ /* 0x0001e80000100800 */
[----:B------:R2:W-:Y:S01]  /*85850*/  STL [R1+0x3e8], R24 ;  /* 0x0003e81801007387 */ /* 0x0005e20000100800 */
[----:B0-----:R-:W-:-:S03]  /*85860*/  FMUL R26, R14, R2 ;  /* 0x000000020e1a7220 */ /* 0x001fc60000400000 */
[----:B------:R-:W4:Y:S01]  /*85870*/  LDL.LU R2, [R1+0x5dc] ;  /* 0x0005dc0001027983 */ /* 0x000f220000300800 */
[C---:B--2---:R-:W-:Y:S02]  /*85880*/  FMUL R24, R14.reuse, R0 ;  /* 0x000000000e187220 */ /* 0x044fe40000400000 */
[----:B------:R-:W-:Y:S01]  /*85890*/  FMUL R14, R14, R15 ;  /* 0x0000000f0e0e7220 */ /* 0x000fe20000400000 */
[----:B------:R-:W-:Y:S01]  /*858a0*/  STL [R1+0x3dc], R26 ;  /* 0x0003dc1a01007387 */ /* 0x000fe20000100800 */
[----:B------:R-:W-:-:S03]  /*858b0*/  FMUL R12, R29, R12 ;  /* 0x0000000c1d0c7220 */ /* 0x000fc60000400000 */
[----:B------:R-:W2:Y:S04]  /*858c0*/  LDL.LU R0, [R1+0x5e0] ;  /* 0x0005e00001007983 */ /* 0x000ea80000300800 */
[----:B------:R-:W-:Y:S04]  /*858d0*/  STL [R1+0x3e0], R24 ;  /* 0x0003e01801007387 */ /* 0x000fe80000100800 */
[----:B------:R0:W-:Y:S04]  /*858e0*/  STL [R1+0x3d4], R14 ;  /* 0x0003d40e01007387 */ /* 0x0001e80000100800 */
[----:B------:R0:W-:Y:S02]  /*858f0*/  STL [R1+0x454], R12 ;  /* 0x0004540c01007387 */ /* 0x0001e40000100800 */
[----:B0-----:R-:W-:-:S02]  /*85900*/  FMUL R14, R29, R8 ;  /* 0x000000081d0e7220 */ /* 0x001fc40000400000 */
[C---:B------:R-:W-:Y:S01]  /*85910*/  FMUL R8, R29.reuse, R6 ;  /* 0x000000061d087220 */ /* 0x040fe20000400000 */
[----:B------:R-:W2:Y:S01]  /*85920*/  LDL.LU R12, [R1+0x5e4] ;  /* 0x0005e400010c7983 */ /* 0x000ea20000300800 */
[----:B------:R-:W-:-:S03]  /*85930*/  FMUL R13, R29, R13 ;  /* 0x0000000d1d0d7220 */ /* 0x000fc60000400000 */
[----:B------:R0:W-:Y:S01]  /*85940*/  STL [R1+0x448], R14 ;  /* 0x0004480e01007387 */ /* 0x0001e20000100800 */
[----:B------:R-:W-:-:S03]  /*85950*/  FMUL R26, R29, R5 ;  /* 0x000000051d1a7220 */ /* 0x000fc60000400000 */
[----:B------:R-:W2:Y:S04]  /*85960*/  LDL.LU R6, [R1+0x5ec] ;  /* 0x0005ec0001067983 */ /* 0x000ea80000300800 */
[----:B------:R0:W-:Y:S02]  /*85970*/  STL [R1+0x450], R8 ;  /* 0x0004500801007387 */ /* 0x0001e40000100800 */
[C---:B0-----:R-:W-:Y:S02]  /*85980*/  FMUL R14, R29.reuse, R7 ;  /* 0x000000071d0e7220 */ /* 0x041fe40000400000 */
[C---:B------:R-:W-:Y:S01]  /*85990*/  FMUL R4, R29.reuse, R4 ;  /* 0x000000041d047220 */ /* 0x040fe20000400000 */
[----:B------:R-:W2:Y:S04]  /*859a0*/  LDL.LU R8, [R1+0x24] ;  /* 0x0000240001087983 */ /* 0x000ea80000300800 */
[----:B------:R-:W2:Y:S04]  /*859b0*/  LDL.LU R7, [R1+0x5b0] ;  /* 0x0005b00001077983 */ /* 0x000ea80000300800 */
[----:B------:R0:W-:Y:S04]  /*859c0*/  STL [R1+0x440], R14 ;  /* 0x0004400e01007387 */ /* 0x0001e80000100800 */
[----:B------:R-:W2:Y:S04]  /*859d0*/  LDL.LU R5, [R1+0x5b4] ;  /* 0x0005b40001057983 */ /* 0x000ea80000300800 */
[----:B------:R0:W-:Y:S04]  /*859e0*/  STL [R1+0x44c], R13 ;  /* 0x00044c0d01007387 */ /* 0x0001e80000100800 */
[----:B------:R-:W-:Y:S04]  /*859f0*/  STL [R1+0x1934], R26 ;  /* 0x0019341a01007387 */ /* 0x000fe80000100800 */
[----:B0-----:R-:W2:Y:S04]  /*85a00*/  LDL.LU R14, [R1+0x5b8] ;  /* 0x0005b800010e7983 */ /* 0x001ea80000300800 */
[----:B------:R-:W2:Y:S04]  /*85a10*/  LDL.LU R13, [R1+0x5bc] ;  /* 0x0005bc00010d7983 */ /* 0x000ea80000300800 */
[----:B------:R0:W-:Y:S04]  /*85a20*/  STL [R1+0x444], R4 ;  /* 0x0004440401007387 */ /* 0x0001e80000100800 */
[----:B0-----:R-:W2:Y:S01]  /*85a30*/  LDL.LU R4, [R1+0x5c0] ;  /* 0x0005c00001047983 */ /* 0x001ea20000300800 */
[----:B-----5:R-:W-:-:S05]  /*85a40*/  FMUL R24, R29, R28 ;  /* 0x0000001c1d187220 */ /* 0x020fca0000400000 */
[----:B------:R0:W-:Y:S04]  /*85a50*/  STL [R1+0x1938], R24 ;  /* 0x0019381801007387 */ /* 0x0001e80000100800 */
[----:B0-----:R-:W5:Y:S04]  /*85a60*/  LDL.LU R24, [R1+0x5e8] ;  /* 0x0005e80001187983 */ /* 0x001f680000300800 */
[----:B------:R-:W5:Y:S01]  /*85a70*/  LDL.LU R26, [R1+0x5c4] ;  /* 0x0005c400011a7983 */ /* 0x000f620000300800 */
[----:B---3--:R1:W-:Y:S02]  /*85a80*/  MUFU.RCP R29, R11 ;  /* 0x0000000b001d7308 */ /* 0x0083e40000001000 */
[----:B-1----:R-:W-:-:S05]  /*85a90*/  FMUL R11, R23, R10 ;  /* 0x0000000a170b7220 */ /* 0x002fca0000400000 */
[----:B------:R0:W-:Y:S01]  /*85aa0*/  STL [R1+0x3a4], R11 ;  /* 0x0003a40b01007387 */ /* 0x0001e20000100800 */
[----:B----4-:R-:W-:-:S03]  /*85ab0*/  FMUL R10, R23, R9 ;  /* 0x00000009170a7220 */ /* 0x010fc60000400000 */
[----:B0-----:R-:W3:Y:S01]  /*85ac0*/  LDL.LU R11, [R1+0x5c8] ;  /* 0x0005c800010b7983 */ /* 0x001ee20000300800 */
[----:B------:R-:W-:-:S03]  /*85ad0*/  FMUL R9, R23, R27 ;  /* 0x0000001b17097220 */ /* 0x000fc60000400000 */
[----:B------:R-:W-:Y:S04]  /*85ae0*/  STL [R1+0x39c], R10 ;  /* 0x00039c0a01007387 */ /* 0x000fe80000100800 */
[----:B------:R-:W4:Y:S04]  /*85af0*/  LDL.LU R28, [R1+0x5cc] ;  /* 0x0005cc00011c7983 */ /* 0x000f280000300800 */
[----:B------:R0:W-:Y:S01]  /*85b00*/  STL [R1+0x3a0], R9 ;  /* 0x0003a00901007387 */ /* 0x0001e20000100800 */
[----:B------:R-:W1:Y:S03]  /*85b10*/  MUFU.RCP R3, R3 ;  /* 0x0000000300037308 */ /* 0x000e660000001000 */
[----:B------:R-:W3:Y:S01]  /*85b20*/  LDL.LU R27, [R1+0x8] ;  /* 0x00000800011b7983 */ /* 0x000ee20000300800 */
[----:B0-----:R-:W-:-:S02]  /*85b30*/  FMUL R9, R23, R2 ;  /* 0x0000000217097220 */ /* 0x001fc40000400000 */
[C---:B--2---:R-:W-:Y:S02]  /*85b40*/  FMUL R2, R23.reuse, R0 ;  /* 0x0000000017027220 */ /* 0x044fe40000400000 */
[----:B------:R-:W2:Y:S04]  /*85b50*/  LDL.LU R0, [R1+0x590] ;  /* 0x0005900001007983 */ /* 0x000ea80000300800 */
[----:B------:R0:W-:Y:S04]  /*85b60*/  STL [R1+0x394], R9 ;  /* 0x0003940901007387 */ /* 0x0001e80000100800 */
[----:B------:R-:W2:Y:S04]  /*85b70*/  LDL.LU R15, [R1+0x594] ;  /* 0x00059400010f7983 */ /* 0x000ea80000300800 */
[----:B------:R1:W-:Y:S04]  /*85b80*/  STL [R1+0x398], R2 ;  /* 0x0003980201007387 */ /* 0x0003e80000100800 */
[----:B------:R-:W2:Y:S01]  /*85b90*/  LDL.LU R10, [R1+0x598] ;  /* 0x00059800010a7983 */ /* 0x000ea20000300800 */
[----:B------:R-:W-:-:S03]  /*85ba0*/  FMUL R12, R23, R12 ;  /* 0x0000000c170c7220 */ /* 0x000fc60000400000 */
[----:B0-----:R-:W2:Y:S04]  /*85bb0*/  LDL.LU R9, [R1+0x59c] ;  /* 0x00059c0001097983 */ /* 0x001ea80000300800 */
[----:B-1----:R-:W2:Y:S04]  /*85bc0*/  LDL.LU R2, [R1+0x5a0] ;  /* 0x0005a00001027983 */ /* 0x002ea80000300800 */
[----:B------:R0:W-:Y:S04]  /*85bd0*/  STL [R1+0x388], R12 ;  /* 0x0003880c01007387 */ /* 0x0001e80000100800 */
[----:B0-----:R-:W2:Y:S01]  /*85be0*/  LDL.LU R12, [R1+0x1a70] ;  /* 0x001a7000010c7983 */ /* 0x001ea20000300800 */
[----:B------:R-:W-:-:S02]  /*85bf0*/  FMUL R14, R3, R14 ;  /* 0x0000000e030e7220 */ /* 0x000fc40000400000 */
[C---:B------:R-:W-:Y:S02]  /*85c00*/  FMUL R13, R3.reuse, R13 ;  /* 0x0000000d030d7220 */ /* 0x040fe40000400000 */
[----:B------:R-:W-:Y:S02]  /*85c10*/  FMUL R4, R3, R4 ;  /* 0x0000000403047220 */ /* 0x000fe40000400000 */
[----:B-----5:R-:W-:-:S05]  /*85c20*/  FMUL R24, R23, R24 ;  /* 0x0000001817187220 */ /* 0x020fca0000400000 */
[----:B------:R0:W-:Y:S02]  /*85c30*/  STL [R1+0x390], R24 ;  /* 0x0003901801007387 */ /* 0x0001e40000100800 */
[----:B0-----:R-:W-:Y:S02]  /*85c40*/  FMUL R24, R23, R6 ;  /* 0x0000000617187220 */ /* 0x001fe40000400000 */
[----:B------:R-:W5:Y:S01]  /*85c50*/  LDL.LU R6, [R1+0x5a4] ;  /* 0x0005a40001067983 */ /* 0x000f620000300800 */
[----:B------:R0:W1:Y:S03]  /*85c60*/  MUFU.RCP R23, R8 ;  /* 0x0000000800177308 */ /* 0x0000660000001000 */
[----:B------:R1:W-:Y:S04]  /*85c70*/  STL [R1+0x37c], R24 ;  /* 0x00037c1801007387 */ /* 0x0003e80000100800 */
[----:B0-----:R-:W5:Y:S01]  /*85c80*/  LDL.LU R8, [R1+0x5a8] ;  /* 0x0005a80001087983 */ /* 0x001f620000300800 */
[----:B-1----:R-:W-:-:S03]  /*85c90*/  FMUL R24, R3, R7 ;  /* 0x0000000703187220 */ /* 0x002fc60000400000 */
[----:B------:R-:W5:Y:S04]  /*85ca0*/  LDL.LU R7, [R1+0x5ac] ;  /* 0x0005ac0001077983 */ /* 0x000f680000300800 */
[----:B------:R0:W-:Y:S01]  /*85cb0*/  STL [R1+0x434], R24 ;  /* 0x0004341801007387 */ /* 0x0001e20000100800 */
[C---:B------:R-:W-:Y:S02]  /*85cc0*/  FMUL R26, R3.reuse, R26 ;  /* 0x0000001a031a7220 */ /* 0x040fe40000400000 */
[C---:B0-----:R-:W-:Y:S02]  /*85cd0*/  FMUL R24, R3.reuse, R5 ;  /* 0x0000000503187220 */ /* 0x041fe40000400000 */
[----:B------:R-:W5:Y:S04]  /*85ce0*/  LDL.LU R5, [R1+0x4] ;  /* 0x0000040001057983 */ /* 0x000f680000300800 */
[----:B------:R0:W-:Y:S04]  /*85cf0*/  STL [R1+0x193c], R24 ;  /* 0x00193c1801007387 */ /* 0x0001e80000100800 */
[----:B------:R1:W-:Y:S04]  /*85d00*/  STL [R1+0x430], R14 ;  /* 0x0004300e01007387 */ /* 0x0003e80000100800 */
[----:B0-----:R-:W5:Y:S04]  /*85d10*/  LDL.LU R24, [R1+0x574] ;  /* 0x0005740001187983 */ /* 0x001f680000300800 */
[----:B------:R0:W-:Y:S04]  /*85d20*/  STL [R1+0x420], R13 ;  /* 0x0004200d01007387 */ /* 0x0001e80000100800 */
[----:B-1----:R-:W5:Y:S04]  /*85d30*/  LDL.LU R14, [R1+0x578] ;  /* 0x00057800010e7983 */ /* 0x002f680000300800 */
[----:B------:R1:W-:Y:S04]  /*85d40*/  STL [R1+0x42c], R4 ;  /* 0x00042c0401007387 */ /* 0x0003e80000100800 */
[----:B0-----:R-:W5:Y:S04]  /*85d50*/  LDL.LU R13, [R1+0x57c] ;  /* 0x00057c00010d7983 */ /* 0x001f680000300800 */
[----:B-1----:R-:W5:Y:S04]  /*85d60*/  LDL.LU R4, [R1+0x580] ;  /* 0x0005800001047983 */ /* 0x002f680000300800 */
[----:B------:R0:W-:Y:S04]  /*85d70*/  STL [R1+0x1940], R26 ;  /* 0x0019401a01007387 */ /* 0x0001e80000100800 */
[----:B0-----:R-:W5:Y:S01]  /*85d80*/  LDL.LU R26, [R1+0x570] ;  /* 0x00057000011a7983 */ /* 0x001f620000300800 */
[----:B---3--:R-:W-:-:S02]  /*85d90*/  FMUL R11, R3, R11 ;  /* 0x0000000b030b7220 */ /* 0x008fc40000400000 */
[----:B----4-:R-:W-:Y:S02]  /*85da0*/  FMUL R28, R3, R28 ;  /* 0x0000001c031c7220 */ /* 0x010fe40000400000 */
[C---:B--2---:R-:W-:Y:S01]  /*85db0*/  FMUL R0, R29.reuse, R0 ;  /* 0x000000001d007220 */ /* 0x044fe20000400000 */
[----:B------:R0:W-:Y:S01]  /*85dc0*/  STL [R1+0x424], R11 ;  /* 0x0004240b01007387 */ /* 0x0001e20000100800 */
[C---:B------:R-:W-:Y:S01]  /*85dd0*/  FMUL R15, R29.reuse, R15 ;  /* 0x0000000f1d0f7220 */ /* 0x040fe20000400000 */
[----:B------:R1:W2:Y:S01]  /*85de0*/  MUFU.RCP R3, R27 ;  /* 0x0000001b00037308 */ /* 0x0002a20000001000 */
[C---:B------:R-:W-:Y:S02]  /*85df0*/  FMUL R10, R29.reuse, R10 ;  /* 0x0000000a1d0a7220 */ /* 0x040fe40000400000 */
[C---:B------:R-:W-:Y:S01]  /*85e00*/  FMUL R9, R29.reuse, R9 ;  /* 0x000000091d097220 */ /* 0x040fe20000400000 */
[----:B0-----:R-:W3:Y:S04]  /*85e10*/  LDL.LU R11, [R1+0x1a6c] ;  /* 0x001a6c00010b7983 */ /* 0x001ee80000300800 */
[----:B------:R0:W-:Y:S01]  /*85e20*/  STL [R1+0x418], R28 ;  /* 0x0004181c01007387 */ /* 0x0001e20000100800 */
[----:B------:R-:W-:-:S03]  /*85e30*/  FMUL R2, R29, R2 ;  /* 0x000000021d027220 */ /* 0x000fc60000400000 */
[----:B0-----:R-:W4:Y:S04]  /*85e40*/  LDL.LU R28, [R1+0x588] ;  /* 0x00058800011c7983 */ /* 0x001f280000300800 */
[----:B-1----:R-:W2:Y:S04]  /*85e50*/  LDL.LU R27, [R1+0x58c] ;  /* 0x00058c00011b7983 */ /* 0x002ea80000300800 */
[----:B------:R0:W-:Y:S04]  /*85e60*/  STL [R1+0x364], R0 ;  /* 0x0003640001007387 */ /* 0x0001e80000100800 */
[----:B0-----:R-:W2:Y:S04]  /*85e70*/  LDL.LU R0, [R1+0x1a68] ;  /* 0x001a680001007983 */ /* 0x001ea80000300800 */
[----:B------:R0:W-:Y:S04]  /*85e80*/  STL [R1+0x35c], R15 ;  /* 0x00035c0f01007387 */ /* 0x0001e80000100800 */
[----:B------:R1:W-:Y:S04]  /*85e90*/  STL [R1+0x360], R10 ;  /* 0x0003600a01007387 */ /* 0x0003e80000100800 */
[----:B0-----:R-:W2:Y:S04]  /*85ea0*/  LDL.LU R15, [R1+0x550] ;  /* 0x00055000010f7983 */ /* 0x001ea80000300800 */
[----:B------:R-:W-:Y:S04]  /*85eb0*/  STL [R1+0x354], R9 ;  /* 0x0003540901007387 */ /* 0x000fe80000100800 */
[----:B-1----:R-:W3:Y:S04]  /*85ec0*/  LDL.LU R10, [R1+0x554] ;  /* 0x00055400010a7983 */ /* 0x002ee80000300800 */
[----:B------:R0:W-:Y:S04]  /*85ed0*/  STL [R1+0x358], R2 ;  /* 0x0003580201007387 */ /* 0x0001e80000100800 */
[----:B0-----:R-:W3:Y:S04]  /*85ee0*/  LDL.LU R2, [R1+0x558] ;  /* 0x0005580001027983 */ /* 0x001ee80000300800 */
[----:B------:R-:W3:Y:S01]  /*85ef0*/  LDL.LU R9, [R1+0x55c] ;  /* 0x00055c0001097983 */ /* 0x000ee20000300800 */
[----:B-----5:R-:W-:-:S05]  /*85f00*/  FMUL R6, R29, R6 ;  /* 0x000000061d067220 */ /* 0x020fca0000400000 */
[----:B------:R0:W-:Y:S01]  /*85f10*/  STL [R1+0x34c], R6 ;  /* 0x00034c0601007387 */ /* 0x0001e20000100800 */
[----:B------:R-:W-:-:S03]  /*85f20*/  FMUL R8, R29, R8 ;  /* 0x000000081d087220 */ /* 0x000fc60000400000 */
[----:B0-----:R-:W5:Y:S01]  /*85f30*/  LDL.LU R6, [R1+0x560] ;  /* 0x0005600001067983 */ /* 0x001f620000300800 */
[----:B------:R-:W-:-:S03]  /*85f40*/  FMUL R7, R29, R7 ;  /* 0x000000071d077220 */ /* 0x000fc60000400000 */
[----:B------:R0:W-:Y:S04]  /*85f50*/  STL [R1+0x350], R8 ;  /* 0x0003500801007387 */ /* 0x0001e80000100800 */
[----:B0-----:R-:W3:Y:S01]  /*85f60*/  LDL.LU R8, [R1+0x564] ;  /* 0x0005640001087983 */ /* 0x001ee20000300800 */
[----:B------:R0:W1:Y:S03]  /*85f70*/  MUFU.RCP R29, R5 ;  /* 0x00000005001d7308 */ /* 0x0000660000001000 */
[----:B------:R0:W-:Y:S04]  /*85f80*/  STL [R1+0x344], R7 ;  /* 0x0003440701007387 */ /* 0x0001e80000100800 */
[----:B0-----:R-:W3:Y:S04]  /*85f90*/  LDL.LU R7, [R1+0x568] ;  /* 0x0005680001077983 */ /* 0x001ee80000300800 */
[----:B------:R-:W3:Y:S01]  /*85fa0*/  LDL.LU R5, [R1+0x56c] ;  /* 0x00056c0001057983 */ /* 0x000ee20000300800 */
[----:B------:R-:W-:-:S05]  /*85fb0*/  FMUL R26, R23, R26 ;  /* 0x0000001a171a7220 */ /* 0x000fca0000400000 */
[----:B------:R0:W-:Y:S04]  /*85fc0*/  STL [R1+0x1944], R26 ;  /* 0x0019441a01007387 */ /* 0x0001e80000100800 */
[----:B0-----:R-:W3:Y:S01]  /*85fd0*/  LDL.LU R26, [R1+0x584] ;  /* 0x00058400011a7983 */ /* 0x001ee20000300800 */
[C---:B------:R-:W-:Y:S02]  /*85fe0*/  FMUL R24, R23.reuse, R24 ;  /* 0x0000001817187220 */ /* 0x040fe40000400000 */
[C---:B------:R-:W-:Y:S02]  /*85ff0*/  FMUL R14, R23.reuse, R14 ;  /* 0x0000000e170e7220 */ /* 0x040fe40000400000 */
[C---:B------:R-:W-:Y:S01]  /*86000*/  FMUL R13, R23.reuse, R13 ;  /* 0x0000000d170d7220 */ /* 0x040fe20000400000 */
[----:B------:R0:W-:Y:S04]  /*86010*/  STL [R1+0x408], R24 ;  /* 0x0004081801007387 */ /* 0x0001e80000100800 */
[----:B------:R1:W-:Y:S01]  /*86020*/  STL [R1+0x410], R14 ;  /* 0x0004100e01007387 */ /* 0x0003e20000100800 */
[----:B0-----:R-:W-:-:S03]  /*86030*/  FMUL R24, R23, R4 ;  /* 0x0000000417187220 */ /* 0x001fc60000400000 */
[----:B-1----:R-:W5:Y:S01]  /*86040*/  LDL.LU R14, [R1+0x538] ;  /* 0x00053800010e7983 */ /* 0x002f620000300800 */
[----:B----4-:R-:W-:-:S03]  /*86050*/  FMUL R28, R23, R28 ;  /* 0x0000001c171c7220 */ /* 0x010fc60000400000 */
[----:B------:R0:W-:Y:S04]  /*86060*/  STL [R1+0x400], R13 ;  /* 0x0004000d01007387 */ /* 0x0001e80000100800 */
[----:B0-----:R-:W4:Y:S04]  /*86070*/  LDL.LU R13, [R1+0x53c] ;  /* 0x00053c00010d7983 */ /* 0x001f280000300800 */
[----:B------:R-:W4:Y:S04]  /*86080*/  LDL.LU R4, [R1+0x540] ;  /* 0x0005400001047983 */ /* 0x000f280000300800 */
[----:B------:R0:W-:Y:S04]  /*86090*/  STL [R1+0x1948], R24 ;  /* 0x0019481801007387 */ /* 0x0001e80000100800 */
[----:B0-----:R-:W4:Y:S01]  /*860a0*/  LDL.LU R24, [R1+0x534] ;  /* 0x0005340001187983 */ /* 0x001f220000300800 */
[----:B--2---:R-:W-:-:S02]  /*860b0*/  FMUL R15, R3, R15 ;  /* 0x0000000f030f7220 */ /* 0x004fc40000400000 */
[----:B---3--:R-:W-:-:S05]  /*860c0*/  FMUL R26, R23, R26 ;  /* 0x0000001a171a7220 */ /* 0x008fca0000400000 */
[----:B------:R0:W-:Y:S02]  /*860d0*/  STL [R1+0x3fc], R26 ;  /* 0x0003fc1a01007387 */ /* 0x0001e40000100800 */
[----:B0-----:R-:W-:Y:S02]  /*860e0*/  FMUL R26, R23, R27 ;  /* 0x0000001b171a7220 */ /* 0x001fe40000400000 */
[----:B------:R-:W2:Y:S04]  /*860f0*/  LDL.LU R23, [R1] ;  /* 0x0000000001177983 */ /* 0x000ea80000300800 */
[----:B------:R0:W-:Y:S04]  /*86100*/  STL [R1+0x404], R28 ;  /* 0x0004041c01007387 */ /* 0x0001e80000100800 */
[----:B------:R-:W3:Y:S04]  /*86110*/  LDL.LU R27, [R1+0x544] ;  /* 0x00054400011b7983 */ /* 0x000ee80000300800 */
[----:B0-----:R-:W2:Y:S04]  /*86120*/  LDL.LU R28, [R1+0x548] ;  /* 0x00054800011c7983 */ /* 0x001ea80000300800 */
[----:B------:R0:W-:Y:S04]  /*86130*/  STL [R1+0x194c], R26 ;  /* 0x00194c1a01007387 */ /* 0x0001e80000100800 */
[----:B0-----:R-:W2:Y:S04]  /*86140*/  LDL.LU R26, [R1+0x530] ;  /* 0x00053000011a7983 */ /* 0x001ea80000300800 */
[----:B------:R0:W-:Y:S02]  /*86150*/  STL [R1+0x330], R15 ;  /* 0x0003300f01007387 */ /* 0x0001e40000100800 */
[----:B0-----:R-:W-:-:S02]  /*86160*/  FMUL R15, R3, R10 ;  /* 0x0000000a030f7220 */ /* 0x001fc40000400000 */
[C---:B------:R-:W-:Y:S02]  /*86170*/  FMUL R10, R3.reuse, R2 ;  /* 0x00000002030a7220 */ /* 0x040fe40000400000 */
[----:B------:R-:W3:Y:S04]  /*86180*/  LDL.LU R2, [R1+0x54c] ;  /* 0x00054c0001027983 */ /* 0x000ee80000300800 */
[----:B------:R0:W-:Y:S04]  /*86190*/  STL [R1+0x328], R15 ;  /* 0x0003280f01007387 */ /* 0x0001e80000100800 */
[----:B------:R1:W-:Y:S01]  /*861a0*/  STL [R1+0x32c], R10 ;  /* 0x00032c0a01007387 */ /* 0x0003e20000100800 */
[----:B0-----:R-:W-:-:S02]  /*861b0*/  FMUL R15, R3, R9 ;  /* 0x00000009030f7220 */ /* 0x001fc40000400000 */
[C---:B-----5:R-:W-:Y:S01]  /*861c0*/  FMUL R9, R3.reuse, R6 ;  /* 0x0000000603097220 */ /* 0x060fe20000400000 */
[----:B-1----:R-:W5:Y:S04]  /*861d0*/  LDL.LU R10, [R1+0x510] ;  /* 0x00051000010a7983 */ /* 0x002f680000300800 */
[----:B------:R0:W-:Y:S01]  /*861e0*/  STL [R1+0x320], R15 ;  /* 0x0003200f01007387 */ /* 0x0001e20000100800 */
[----:B------:R-:W-:-:S03]  /*861f0*/  FMUL R5, R3, R5 ;  /* 0x0000000503057220 */ /* 0x000fc60000400000 */
[----:B------:R-:W3:Y:S01]  /*86200*/  LDL.LU R6, [R1+0x514] ;  /* 0x0005140001067983 */ /* 0x000ee20000300800 */
[----:B0-----:R-:W-:-:S03]  /*86210*/  FMUL R15, R3, R8 ;  /* 0x00000008030f7220 */ /* 0x001fc60000400000 */
[----:B------:R0:W-:Y:S01]  /*86220*/  STL [R1+0x324], R9 ;  /* 0x0003240901007387 */ /* 0x0001e20000100800 */
[----:B------:R-:W-:-:S03]  /*86230*/  FMUL R8, R3, R7 ;  /* 0x0000000703087220 */ /* 0x000fc60000400000 */
[----:B0-----:R-:W5:Y:S04]  /*86240*/  LDL.LU R9, [R1+0x518] ;  /* 0x0005180001097983 */ /* 0x001f680000300800 */
[----:B------:R0:W-:Y:S04]  /*86250*/  STL [R1+0x318], R15 ;  /* 0x0003180f01007387 */ /* 0x0001e80000100800 */
[----:B------:R-:W5:Y:S04]  /*86260*/  LDL.LU R7, [R1+0x51c] ;  /* 0x00051c0001077983 */ /* 0x000f680000300800 */
[----:B------:R1:W-:Y:S04]  /*86270*/  STL [R1+0x31c], R8 ;  /* 0x00031c0801007387 */ /* 0x0003e80000100800 */
[----:B------:R-:W5:Y:S04]  /*86280*/  LDL.LU R3, [R1+0x520] ;  /* 0x0005200001037983 */ /* 0x000f680000300800 */
[----:B------:R4:W-:Y:S04]  /*86290*/  STL [R1+0x314], R5 ;  /* 0x0003140501007387 */ /* 0x0009e80000100800 */
[----:B0-----:R-:W5:Y:S04]  /*862a0*/  LDL.LU R15, [R1+0x524] ;  /* 0x00052400010f7983 */ /* 0x001f680000300800 */
[----:B-1----:R-:W5:Y:S04]  /*862b0*/  LDL.LU R8, [R1+0x528] ;  /* 0x0005280001087983 */ /* 0x002f680000300800 */
[----:B----4-:R-:W4:Y:S01]  /*862c0*/  LDL.LU R5, [R1+0x52c] ;  /* 0x00052c0001057983 */ /* 0x010f220000300800 */
[----:B--2---:R-:W-:-:S05]  /*862d0*/  FMUL R26, R29, R26 ;  /* 0x0000001a1d1a7220 */ /* 0x004fca0000400000 */
[----:B------:R0:W-:Y:S02]  /*862e0*/  STL [R1+0x3d8], R26 ;  /* 0x0003d81a01007387 */ /* 0x0001e40000100800 */
[C---:B0-----:R-:W-:Y:S02]  /*862f0*/  FMUL R26, R29.reuse, R24 ;  /* 0x000000181d1a7220 */ /* 0x041fe40000400000 */
[C---:B------:R-:W-:Y:S02]  /*86300*/  FMUL R24, R29.reuse, R14 ;  /* 0x0000000e1d187220 */ /* 0x040fe40000400000 */
[C---:B------:R-:W-:Y:S01]  /*86310*/  FMUL R14, R29.reuse, R13 ;  /* 0x0000000d1d0e7220 */ /* 0x040fe20000400000 */
[----:B------:R0:W-:Y:S04]  /*86320*/  STL [R1+0x3b8], R26 ;  /* 0x0003b81a01007387 */ /* 0x0001e80000100800 */
[----:B------:R-:W2:Y:S04]  /*86330*/  LDL.LU R13, [R1+0x468] ;  /* 0x00046800010d7983 */ /* 0x000ea80000300800 */
[----:B------:R-:W-:Y:S01]  /*86340*/  STL [R1+0x3d0], R24 ;  /* 0x0003d01801007387 */ /* 0x000fe20000100800 */
[----:B0-----:R-:W-:-:S03]  /*86350*/  FMUL R26, R29, R4 ;  /* 0x000000041d1a7220 */ /* 0x001fc60000400000 */
[----:B------:R0:W-:Y:S04]  /*86360*/  STL [R1+0x3b0], R14 ;  /* 0x0003b00e01007387 */ /* 0x0001e80000100800 */
[----:B------:R-:W2:Y:S04]  /*86370*/  LDL.LU R4, [R1+0x46c] ;  /* 0x00046c0001047983 */ /* 0x000ea80000300800 */
[----:B0-----:R-:W2:Y:S04]  /*86380*/  LDL.LU R14, [R1+0x4e0] ;  /* 0x0004e000010e7983 */ /* 0x001ea80000300800 */
[----:B------:R3:W-:Y:S01]  /*86390*/  STL [R1+0x1950], R26 ;  /* 0x0019501a01007387 */ /* 0x0007e20000100800 */
[----:B------:R-:W-:-:S02]  /*863a0*/  FMUL R24, R29, R28 ;  /* 0x0000001c1d187220 */ /* 0x000fc40000400000 */
[C---:B---3--:R-:W-:Y:S02]  /*863b0*/  FMUL R26, R29.reuse, R27 ;  /* 0x0000001b1d1a7220 */ /* 0x048fe40000400000 */
[----:B------:R-:W3:Y:S01]  /*863c0*/  LDL.LU R27, [R1+0x4e4] ;  /* 0x0004e400011b7983 */ /* 0x000ee20000300800 */
[----:B------:R-:W-:-:S03]  /*863d0*/  FMUL R29, R29, R2 ;  /* 0x000000021d1d7220 */ /* 0x000fc60000400000 */
[----:B------:R0:W-:Y:S04]  /*863e0*/  STL [R1+0x3ac], R26 ;  /* 0x0003ac1a01007387 */ /* 0x0001e80000100800 */
[----:B0-----:R-:W3:Y:S04]  /*863f0*/  LDL.LU R26, [R1+0x4e8] ;  /* 0x0004e800011a7983 */ /* 0x001ee80000300800 */
[----:B------:R-:W3:Y:S04]  /*86400*/  LDL.LU R28, [R1+0x4ec] ;  /* 0x0004ec00011c7983 */ /* 0x000ee80000300800 */
[----:B------:R0:W-:Y:S04]  /*86410*/  STL [R1+0x1954], R24 ;  /* 0x0019541801007387 */ /* 0x0001e80000100800 */
[----:B0-----:R-:W3:Y:S04]  /*86420*/  LDL.LU R24, [R1+0x48c] ;  /* 0x00048c0001187983 */ /* 0x001ee80000300800 */
[----:B------:R-:W3:Y:S04]  /*86430*/  LDL.LU R2, [R1+0x1a64] ;  /* 0x001a640001027983 */ /* 0x000ee80000300800 */
[----:B------:R0:W-:Y:S04]  /*86440*/  STL [R1+0x3a8], R29 ;  /* 0x0003a81d01007387 */ /* 0x0001e80000100800 */
[----:B0-----:R-:W3:Y:S01]  /*86450*/  LDL.LU R29, [R1+0x488] ;  /* 0x00048800011d7983 */ /* 0x001ee20000300800 */
[----:B------:R-:W5:Y:S08]  /*86460*/  MUFU.RCP R23, R23 ;  /* 0x0000001700177308 */ /* 0x000f700000001000 */
[----:B------:R-:W2:Y:S01]  /*86470*/  MUFU.RCP R0, R0 ;  /* 0x0000000000007308 */ /* 0x000ea20000001000 */
[----:B-----5:R-:W-:-:S02]  /*86480*/  FMUL R10, R23, R10 ;  /* 0x0000000a170a7220 */ /* 0x020fc40000400000 */
[----:B------:R-:W-:-:S03]  /*86490*/  FMUL R9, R23, R9 ;  /* 0x0000000917097220 */ /* 0x000fc60000400000 */
[----:B------:R0:W-:Y:S01]  /*864a0*/  STL [R1+0x310], R10 ;  /* 0x0003100a01007387 */ /* 0x0001e20000100800 */
[C---:B------:R-:W-:Y:S02]  /*864b0*/  FMUL R7, R23.reuse, R7 ;  /* 0x0000000717077220 */ /* 0x040fe40000400000 */
[C---:B------:R-:W-:Y:S02]  /*864c0*/  FMUL R3, R23.reuse, R3 ;  /* 0x0000000317037220 */ /* 0x040fe40000400000 */
[C---:B0-----:R-:W-:Y:S02]  /*864d0*/  FMUL R10, R23.reuse, R6 ;  /* 0x00000006170a7220 */ /* 0x041fe40000400000 */
[----:B------:R-:W5:Y:S01]  /*864e0*/  LDL.LU R6, [R1+0x2f8] ;  /* 0x0002f80001067983 */ /* 0x000f620000300800 */
[----:B------:R-:W-:-:S03]  /*864f0*/  FMUL R15, R23, R15 ;  /* 0x0000000f170f7220 */ /* 0x000fc60000400000 */
[----:B------:R0:W-:Y:S01]  /*86500*/  STL [R1+0x308], R10 ;  /* 0x0003080a01007387 */ /* 0x0001e20000100800 */
[----:B------:R-:W-:-:S03]  /*86510*/  FMUL R8, R23, R8 ;  /* 0x0000000817087220 */ /* 0x000fc60000400000 */
[----:B0-----:R-:W5:Y:S04]  /*86520*/  LDL.LU R10, [R1+0x2fc] ;  /* 0x0002fc00010a7983 */ /* 0x001f680000300800 */
[----:B------:R0:W-:Y:S04]  /*86530*/  STL [R1+0x30c], R9 ;  /* 0x00030c0901007387 */ /* 0x0001e80000100800 */
[----:B0-----:R-:W5:Y:S04]  /*86540*/  LDL.LU R9, [R1+0x3c0] ;  /* 0x0003c00001097983 */ /* 0x001f680000300800 */
[----:B------:R0:W-:Y:S04]  /*86550*/  STL [R1+0x300], R7 ;  /* 0x0003000701007387 */ /* 0x0001e80000100800 */
[----:B0-----:R-:W5:Y:S04]  /*86560*/  LDL.LU R7, [R1+0x3c4] ;  /* 0x0003c40001077983 */ /* 0x001f680000300800 */
[----:B------:R0:W-:Y:S04]  /*86570*/  STL [R1+0x304], R3 ;  /* 0x0003040301007387 */ /* 0x0001e80000100800 */
[----:B0-----:R-:W5:Y:S04]  /*86580*/  LDL.LU R3, [R1+0x1a60] ;  /* 0x001a600001037983 */ /* 0x001f680000300800 */
[----:B------:R4:W-:Y:S04]  /*86590*/  STL [R1+0x2e8], R15 ;  /* 0x0002e80f01007387 */ /* 0x0009e80000100800 */
[----:B------:R0:W-:Y:S01]  /*865a0*/  STL [R1+0x2ec], R8 ;  /* 0x0002ec0801007387 */ /* 0x0001e20000100800 */
[----:B----4-:R-:W-:-:S03]  /*865b0*/  FMUL R15, R23, R5 ;  /* 0x00000005170f7220 */ /* 0x010fc60000400000 */
[----:B0-----:R-:W4:Y:S04]  /*865c0*/  LDL.LU R8, [R1+0x3c8] ;  /* 0x0003c80001087983 */ /* 0x001f280000300800 */
[----:B------:R-:W4:Y:S04]  /*865d0*/  LDL.LU R5, [R1+0x3cc] ;  /* 0x0003cc0001057983 */ /* 0x000f280000300800 */
[----:B------:R0:W-:Y:S04]  /*865e0*/  STL [R1+0x2e4], R15 ;  /* 0x0002e40f01007387 */ /* 0x0001e80000100800 */
[----:B0-----:R-:W4:Y:S04]  /*865f0*/  LDL.LU R15, [R1+0x458] ;  /* 0x00045800010f7983 */ /* 0x001f280000300800 */
[----:B------:R-:W4:Y:S01]  /*86600*/  LDL.LU R23, [R1+0x2a8] ;  /* 0x0002a80001177983 */ /* 0x000f220000300800 */
[----:B--2---:R-:W-:-:S05]  /*86610*/  FMUL R13, R0, R13 ;  /* 0x0000000d000d7220 */ /* 0x004fca0000400000 */
[----:B------:R0:W-:Y:S01]  /*86620*/  STL [R1+0x38c], R13 ;  /* 0x00038c0d01007387 */ /* 0x0001e20000100800 */
[----:B------:R-:W-:-:S03]  /*86630*/  FMUL R4, R0, R4 ;  /* 0x0000000400047220 */ /* 0x000fc60000400000 */
[----:B0-----:R-:W2:Y:S04]  /*86640*/  LDL.LU R13, [R1+0x2ac] ;  /* 0x0002ac00010d7983 */ /* 0x001ea80000300800 */
[----:B------:R0:W-:Y:S01]  /*86650*/  STL [R1+0x378], R4 ;  /* 0x0003780401007387 */ /* 0x0001e20000100800 */
[----:B------:R-:W-:-:S03]  /*86660*/  FMUL R14, R0, R14 ;  /* 0x0000000e000e7220 */ /* 0x000fc60000400000 */
[----:B0-----:R-:W2:Y:S01]  /*86670*/  LDL.LU R4, [R1+0x1a5c] ;  /* 0x001a5c0001047983 */ /* 0x001ea20000300800 */
[C---:B---3--:R-:W-:Y:S02]  /*86680*/  FMUL R26, R0.reuse, R26 ;  /* 0x0000001a001a7220 */ /* 0x048fe40000400000 */
[C---:B------:R-:W-:Y:S02]  /*86690*/  FMUL R24, R0.reuse, R24 ;  /* 0x0000001800187220 */ /* 0x040fe40000400000 */
[----:B------:R-:W-:-:S05]  /*866a0*/  FMUL R29, R0, R29 ;  /* 0x0000001d001d7220 */ /* 0x000fca0000400000 */
[----:B------:R0:W-:Y:S04]  /*866b0*/  STL [R1+0x384], R29 ;  /* 0x0003841d01007387 */ /* 0x0001e80000100800 */
[----:B0-----:R-:W3:Y:S04]  /*866c0*/  LDL.LU R29, [R1+0x2b0] ;  /* 0x0002b000011d7983 */ /* 0x001ee80000300800 */
[----:B------:R0:W-:Y:S04]  /*866d0*/  STL [R1+0x370], R24 ;  /* 0x0003701801007387 */ /* 0x0001e80000100800 */
[----:B------:R1:W-:Y:S01]  /*866e0*/  STL [R1+0x380], R14 ;  /* 0x0003800e01007387 */ /* 0x0003e20000100800 */
[----:B0-----:R-:W-:-:S03]  /*866f0*/  FMUL R24, R0, R27 ;  /* 0x0000001b00187220 */ /* 0x001fc60000400000 */
[----:B------:R-:W3:Y:S04]  /*86700*/  LDL.LU R27, [R1+0x2b4] ;  /* 0x0002b400011b7983 */ /* 0x000ee80000300800 */
[----:B-1----:R-:W3:Y:S04]  /*86710*/  LDL.LU R14, [R1+0x2bc] ;  /* 0x0002bc00010e7983 */ /* 0x002ee80000300800 */
[----:B------:R0:W-:Y:S02]  /*86720*/  STL [R1+0x36c], R24 ;  /* 0x00036c1801007387 */ /* 0x0001e40000100800 */
[----:B0-----:R-:W-:-:S02]  /*86730*/  FMUL R24, R0, R28 ;  /* 0x0000001c00187220 */ /* 0x001fc40000400000 */
[----:B------:R-:W3:Y:S01]  /*86740*/  LDL.LU R0, [R1+0x45c] ;  /* 0x00045c0001007983 */ /* 0x000ee20000300800 */
[----:B------:R-:W5:Y:S03]  /*86750*/  MUFU.RCP R2, R2 ;  /* 0x0000000200027308 */ /* 0x000f660000001000 */
[----:B------:R-:W-:Y:S04]  /*86760*/  STL [R1+0x374], R26 ;  /* 0x0003741a01007387 */ /* 0x000fe80000100800 */
[----:B------:R0:W-:Y:S01]  /*86770*/  STL [R1+0x195c], R24 ;  /* 0x00195c1801007387 */ /* 0x0001e20000100800 */
[----:B-----5:R-:W-:-:S03]  /*86780*/  FMUL R28, R2, R6 ;  /* 0x00000006021c7220 */ /* 0x020fc60000400000 */
[----:B0-----:R-:W5:Y:S01]  /*86790*/  LDL.LU R24, [R1+0x2b8] ;  /* 0x0002b80001187983 */ /* 0x001f620000300800 */
[C---:B------:R-:W-:Y:S02]  /*867a0*/  FMUL R26, R2.reuse, R10 ;  /* 0x0000000a021a7220 */ /* 0x040fe40000400000 */
[C---:B------:R-:W-:Y:S01]  /*867b0*/  FMUL R10, R2.reuse, R9 ;  /* 0x00000009020a7220 */ /* 0x040fe20000400000 */
[----:B------:R-:W5:Y:S01]  /*867c0*/  LDL.LU R6, [R1+0x2f4] ;  /* 0x0002f40001067983 */ /* 0x000f620000300800 */
[----:B------:R-:W-:-:S03]  /*867d0*/  FMUL R9, R2, R7 ;  /* 0x0000000702097220 */ /* 0x000fc60000400000 */
[----:B------:R0:W-:Y:S04]  /*867e0*/  STL [R1+0x2dc], R28 ;  /* 0x0002dc1c01007387 */ /* 0x0001e80000100800 */
[----:B0-----:R-:W5:Y:S01]  /*867f0*/  LDL.LU R28, [R1+0x288] ;  /* 0x00028800011c7983 */ /* 0x001f620000300800 */
[----:B------:R-:W2:Y:S03]  /*86800*/  MUFU.RCP R3, R3 ;  /* 0x0000000300037308 */ /* 0x000ea60000001000 */
[----:B------:R0:W-:Y:S04]  /*86810*/  STL [R1+0x2d4], R26 ;  /* 0x0002d41a01007387 */ /* 0x0001e80000100800 */
[----:B------:R1:W-:Y:S04]  /*86820*/  STL [R1+0x2d8], R10 ;  /* 0x0002d80a01007387 */ /* 0x0003e80000100800 */
[----:B------:R-:W5:Y:S04]  /*86830*/  LDL.LU R7, [R1+0x28c] ;  /* 0x00028c0001077983 */ /* 0x000f680000300800 */
[----:B0-----:R-:W5:Y:S01]  /*86840*/  LDL.LU R26, [R1+0x294] ;  /* 0x00029400011a7983 */ /* 0x001f620000300800 */
[----:B----4-:R-:W-:-:S03]  /*86850*/  FMUL R8, R2, R8 ;  /* 0x0000000802087220 */ /* 0x010fc60000400000 */
[----:B------:R0:W-:Y:S01]  /*86860*/  STL [R1+0x2cc], R9 ;  /* 0x0002cc0901007387 */ /* 0x0001e20000100800 */
[----:B------:R-:W-:-:S03]  /*86870*/  FMUL R5, R2, R5 ;  /* 0x0000000502057220 */ /* 0x000fc60000400000 */
[----:B-1----:R-:W4:Y:S04]  /*86880*/  LDL.LU R10, [R1+0x298] ;  /* 0x00029800010a7983 */ /* 0x002f280000300800 */
[----:B0-----:R-:W4:Y:S04]  /*86890*/  LDL.LU R9, [R1+0x29c] ;  /* 0x00029c0001097983 */ /* 0x001f280000300800 */
[----:B------:R0:W-:Y:S01]  /*868a0*/  STL [R1+0x2d0], R8 ;  /* 0x0002d00801007387 */ /* 0x0001e20000100800 */
[----:B------:R-:W-:-:S03]  /*868b0*/  FMUL R15, R2, R15 ;  /* 0x0000000f020f7220 */ /* 0x000fc60000400000 */
[----:B0-----:R-:W4:Y:S04]  /*868c0*/  LDL.LU R8, [R1+0x1a58] ;  /* 0x001a580001087983 */ /* 0x001f280000300800 */
[----:B------:R0:W-:Y:S04]  /*868d0*/  STL [R1+0x2c4], R5 ;  /* 0x0002c40501007387 */ /* 0x0001e80000100800 */
[----:B0-----:R-:W4:Y:S04]  /*868e0*/  LDL.LU R5, [R1+0x1a54] ;  /* 0x001a540001057983 */ /* 0x001f280000300800 */
[----:B------:R0:W-:Y:S04]  /*868f0*/  STL [R1+0x2c8], R15 ;  /* 0x0002c80f01007387 */ /* 0x0001e80000100800 */
[----:B0-----:R-:W4:Y:S01]  /*86900*/  LDL.LU R15, [R1+0x2a0] ;  /* 0x0002a000010f7983 */ /* 0x001f220000300800 */
[----:B--2---:R-:W-:-:S02]  /*86910*/  FMUL R13, R3, R13 ;  /* 0x0000000d030d7220 */ /* 0x004fc40000400000 */
[C---:B---3--:R-:W-:Y:S02]  /*86920*/  FMUL R29, R3.reuse, R29 ;  /* 0x0000001d031d7220 */ /* 0x048fe40000400000 */
[C---:B------:R-:W-:Y:S02]  /*86930*/  FMUL R27, R3.reuse, R27 ;  /* 0x0000001b031b7220 */ /* 0x040fe40000400000 */
[----:B------:R-:W-:Y:S02]  /*86940*/  FMUL R2, R2, R0 ;  /* 0x0000000002027220 */ /* 0x000fe40000400000 */
[----:B------:R-:W-:-:S03]  /*86950*/  FMUL R0, R3, R23 ;  /* 0x0000001703007220 */ /* 0x000fc60000400000 */
[----:B------:R0:W-:Y:S04]  /*86960*/  STL [R1+0x2c0], R2 ;  /* 0x0002c00201007387 */ /* 0x0001e80000100800 */
[----:B0-----:R-:W2:Y:S04]  /*86970*/  LDL.LU R2, [R1+0x268] ;  /* 0x0002680001027983 */ /* 0x001ea80000300800 */
[----:B------:R0:W-:Y:S04]  /*86980*/  STL [R1+0x348], R0 ;  /* 0x0003480001007387 */ /* 0x0001e80000100800 */
[----:B0-----:R-:W3:Y:S04]  /*86990*/  LDL.LU R0, [R1+0x26c] ;  /* 0x00026c0001007983 */ /* 0x001ee80000300800 */
[----:B------:R0:W-:Y:S04]  /*869a0*/  STL [R1+0x33c], R13 ;  /* 0x00033c0d01007387 */ /* 0x0001e80000100800 */
[----:B------:R-:W2:Y:S04]  /*869b0*/  LDL.LU R23, [R1+0x270] ;  /* 0x0002700001177983 */ /* 0x000ea80000300800 */
[----:B0-----:R-:W2:Y:S04]  /*869c0*/  LDL.LU R13, [R1+0x274] ;  /* 0x00027400010d7983 */ /* 0x001ea80000300800 */
[----:B------:R0:W-:Y:S04]  /*869d0*/  STL [R1+0x340], R29 ;  /* 0x0003401d01007387 */ /* 0x0001e80000100800 */
[----:B0-----:R-:W2:Y:S04]  /*869e0*/  LDL.LU R29, [R1+0x278] ;  /* 0x00027800011d7983 */ /* 0x001ea80000300800 */
[----:B------:R0:W-:Y:S04]  /*869f0*/  STL [R1+0x334], R27 ;  /* 0x0003341b01007387 */ /* 0x0001e80000100800 */
[----:B0-----:R-:W2:Y:S01]  /*86a00*/  LDL.LU R27, [R1+0x1a50] ;  /* 0x001a5000011b7983 */ /* 0x001ea20000300800 */
[----:B-----5:R-:W-:-:S02]  /*86a10*/  FMUL R24, R3, R24 ;  /* 0x0000001803187220 */ /* 0x020fc40000400000 */
[----:B------:R-:W-:-:S03]  /*86a20*/  FMUL R14, R3, R14 ;  /* 0x0000000e030e7220 */ /* 0x000fc60000400000 */
[----:B------:R0:W-:Y:S04]  /*86a30*/  STL [R1+0x338], R24 ;  /* 0x0003381801007387 */ /* 0x0001e80000100800 */
[----:B0-----:R-:W5:Y:S04]  /*86a40*/  LDL.LU R24, [R1+0x27c] ;  /* 0x00027c0001187983 */ /* 0x001f680000300800 */
[----:B------:R0:W-:Y:S04]  /*86a50*/  STL [R1+0x2f8], R14 ;  /* 0x0002f80e01007387 */ /* 0x0001e80000100800 */
[----:B0-----:R-:W3:Y:S01]  /*86a60*/  LDL.LU R14, [R1+0x280] ;  /* 0x00028000010e7983 */ /* 0x001ee20000300800 */
[----:B------:R-:W0:Y:S02]  /*86a70*/  MUFU.RCP R4, R4 ;  /* 0x0000000400047308 */ /* 0x000e240000001000 */
[----:B0-----:R-:W-:-:S02]  /*86a80*/  FMUL R28, R4, R28 ;  /* 0x0000001c041c7220 */ /* 0x001fc40000400000 */
[C---:B--2---:R-:W-:Y:S02]  /*86a90*/  FMUL R27, R3.reuse, R27 ;  /* 0x0000001b031b7220 */ /* 0x044fe40000400000 */
[----:B------:R-:W-:-:S03]  /*86aa0*/  FMUL R3, R3, R6 ;  /* 0x0000000603037220 */ /* 0x000fc60000400000 */
[----:B------:R0:W-:Y:S04]  /*86ab0*/  STL [R1+0x1960], R27 ;  /* 0x0019601b01007387 */ /* 0x0001e80000100800 */
[----:B0-----:R-:W2:Y:S04]  /*86ac0*/  LDL.LU R27, [R1+0x2a4] ;  /* 0x0002a400011b7983 */ /* 0x001ea80000300800 */
[----:B------:R-:W3:Y:S04]  /*86ad0*/  LDL.LU R6, [R1+0x1a4c] ;  /* 0x001a4c0001067983 */ /* 0x000ee80000300800 */
[----:B------:R0:W-:Y:S04]  /*86ae0*/  STL [R1+0x2f4], R3 ;  /* 0x0002f40301007387 */ /* 0x0001e80000100800 */
[----:B0-----:R-:W3:Y:S04]  /*86af0*/  LDL.LU R3, [R1+0x290] ;  /* 0x0002900001037983 */ /* 0x001ee80000300800 */
[----:B------:R0:W-:Y:S04]  /*86b00*/  STL [R1+0x2b0], R28 ;  /* 0x0002b01c01007387 */ /* 0x0001e80000100800 */
[----:B0-----:R-:W5:Y:S01]  /*86b10*/  LDL.LU R28, [R1+0x284] ;  /* 0x00028400011c7983 */ /* 0x001f620000300800 */
[C---:B------:R-:W-:Y:S01]  /*86b20*/  FMUL R7, R4.reuse, R7 ;  /* 0x0000000704077220 */ /* 0x040fe20000400000 */
[----:B----4-:R-:W0:Y:S04]  /*86b30*/  MUFU.RCP R5, R5 ;  /* 0x0000000500057308 */ /* 0x010e280000001000 */
[----:B------:R1:W-:Y:S04]  /*86b40*/  STL [R1+0x2a8], R7 ;  /* 0x0002a80701007387 */ /* 0x0003e80000100800 */
[----:B-1----:R-:W4:Y:S01]  /*86b50*/  LDL.LU R7, [R1+0x1a48] ;  /* 0x001a480001077983 */ /* 0x002f220000300800 */
[----:B------:R-:W-:-:S02]  /*86b60*/  FMUL R15, R4, R15 ;  /* 0x0000000f040f7220 */ /* 0x000fc40000400000 */
[----:B0-----:R-:W-:Y:S02]  /*86b70*/  FMUL R2, R5, R2 ;  /* 0x0000000205027220 */ /* 0x001fe40000400000 */
[C---:B--2---:R-:W-:Y:S02]  /*86b80*/  FMUL R27, R4.reuse, R27 ;  /* 0x0000001b041b7220 */ /* 0x044fe40000400000 */
[----:B---3--:R-:W-:-:S05]  /*86b90*/  FMUL R3, R4, R3 ;  /* 0x0000000304037220 */ /* 0x008fca0000400000 */
[----:B------:R0:W-:Y:S02]  /*86ba0*/  STL [R1+0x2ac], R3 ;  /* 0x0002ac0301007387 */ /* 0x0001e40000100800 */
[C---:B0-----:R-:W-:Y:S02]  /*86bb0*/  FMUL R3, R4.reuse, R26 ;  /* 0x0000001a04037220 */ /* 0x041fe40000400000 */
[----:B------:R-:W-:-:S03]  /*86bc0*/  FMUL R26, R4, R10 ;  /* 0x0000000a041a7220 */ /* 0x000fc60000400000 */
[----:B------:R0:W-:Y:S04]  /*86bd0*/  STL [R1+0x294], R3 ;  /* 0x0002940301007387 */ /* 0x0001e80000100800 */
[----:B------:R-:W2:Y:S01]  /*86be0*/  LDL.LU R10, [R1+0x248] ;  /* 0x00024800010a7983 */ /* 0x000ea20000300800 */
[----:B0-----:R-:W-:-:S03]  /*86bf0*/  FMUL R3, R4, R9 ;  /* 0x0000000904037220 */ /* 0x001fc60000400000 */
[----:B------:R0:W-:Y:S04]  /*86c00*/  STL [R1+0x298], R26 ;  /* 0x0002981a01007387 */ /* 0x0001e80000100800 */
[----:B------:R-:W3:Y:S04]  /*86c10*/  LDL.LU R9, [R1+0x24c] ;  /* 0x00024c0001097983 */ /* 0x000ee80000300800 */
[----:B------:R1:W-:Y:S04]  /*86c20*/  STL [R1+0x28c], R3 ;  /* 0x00028c0301007387 */ /* 0x0003e80000100800 */
[----:B0-----:R-:W3:Y:S04]  /*86c30*/  LDL.LU R26, [R1+0x25c] ;  /* 0x00025c00011a7983 */ /* 0x001ee80000300800 */
[----:B-1----:R-:W3:Y:S04]  /*86c40*/  LDL.LU R3, [R1+0x260] ;  /* 0x0002600001037983 */ /* 0x002ee80000300800 */
[----:B------:R0:W-:Y:S04]  /*86c50*/  STL [R1+0x290], R15 ;  /* 0x0002900f01007387 */ /* 0x0001e80000100800 */
[----:B0-----:R-:W3:Y:S04]  /*86c60*/  LDL.LU R15, [R1+0x264] ;  /* 0x00026400010f7983 */ /* 0x001ee80000300800 */
[----:B------:R-:W3:Y:S04]  /*86c70*/  LDL.LU R4, [R1+0x258] ;  /* 0x0002580001047983 */ /* 0x000ee80000300800 */
[----:B------:R0:W-:Y:S04]  /*86c80*/  STL [R1+0x288], R27 ;  /* 0x0002881b01007387 */ /* 0x0001e80000100800 */
[----:B------:R1:W-:Y:S01]  /*86c90*/  STL [R1+0x2f0], R2 ;  /* 0x0002f00201007387 */ /* 0x0003e20000100800 */
[----:B0-----:R-:W-:-:S02]  /*86ca0*/  FMUL R27, R5, R0 ;  /* 0x00000000051b7220 */ /* 0x001fc40000400000 */
[C---:B------:R-:W-:Y:S02]  /*86cb0*/  FMUL R0, R5.reuse, R13 ;  /* 0x0000000d05007220 */ /* 0x040fe40000400000 */
[C---:B-1----:R-:W-:Y:S01]  /*86cc0*/  FMUL R2, R5.reuse, R23 ;  /* 0x0000001705027220 */ /* 0x042fe20000400000 */
[----:B------:R0:W-:Y:S04]  /*86cd0*/  STL [R1+0x2b4], R27 ;  /* 0x0002b41b01007387 */ /* 0x0001e80000100800 */
[----:B------:R-:W3:Y:S04]  /*86ce0*/  LDL.LU R13, [R1+0x218] ;  /* 0x00021800010d7983 */ /* 0x000ee80000300800 */
[----:B------:R1:W-:Y:S01]  /*86cf0*/  STL [R1+0x2bc], R2 ;  /* 0x0002bc0201007387 */ /* 0x0003e20000100800 */
[----:B0-----:R-:W-:-:S03]  /*86d00*/  FMUL R27, R5, R29 ;  /* 0x0000001d051b7220 */ /* 0x001fc60000400000 */
[----:B------:R0:W-:Y:S04]  /*86d10*/  STL [R1+0x2a0], R0 ;  /* 0x0002a00001007387 */ /* 0x0001e80000100800 */
[----:B-1----:R-:W3:Y:S04]  /*86d20*/  LDL.LU R2, [R1+0x220] ;  /* 0x0002200001027983 */ /* 0x002ee80000300800 */
[----:B0-----:R-:W3:Y:S04]  /*86d30*/  LDL.LU R0, [R1+0x224] ;  /* 0x0002240001007983 */ /* 0x001ee80000300800 */
[----:B------:R-:W3:Y:S04]  /*86d40*/  LDL.LU R23, [R1+0x228] ;  /* 0x0002280001177983 */ /* 0x000ee80000300800 */
[----:B------:R-:W3:Y:S04]  /*86d50*/  LDL.LU R29, [R1+0x22c] ;  /* 0x00022c00011d7983 */ /* 0x000ee80000300800 */
[----:B------:R5:W-:Y:S02]  /*86d60*/  STL [R1+0x1964], R27 ;  /* 0x0019641b01007387 */ /* 0x000be40000100800 */
[----:B-----5:R-:W-:-:S02]  /*86d70*/  FMUL R27, R5, R24 ;  /* 0x00000018051b7220 */ /* 0x020fc40000400000 */
[C---:B------:R-:W-:Y:S02]  /*86d80*/  FMUL R24, R5.reuse, R14 ;  /* 0x0000000e05187220 */ /* 0x040fe40000400000 */
[----:B------:R-:W5:Y:S04]  /*86d90*/  LDL.LU R14, [R1+0x240] ;  /* 0x00024000010e7983 */ /* 0x000f680000300800 */
[----:B------:R0:W-:Y:S04]  /*86da0*/  STL [R1+0x29c], R27 ;  /* 0x00029c1b01007387 */ /* 0x0001e80000100800 */
[----:B------:R1:W-:Y:S01]  /*86db0*/  STL [R1+0x1968], R24 ;  /* 0x0019681801007387 */ /* 0x0003e20000100800 */
[----:B0-----:R-:W-:-:S03]  /*86dc0*/  FMUL R27, R5, R28 ;  /* 0x0000001c051b7220 */ /* 0x001fc60000400000 */
[----:B-1----:R-:W5:Y:S04]  /*86dd0*/  LDL.LU R24, [R1+0x21c] ;  /* 0x00021c0001187983 */ /* 0x002f680000300800 */
[----:B------:R-:W5:Y:S04]  /*86de0*/  LDL.LU R5, [R1+0x254] ;  /* 0x0002540001057983 */ /* 0x000f680000300800 */
[----:B------:R-:W5:Y:S04]  /*86df0*/  LDL.LU R28, [R1+0x244] ;  /* 0x00024400011c7983 */ /* 0x000f680000300800 */
[----:B------:R0:W-:Y:S04]  /*86e00*/  STL [R1+0x196c], R27 ;  /* 0x00196c1b01007387 */ /* 0x0001e80000100800 */
[----:B0-----:R-:W5:Y:S01]  /*86e10*/  LDL.LU R27, [R1+0x250] ;  /* 0x00025000011b7983 */ /* 0x001f620000300800 */
[----:B------:R-:W2:Y:S08]  /*86e20*/  MUFU.RCP R6, R6 ;  /* 0x0000000600067308 */ /* 0x000eb00000001000 */
[----:B----4-:R-:W0:Y:S01]  /*86e30*/  MUFU.RCP R7, R7 ;  /* 0x0000000700077308 */ /* 0x010e220000001000 */
[----:B--2---:R-:W-:-:S05]  /*86e40*/  FMUL R10, R6, R10 ;  /* 0x0000000a060a7220 */ /* 0x004fca0000400000 */
[----:B------:R1:W-:Y:S01]  /*86e50*/  STL [R1+0x268], R10 ;  /* 0x0002680a01007387 */ /* 0x0003e20000100800 */
[----:B---3--:R-:W-:-:S03]  /*86e60*/  FMUL R9, R6, R9 ;  /* 0x0000000906097220 */ /* 0x008fc60000400000 */
[----:B-1----:R-:W2:Y:S04]  /*86e70*/  LDL.LU R10, [R1+0x1a44] ;  /* 0x001a4400010a7983 */ /* 0x002ea80000300800 */
[----:B------:R1:W-:Y:S04]  /*86e80*/  STL [R1+0x24c], R9 ;  /* 0x00024c0901007387 */ /* 0x0003e80000100800 */
[----:B-1----:R-:W3:Y:S01]  /*86e90*/  LDL.LU R9, [R1+0x1a40] ;  /* 0x001a400001097983 */ /* 0x002ee20000300800 */
[----:B------:R-:W-:Y:S02]  /*86ea0*/  FMUL R4, R6, R4 ;  /* 0x0000000406047220 */ /* 0x000fe40000400000 */
[----:B0-----:R-:W-:-:S02]  /*86eb0*/  FMUL R0, R7, R0 ;  /* 0x0000000007007220 */ /* 0x001fc40000400000 */
[----:B-----5:R-:W-:-:S05]  /*86ec0*/  FMUL R27, R6, R27 ;  /* 0x0000001b061b7220 */ /* 0x020fca0000400000 */
[----:B------:R0:W-:Y:S02]  /*86ed0*/  STL [R1+0x250], R27 ;  /* 0x0002501b01007387 */ /* 0x0001e40000100800 */
[C---:B0-----:R-:W-:Y:S02]  /*86ee0*/  FMUL R27, R6.reuse, R5 ;  /* 0x00000005061b7220 */ /* 0x041fe40000400000 */
[----:B------:R-:W-:-:S03]  /*86ef0*/  FMUL R5, R6, R26 ;  /* 0x0000001a06057220 */ /* 0x000fc60000400000 */
[----:B------:R-:W-:Y:S04]  /*86f00*/  STL [R1+0x23c], R27 ;  /* 0x00023c1b01007387 */ /* 0x000fe80000100800 */
[----:B------:R-:W4:Y:S04]  /*86f10*/  LDL.LU R26, [R1+0x204] ;  /* 0x00020400011a7983 */ /* 0x000f280000300800 */
[----:B------:R0:W-:Y:S04]  /*86f20*/  STL [R1+0x248], R4 ;  /* 0x0002480401007387 */ /* 0x0001e80000100800 */
[----:B------:R1:W-:Y:S01]  /*86f30*/  STL [R1+0x234], R5 ;  /* 0x0002340501007387 */ /* 0x0003e20000100800 */
[----:B0-----:R-:W-:-:S02]  /*86f40*/  FMUL R4, R6, R3 ;  /* 0x0000000306047220 */ /* 0x001fc40000400000 */
[----:B------:R-:W-:Y:S02]  /*86f50*/  FMUL R3, R6, R15 ;  /* 0x0000000f06037220 */ /* 0x000fe40000400000 */
[----:B------:R-:W5:Y:S01]  /*86f60*/  LDL.LU R6, [R1+0x200] ;  /* 0x0002000001067983 */ /* 0x000f620000300800 */
[----:B------:R-:W-:-:S03]  /*86f70*/  FMUL R27, R7, R13 ;  /* 0x0000000d071b7220 */ /* 0x000fc60000400000 */
[----:B------:R0:W-:Y:S04]  /*86f80*/  STL [R1+0x238], R4 ;  /* 0x0002380401007387 */ /* 0x0001e80000100800 */
[----:B-1----:R-:W2:Y:S04]  /*86f90*/  LDL.LU R5, [R1+0x208] ;  /* 0x0002080001057983 */ /* 0x002ea80000300800 */
[----:B------:R1:W-:Y:S04]  /*86fa0*/  STL [R1+0x230], R3 ;  /* 0x0002300301007387 */ /* 0x0003e80000100800 */
[----:B0-----:R-:W2:Y:S04]  /*86fb0*/  LDL.LU R4, [R1+0x20c] ;  /* 0x00020c0001047983 */ /* 0x001ea80000300800 */
[----:B-1----:R-:W2:Y:S04]  /*86fc0*/  LDL.LU R3, [R1+0x210] ;  /* 0x0002100001037983 */ /* 0x002ea80000300800 */
[----:B------:R-:W2:Y:S04]  /*86fd0*/  LDL.LU R15, [R1+0x214] ;  /* 0x00021400010f7983 */ /* 0x000ea80000300800 */
[----:B------:R-:W2:Y:S04]  /*86fe0*/  LDL.LU R13, [R1+0x1c8] ;  /* 0x0001c800010d7983 */ /* 0x000ea80000300800 */
[----:B------:R0:W-:Y:S02]  /*86ff0*/  STL [R1+0x280], R27 ;  /* 0x0002801b01007387 */ /* 0x0001e40000100800 */
[----:B0-----:R-:W-:-:S02]  /*87000*/  FMUL R27, R7, R24 ;  /* 0x00000018071b7220 */ /* 0x001fc40000400000 */
[C---:B------:R-:W-:Y:S02]  /*87010*/  FMUL R24, R7.reuse, R2 ;  /* 0x0000000207187220 */ /* 0x040fe40000400000 */
[C---:B------:R-:W-:Y:S01]  /*87020*/  FMUL R2, R7.reuse, R23 ;  /* 0x0000001707027220 */ /* 0x040fe20000400000 */
[----:B------:R-:W-:Y:S04]  /*87030*/  STL [R1+0x270], R27 ;  /* 0x0002701b01007387 */ /* 0x000fe80000100800 */
[----:B------:R0:W-:Y:S04]  /*87040*/  STL [R1+0x27c], R24 ;  /* 0x00027c1801007387 */ /* 0x0001e80000100800 */
[----:B------:R-:W2:Y:S04]  /*87050*/  LDL.LU R23, [R1+0x1d0] ;  /* 0x0001d00001177983 */ /* 0x000ea80000300800 */
[----:B------:R1:W-:Y:S01]  /*87060*/  STL [R1+0x26c], R0 ;  /* 0x00026c0001007387 */ /* 0x0003e20000100800 */
[----:B0-----:R-:W-:-:S03]  /*87070*/  FMUL R24, R7, R14 ;  /* 0x0000000e07187220 */ /* 0x001fc60000400000 */
[----:B------:R0:W-:Y:S01]  /*87080*/  STL [R1+0x278], R2 ;  /* 0x0002780201007387 */ /* 0x0001e20000100800 */
[----:B-1----:R-:W-:-:S03]  /*87090*/  FMUL R0, R7, R29 ;  /* 0x0000001d07007220 */ /* 0x002fc60000400000 */
[----:B0-----:R-:W2:Y:S01]  /*870a0*/  LDL.LU R2, [R1+0x1d4] ;  /* 0x0001d40001027983 */ /* 0x001ea20000300800 */
[----:B------:R-:W-:-:S03]  /*870b0*/  FMUL R27, R7, R28 ;  /* 0x0000001c071b7220 */ /* 0x000fc60000400000 */
[----:B------:R-:W2:Y:S04]  /*870c0*/  LDL.LU R29, [R1+0x1d8] ;  /* 0x0001d800011d7983 */ /* 0x000ea80000300800 */
[----:B------:R0:W-:Y:S04]  /*870d0*/  STL [R1+0x264], R0 ;  /* 0x0002640001007387 */ /* 0x0001e80000100800 */
[----:B0-----:R-:W2:Y:S04]  /*870e0*/  LDL.LU R0, [R1+0x1dc] ;  /* 0x0001dc0001007983 */ /* 0x001ea80000300800 */
[----:B------:R-:W2:Y:S04]  /*870f0*/  LDL.LU R14, [R1+0x1f0] ;  /* 0x0001f000010e7983 */ /* 0x000ea80000300800 */
[----:B------:R0:W-:Y:S04]  /*87100*/  STL [R1+0x1970], R24 ;  /* 0x0019701801007387 */ /* 0x0001e80000100800 */
[----:B0-----:R-:W2:Y:S04]  /*87110*/  LDL.LU R24, [R1+0x1cc] ;  /* 0x0001cc0001187983 */ /* 0x001ea80000300800 */
[----:B------:R-:W2:Y:S04]  /*87120*/  LDL.LU R7, [R1+0x1fc] ;  /* 0x0001fc0001077983 */ /* 0x000ea80000300800 */
[----:B------:R-:W2:Y:S04]  /*87130*/  LDL.LU R28, [R1+0x1f4] ;  /* 0x0001f400011c7983 */ /* 0x000ea80000300800 */
[----:B------:R0:W-:Y:S04]  /*87140*/  STL [R1+0x1974], R27 ;  /* 0x0019741b01007387 */ /* 0x0001e80000100800 */
[----:B0-----:R-:W2:Y:S01]  /*87150*/  LDL.LU R27, [R1+0x1f8] ;  /* 0x0001f800011b7983 */ /* 0x001ea20000300800 */
[----:B------:R-:W5:Y:S02]  /*87160*/  MUFU.RCP R8, R8 ;  /* 0x0000000800087308 */ /* 0x000f640000001000 */
[----:B-----5:R-:W-:-:S02]  /*87170*/  FMUL R6, R8, R6 ;  /* 0x0000000608067220 */ /* 0x020fc40000400000 */
[----:B--2---:R-:W-:-:S05]  /*87180*/  FMUL R27, R8, R27 ;  /* 0x0000001b081b7220 */ /* 0x004fca0000400000 */
[----:B------:R0:W-:Y:S02]  /*87190*/  STL [R1+0x218], R27 ;  /* 0x0002181b01007387 */ /* 0x0001e40000100800 */
[C---:B0-----:R-:W-:Y:S02]  /*871a0*/  FMUL R27, R8.reuse, R7 ;  /* 0x00000007081b7220 */ /* 0x041fe40000400000 */
[----:B------:R-:W2:Y:S04]  /*871b0*/  LDL.LU R7, [R1+0x1a8] ;  /* 0x0001a80001077983 */ /* 0x000ea80000300800 */
[----:B------:R4:W-:Y:S04]  /*871c0*/  STL [R1+0x1fc], R27 ;  /* 0x0001fc1b01007387 */ /* 0x0009e80000100800 */
[----:B------:R0:W-:Y:S01]  /*871d0*/  STL [R1+0x200], R6 ;  /* 0x0002000601007387 */ /* 0x0001e20000100800 */
[----:B----4-:R-:W-:-:S03]  /*871e0*/  FMUL R27, R8, R26 ;  /* 0x0000001a081b7220 */ /* 0x010fc60000400000 */
[----:B0-----:R-:W4:Y:S04]  /*871f0*/  LDL.LU R6, [R1+0x1ac] ;  /* 0x0001ac0001067983 */ /* 0x001f280000300800 */
[----:B------:R-:W5:Y:S01]  /*87200*/  LDL.LU R26, [R1+0x1b0] ;  /* 0x0001b000011a7983 */ /* 0x000f620000300800 */
[----:B---3--:R-:W0:Y:S03]  /*87210*/  MUFU.RCP R9, R9 ;  /* 0x0000000900097308 */ /* 0x008e260000001000 */
[----:B------:R1:W-:Y:S01]  /*87220*/  STL [R1+0x1ec], R27 ;  /* 0x0001ec1b01007387 */ /* 0x0003e20000100800 */
[C---:B------:R-:W-:Y:S02]  /*87230*/  FMUL R3, R8.reuse, R3 ;  /* 0x0000000308037220 */ /* 0x040fe40000400000 */
[----:B-1----:R-:W-:-:S02]  /*87240*/  FMUL R27, R8, R5 ;  /* 0x00000005081b7220 */ /* 0x002fc40000400000 */
[----:B------:R-:W3:Y:S04]  /*87250*/  LDL.LU R5, [R1+0x1b4] ;  /* 0x0001b40001057983 */ /* 0x000ee80000300800 */
[----:B------:R1:W-:Y:S02]  /*87260*/  STL [R1+0x1f8], R27 ;  /* 0x0001f81b01007387 */ /* 0x0003e40000100800 */
[C---:B-1----:R-:W-:Y:S02]  /*87270*/  FMUL R27, R8.reuse, R4 ;  /* 0x00000004081b7220 */ /* 0x042fe40000400000 */
[----:B------:R-:W-:-:S03]  /*87280*/  FMUL R4, R8, R15 ;  /* 0x0000000f08047220 */ /* 0x000fc60000400000 */
[----:B------:R-:W-:Y:S04]  /*87290*/  STL [R1+0x1e4], R27 ;  /* 0x0001e41b01007387 */ /* 0x000fe80000100800 */
[----:B------:R1:W-:Y:S04]  /*872a0*/  STL [R1+0x1e8], R3 ;  /* 0x0001e80301007387 */ /* 0x0003e80000100800 */
[----:B------:R1:W-:Y:S01]  /*872b0*/  STL [R1+0x1e0], R4 ;  /* 0x0001e00401007387 */ /* 0x0003e20000100800 */
[----:B0-----:R-:W-:-:S03]  /*872c0*/  FMUL R8, R9, R24 ;  /* 0x0000001809087220 */ /* 0x001fc60000400000 */
[----:B------:R-:W3:Y:S01]  /*872d0*/  LDL.LU R15, [R1+0x1b8] ;  /* 0x0001b800010f7983 */ /* 0x000ee20000300800 */
[----:B-1----:R-:W-:-:S03]  /*872e0*/  FMUL R3, R9, R13 ;  /* 0x0000000d09037220 */ /* 0x002fc60000400000 */
[----:B------:R-:W3:Y:S01]  /*872f0*/  LDL.LU R13, [R1+0x1bc] ;  /* 0x0001bc00010d7983 */ /* 0x000ee20000300800 */
[----:B------:R-:W-:-:S03]  /*87300*/  FMUL R24, R9, R23 ;  /* 0x0000001709187220 */ /* 0x000fc60000400000 */
[----:B------:R0:W-:Y:S04]  /*87310*/  STL [R1+0x25c], R3 ;  /* 0x00025c0301007387 */ /* 0x0001e80000100800 */
[----:B------:R-:W3:Y:S04]  /*87320*/  LDL.LU R4, [R1+0x1c0] ;  /* 0x0001c00001047983 */ /* 0x000ee80000300800 */
[----:B0-----:R-:W3:Y:S04]  /*87330*/  LDL.LU R3, [R1+0x1c4] ;  /* 0x0001c40001037983 */ /* 0x001ee80000300800 */
[----:B------:R-:W3:Y:S04]  /*87340*/  LDL.LU R23, [R1+0x130] ;  /* 0x0001300001177983 */ /* 0x000ee80000300800 */
[----:B------:R0:W-:Y:S01]  /*87350*/  STL [R1+0x244], R8 ;  /* 0x0002440801007387 */ /* 0x0001e20000100800 */
[----:B------:R-:W-:-:S03]  /*87360*/  FMUL R0, R9, R0 ;  /* 0x0000000009007220 */ /* 0x000fc60000400000 */
[----:B------:R1:W-:Y:S01]  /*87370*/  STL [R1+0x258], R24 ;  /* 0x0002581801007387 */ /* 0x0003e20000100800 */
[C---:B0-----:R-:W-:Y:S02]  /*87380*/  FMUL R8, R9.reuse, R2 ;  /* 0x0000000209087220 */ /* 0x041fe40000400000 */
[C---:B------:R-:W-:Y:S02]  /*87390*/  FMUL R2, R9.reuse, R29 ;  /* 0x0000001d09027220 */ /* 0x040fe40000400000 */
[----:B------:R-:W3:Y:S01]  /*873a0*/  LDL.LU R29, [R1+0x12c] ;  /* 0x00012c00011d7983 */ /* 0x000ee20000300800 */
[----:B-1----:R-:W-:-:S03]  /*873b0*/  FMUL R24, R9, R14 ;  /* 0x0000000e09187220 */ /* 0x002fc60000400000 */
[----:B------:R0:W-:Y:S04]  /*873c0*/  STL [R1+0x22c], R8 ;  /* 0x00022c0801007387 */ /* 0x0001e80000100800 */
[----:B------:R1:W-:Y:S04]  /*873d0*/  STL [R1+0x254], R2 ;  /* 0x0002540201007387 */ /* 0x0003e80000100800 */
[----:B------:R-:W3:Y:S04]  /*873e0*/  LDL.LU R14, [R1+0x120] ;  /* 0x00012000010e7983 */ /* 0x000ee80000300800 */
[----:B------:R1:W-:Y:S01]  /*873f0*/  STL [R1+0x228], R0 ;  /* 0x0002280001007387 */ /* 0x0003e20000100800 */
[----:B0-----:R-:W-:-:S03]  /*87400*/  FMUL R8, R9, R28 ;  /* 0x0000001c09087220 */ /* 0x001fc60000400000 */
[----:B-1----:R-:W3:Y:S04]  /*87410*/  LDL.LU R2, [R1+0x11c] ;  /* 0x00011c0001027983 */ /* 0x002ee80000300800 */
[----:B------:R-:W3:Y:S04]  /*87420*/  LDL.LU R0, [R1+0x110] ;  /* 0x0001100001007983 */ /* 0x000ee80000300800 */
[----:B------:R0:W-:Y:S04]  /*87430*/  STL [R1+0x1978], R24 ;  /* 0x0019781801007387 */ /* 0x0001e80000100800 */
[----:B------:R-:W3:Y:S04]  /*87440*/  LDL.LU R28, [R1+0x10c] ;  /* 0x00010c00011c7983 */ /* 0x000ee80000300800 */
[----:B------:R-:W3:Y:S01]  /*87450*/  LDL.LU R27, [R1+0x100] ;  /* 0x00010000011b7983 */ /* 0x000ee20000300800 */
[----:B------:R-:W2:Y:S03]  /*87460*/  MUFU.RCP R10, R10 ;  /* 0x0000000a000a7308 */ /* 0x000ea60000001000 */
[----:B------:R2:W-:Y:S04]  /*87470*/  STL [R1+0x224], R8 ;  /* 0x0002240801007387 */ /* 0x0005e80000100800 */
[----:B0-----:R-:W3:Y:S01]  /*87480*/  LDL.LU R24, [R1+0x1a4] ;  /* 0x0001a40001187983 */ /* 0x001ee20000300800 */
[----:B--2---:R-:W-:-:S05]  /*87490*/  FMUL R8, R10, R7 ;  /* 0x000000070a087220 */ /* 0x004fca0000400000 */
[----:B------:R0:W-:Y:S01]  /*874a0*/  STL [R1+0x1d0], R8 ;  /* 0x0001d00801007387 */ /* 0x0001e20000100800 */
[C---:B----4-:R-:W-:Y:S02]  /*874b0*/  FMUL R7, R10.reuse, R6 ;  /* 0x000000060a077220 */ /* 0x050fe40000400000 */
[C---:B-----5:R-:W-:Y:S02]  /*874c0*/  FMUL R6, R10.reuse, R26 ;  /* 0x0000001a0a067220 */ /* 0x060fe40000400000 */
[----:B------:R-:W2:Y:S01]  /*874d0*/  LDL.LU R26, [R1+0x124] ;  /* 0x00012400011a7983 */ /* 0x000ea20000300800 */
[----:B------:R-:W1:Y:S03]  /*874e0*/  MUFU.RCP R11, R11 ;  /* 0x0000000b000b7308 */ /* 0x000e660000001000 */
[----:B------:R4:W-:Y:S04]  /*874f0*/  STL [R1+0x1c8], R7 ;  /* 0x0001c80701007387 */ /* 0x0009e80000100800 */
[----:B------:R5:W-:Y:S04]  /*87500*/  STL [R1+0x1cc], R6 ;  /* 0x0001cc0601007387 */ /* 0x000be80000100800 */
[----:B------:R-:W2:Y:S01]  /*87510*/  LDL.LU R9, [R1+0x114] ;  /* 0x0001140001097983 */ /* 0x000ea20000300800 */
[----:B---3--:R-:W-:-:S03]  /*87520*/  FMUL R5, R10, R5 ;  /* 0x000000050a057220 */ /* 0x008fc60000400000 */
[----:B0-----:R-:W3:Y:S04]  /*87530*/  LDL.LU R8, [R1+0x108] ;  /* 0x0001080001087983 */ /* 0x001ee80000300800 */
[----:B------:R0:W-:Y:S04]  /*87540*/  STL [R1+0x1b4], R5 ;  /* 0x0001b40501007387 */ /* 0x0001e80000100800 */
[----:B----4-:R-:W4:Y:S04]  /*87550*/  LDL.LU R7, [R1+0x104] ;  /* 0x0001040001077983 */ /* 0x010f280000300800 */
[----:B-----5:R-:W5:Y:S04]  /*87560*/  LDL.LU R6, [R1+0xfc] ;  /* 0x0000fc0001067983 */ /* 0x020f680000300800 */
[----:B0-----:R-:W5:Y:S01]  /*87570*/  LDL.LU R5, [R1+0xf8] ;  /* 0x0000f80001057983 */ /* 0x001f620000300800 */
[----:B------:R-:W-:-:S02]  /*87580*/  FMUL R15, R10, R15 ;  /* 0x0000000f0a0f7220 */ /* 0x000fc40000400000 */
[----:B------:R-:W-:-:S03]  /*87590*/  FMUL R13, R10, R13 ;  /* 0x0000000d0a0d7220 */ /* 0x000fc60000400000 */
[----:B------:R0:W-:Y:S01]  /*875a0*/  STL [R1+0x1b8], R15 ;  /* 0x0001b80f01007387 */ /* 0x0001e20000100800 */
[----:B------:R-:W-:-:S03]  /*875b0*/  FMUL R4, R10, R4 ;  /* 0x000000040a047220 */ /* 0x000fc60000400000 */
[----:B0-----:R-:W5:Y:S01]  /*875c0*/  LDL.LU R15, [R1+0x1a3c] ;  /* 0x001a3c00010f7983 */ /* 0x001f620000300800 */
[----:B------:R-:W-:-:S03]  /*875d0*/  FMUL R3, R10, R3 ;  /* 0x000000030a037220 */ /* 0x000fc60000400000 */
[----:B------:R0:W-:Y:S04]  /*875e0*/  STL [R1+0x1ac], R13 ;  /* 0x0001ac0d01007387 */ /* 0x0001e80000100800 */
[----:B0-----:R-:W5:Y:S04]  /*875f0*/  LDL.LU R13, [R1+0x1a38] ;  /* 0x001a3800010d7983 */ /* 0x001f680000300800 */
[----:B------:R-:W5:Y:S04]  /*87600*/  LDL.LU R10, [R1+0x118] ;  /* 0x00011800010a7983 */ /* 0x000f680000300800 */
[----:B------:R0:W-:Y:S04]  /*87610*/  STL [R1+0x1b0], R4 ;  /* 0x0001b00401007387 */ /* 0x0001e80000100800 */
[----:B------:R0:W-:Y:S01]  /*87620*/  STL [R1+0x1a8], R3 ;  /* 0x0001a80301007387 */ /* 0x0001e20000100800 */
[----:B-1----:R-:W-:-:S03]  /*87630*/  FMUL R29, R11, R29 ;  /* 0x0000001d0b1d7220 */ /* 0x002fc60000400000 */
[----:B0-----:R-:W5:Y:S01]  /*87640*/  LDL.LU R4, [R1+0xf4] ;  /* 0x0000f40001047983 */ /* 0x001f620000300800 */
[----:B------:R-:W-:-:S03]  /*87650*/  FMUL R3, R11, R23 ;  /* 0x000000170b037220 */ /* 0x000fc60000400000 */
[----:B------:R-:W5:Y:S01]  /*87660*/  LDL.LU R23, [R1+0xf0] ;  /* 0x0000f00001177983 */ /* 0x000f620000300800 */
[----:B------:R-:W-:-:S03]  /*87670*/  FMUL R14, R11, R14 ;  /* 0x0000000e0b0e7220 */ /* 0x000fc60000400000 */
[----:B------:R0:W-:Y:S01]  /*87680*/  STL [R1+0x220], R3 ;  /* 0x0002200301007387 */ /* 0x0001e20000100800 */
[----:B------:R-:W-:-:S03]  /*87690*/  FMUL R2, R11, R2 ;  /* 0x000000020b027220 */ /* 0x000fc60000400000 */
[----:B0-----:R-:W5:Y:S01]  /*876a0*/  LDL.LU R3, [R1+0xe4] ;  /* 0x0000e40001037983 */ /* 0x001f620000300800 */
[----:B------:R-:W-:-:S03]  /*876b0*/  FMUL R0, R11, R0 ;  /* 0x000000000b007220 */ /* 0x000fc60000400000 */
[----:B------:R0:W-:Y:S01]  /*876c0*/  STL [R1+0x20c], R29 ;  /* 0x00020c1d01007387 */ /* 0x0001e20000100800 */
[----:B------:R-:W-:-:S03]  /*876d0*/  FMUL R28, R11, R28 ;  /* 0x0000001c0b1c7220 */ /* 0x000fc60000400000 */
[----:B0-----:R-:W5:Y:S01]  /*876e0*/  LDL.LU R29, [R1+0xe0] ;  /* 0x0000e000011d7983 */ /* 0x001f620000300800 */
[----:B------:R-:W-:-:S03]  /*876f0*/  FMUL R27, R11, R27 ;  /* 0x0000001b0b1b7220 */ /* 0x000fc60000400000 */
[----:B------:R0:W-:Y:S04]  /*87700*/  STL [R1+0x21c], R14 ;  /* 0x00021c0e01007387 */ /* 0x0001e80000100800 */
        /* <DEDUP_REMOVED lines=8> */
[----:B0-----:R-:W5:Y:S01]  /*87790*/  LDL.LU R27, [R1+0x128] ;  /* 0x00012800011b7983 */ /* 0x001f620000300800 */
[----:B------:R-:W2:Y:S01]  /*877a0*/  MUFU.RCP R12, R12 ;  /* 0x0000000c000c7308 */ /* 0x000ea20000001000 */
[----:B------:R-:W-:-:S05]  /*877b0*/  FMUL R24, R11, R24 ;  /* 0x000000180b187220 */ /* 0x000fca0000400000 */
[----:B------:R0:W-:Y:S01]  /*877c0*/  STL [R1+0x1980], R24 ;  /* 0x0019801801007387 */ /* 0x0001e20000100800 */
[----:B--2---:R-:W-:-:S03]  /*877d0*/  FMUL R11, R12, R26 ;  /* 0x0000001a0c0b7220 */ /* 0x004fc60000400000 */
[----:B------:R-:W2:Y:S01]  /*877e0*/  LDL.LU R26, [R1+0xc0] ;  /* 0x0000c000011a7983 */ /* 0x000ea20000300800 */
[C---:B------:R-:W-:Y:S02]  /*877f0*/  FMUL R9, R12.reuse, R9 ;  /* 0x000000090c097220 */ /* 0x040fe40000400000 */
[C---:B---3--:R-:W-:Y:S02]  /*87800*/  FMUL R8, R12.reuse, R8 ;  /* 0x000000080c087220 */ /* 0x048fe40000400000 */
[C---:B----4-:R-:W-:Y:S02]  /*87810*/  FMUL R7, R12.reuse, R7 ;  /* 0x000000070c077220 */ /* 0x050fe40000400000 */
[C---:B-----5:R-:W-:Y:S02]  /*87820*/  FMUL R6, R12.reuse, R6 ;  /* 0x000000060c067220 */ /* 0x060fe40000400000 */
[C---:B------:R-:W-:Y:S01]  /*87830*/  FMUL R5, R12.reuse, R5 ;  /* 0x000000050c057220 */ /* 0x040fe20000400000 */
[----:B------:R-:W1:Y:S01]  /*87840*/  MUFU.RCP R13, R13 ;  /* 0x0000000d000d7308 */ /* 0x000e620000001000 */
[----:B------:R-:W-:-:S02]  /*87850*/  FMUL R10, R12, R10 ;  /* 0x0000000a0c0a7220 */ /* 0x000fc40000400000 */
[C---:B-1----:R-:W-:Y:S02]  /*87860*/  FMUL R3, R13.reuse, R3 ;  /* 0x000000030d037220 */ /* 0x042fe40000400000 */
[C---:B------:R-:W-:Y:S02]  /*87870*/  FMUL R2, R13.reuse, R2 ;  /* 0x000000020d027220 */ /* 0x040fe40000400000 */
[----:B------:R-:W-:Y:S02]  /*87880*/  FMUL R0, R13, R0 ;  /* 0x000000000d007220 */ /* 0x000fe40000400000 */
[----:B0-----:R-:W-:-:S05]  /*87890*/  FMUL R24, R12, R27 ;  /* 0x0000001b0c187220 */ /* 0x001fca0000400000 */
[----:B------:R-:W-:Y:S04]  /*878a0*/  STL [R1+0x11c], R24 ;  /* 0x00011c1801007387 */ /* 0x000fe80000100800 */
[----:B------:R0:W-:Y:S04]  /*878b0*/  STL [R1+0x110], R11 ;  /* 0x0001100b01007387 */ /* 0x0001e80000100800 */
[----:B------:R1:W-:Y:S04]  /*878c0*/  STL [R1+0x118], R10 ;  /* 0x0001180a01007387 */ /* 0x0003e80000100800 */
[----:B------:R3:W-:Y:S04]  /*878d0*/  STL [R1+0x10c], R9 ;  /* 0x00010c0901007387 */ /* 0x0007e80000100800 */
[----:B------:R-:W-:Y:S04]  /*878e0*/  STL [R1+0x108], R8 ;  /* 0x0001080801007387 */ /* 0x000fe80000100800 */
[----:B------:R-:W-:Y:S04]  /*878f0*/  STL [R1+0x100], R7 ;  /* 0x0001000701007387 */ /* 0x000fe80000100800 */
[----:B------:R-:W4:Y:S04]  /*87900*/  LDL.LU R12, [R1+0xdc] ;  /* 0x0000dc00010c7983 */ /* 0x000f280000300800 */
[----:B------:R-:W-:Y:S04]  /*87910*/  STL [R1+0xfc], R6 ;  /* 0x0000fc0601007387 */ /* 0x000fe80000100800 */
[----:B0-----:R-:W5:Y:S04]  /*87920*/  LDL.LU R11, [R1+0xd8] ;  /* 0x0000d800010b7983 */ /* 0x001f680000300800 */
[----:B------:R0:W-:Y:S01]  /*87930*/  STL [R1+0xf8], R5 ;  /* 0x0000f80501007387 */ /* 0x0001e20000100800 */
[----:B------:R-:W-:-:S03]  /*87940*/  FMUL R24, R13, R29 ;  /* 0x0000001d0d187220 */ /* 0x000fc60000400000 */
[----:B-1----:R-:W5:Y:S04]  /*87950*/  LDL.LU R10, [R1+0xcc] ;  /* 0x0000cc00010a7983 */ /* 0x002f680000300800 */
[----:B---3--:R-:W3:Y:S01]  /*87960*/  LDL.LU R9, [R1+0xc8] ;  /* 0x0000c80001097983 */ /* 0x008ee20000300800 */
[C---:B0-----:R-:W-:Y:S02]  /*87970*/  FMUL R5, R13.reuse, R4 ;  /* 0x000000040d057220 */ /* 0x041fe40000400000 */
[C---:B------:R-:W-:Y:S01]  /*87980*/  FMUL R4, R13.reuse, R23 ;  /* 0x000000170d047220 */ /* 0x040fe20000400000 */
[----:B------:R-:W3:Y:S04]  /*87990*/  LDL.LU R8, [R1+0xbc] ;  /* 0x0000bc0001087983 */ /* 0x000ee80000300800 */
[----:B------:R-:W3:Y:S04]  /*879a0*/  LDL.LU R23, [R1+0xb8] ;  /* 0x0000b80001177983 */ /* 0x000ee80000300800 */
[----:B------:R0:W-:Y:S04]  /*879b0*/  STL [R1+0x1dc], R5 ;  /* 0x0001dc0501007387 */ /* 0x0001e80000100800 */
[----:B------:R1:W-:Y:S04]  /*879c0*/  STL [R1+0x1c4], R4 ;  /* 0x0001c40401007387 */ /* 0x0003e80000100800 */
[----:B------:R-:W3:Y:S04]  /*879d0*/  LDL.LU R29, [R1+0xb4] ;  /* 0x0000b400011d7983 */ /* 0x000ee80000300800 */
[----:B------:R-:W-:Y:S04]  /*879e0*/  STL [R1+0x1d8], R3 ;  /* 0x0001d80301007387 */ /* 0x000fe80000100800 */
[----:B------:R-:W-:Y:S01]  /*879f0*/  STL [R1+0x1988], R24 ;  /* 0x0019881801007387 */ /* 0x000fe20000100800 */
[----:B------:R-:W-:-:S03]  /*87a00*/  FMUL R27, R13, R28 ;  /* 0x0000001c0d1b7220 */ /* 0x000fc60000400000 */
[----:B------:R-:W3:Y:S04]  /*87a10*/  LDL.LU R7, [R1+0xb0] ;  /* 0x0000b00001077983 */ /* 0x000ee80000300800 */
[----:B------:R-:W-:Y:S04]  /*87a20*/  STL [R1+0x1d4], R2 ;  /* 0x0001d40201007387 */ /* 0x000fe80000100800 */
[----:B------:R-:W3:Y:S04]  /*87a30*/  LDL.LU R6, [R1+0xa4] ;  /* 0x0000a40001067983 */ /* 0x000ee80000300800 */
[----:B------:R2:W-:Y:S04]  /*87a40*/  STL [R1+0x1a4], R0 ;  /* 0x0001a40001007387 */ /* 0x0005e80000100800 */
[----:B------:R-:W3:Y:S04]  /*87a50*/  LDL.LU R28, [R1+0x1a2c] ;  /* 0x001a2c00011c7983 */ /* 0x000ee80000300800 */
[----:B0-----:R-:W3:Y:S04]  /*87a60*/  LDL.LU R5, [R1+0xa0] ;  /* 0x0000a00001057983 */ /* 0x001ee80000300800 */
[----:B-1----:R-:W3:Y:S01]  /*87a70*/  LDL.LU R4, [R1+0x94] ;  /* 0x0000940001047983 */ /* 0x002ee20000300800 */
[----:B--2---:R-:W-:-:S03]  /*87a80*/  FMUL R0, R13, R26 ;  /* 0x0000001a0d007220 */ /* 0x004fc60000400000 */
[----:B------:R-:W2:Y:S04]  /*87a90*/  LDL.LU R3, [R1+0x90] ;  /* 0x0000900001037983 */ /* 0x000ea80000300800 */
[----:B------:R-:W2:Y:S04]  /*87aa0*/  LDL.LU R2, [R1+0x84] ;  /* 0x0000840001027983 */ /* 0x000ea80000300800 */
[----:B------:R0:W-:Y:S04]  /*87ab0*/  STL [R1+0x1984], R27 ;  /* 0x0019841b01007387 */ /* 0x0001e80000100800 */
[----:B0-----:R-:W2:Y:S04]  /*87ac0*/  LDL.LU R27, [R1+0xe8] ;  /* 0x0000e800011b7983 */ /* 0x001ea80000300800 */
[----:B------:R-:W2:Y:S01]  /*87ad0*/  LDL.LU R13, [R1+0xec] ;  /* 0x0000ec00010d7983 */ /* 0x000ea20000300800 */
[----:B------:R-:W4:Y:S03]  /*87ae0*/  MUFU.RCP R14, R14 ;  /* 0x0000000e000e7308 */ /* 0x000f260000001000 */
[----:B------:R-:W2:Y:S04]  /*87af0*/  LDL.LU R26, [R1+0x80] ;  /* 0x00008000011a7983 */ /* 0x000ea80000300800 */
[----:B------:R0:W-:Y:S01]  /*87b00*/  STL [R1+0x130], R0 ;  /* 0x0001300001007387 */ /* 0x0001e20000100800 */
[----:B------:R-:W1:Y:S01]  /*87b10*/  MUFU.RCP R15, R15 ;  /* 0x0000000f000f7308 */ /* 0x000e620000001000 */
[----:B----4-:R-:W-:-:S02]  /*87b20*/  FMUL R12, R14, R12 ;  /* 0x0000000c0e0c7220 */ /* 0x010fc40000400000 */
[C---:B-----5:R-:W-:Y:S02]  /*87b30*/  FMUL R11, R14.reuse, R11 ;  /* 0x0000000b0e0b7220 */ /* 0x060fe40000400000 */
[C---:B------:R-:W-:Y:S02]  /*87b40*/  FMUL R10, R14.reuse, R10 ;  /* 0x0000000a0e0a7220 */ /* 0x040fe40000400000 */
[C---:B---3--:R-:W-:Y:S02]  /*87b50*/  FMUL R9, R14.reuse, R9 ;  /* 0x000000090e097220 */ /* 0x048fe40000400000 */
[----:B------:R-:W-:Y:S01]  /*87b60*/  FMUL R8, R14, R8 ;  /* 0x000000080e087220 */ /* 0x000fe20000400000 */
[----:B0-----:R-:W-:-:S04]  /*87b70*/  IADD3 R0, R28, -0x3f3504f3, RZ ;  /* 0xc0cafb0d1c007810 */ /* 0x001fc80007ffe0ff */
[----:B------:R-:W-:Y:S01]  /*87b80*/  LOP3.LUT R24, R0, 0xff800000, RZ, 0xc0, !PT ;  /* 0xff80000000187812 */ /* 0x000fe200078ec0ff */
[C---:B--2---:R-:W-:Y:S02]  /*87b90*/  FMUL R0, R14.reuse, R13 ;  /* 0x0000000d0e007220 */ /* 0x044fe40000400000 */
[----:B------:R-:W-:-:S03]  /*87ba0*/  FMUL R13, R14, R27 ;  /* 0x0000001b0e0d7220 */ /* 0x000fc60000400000 */
[----:B------:R-:W-:Y:S04]  /*87bb0*/  STL [R1+0xe0], R0 ;  /* 0x0000e00001007387 */ /* 0x000fe80000100800 */
[----:B------:R-:W-:Y:S04]  /*87bc0*/  STL [R1+0x1998], R28 ;  /* 0x0019981c01007387 */ /* 0x000fe80000100800 */
[----:B------:R-:W-:Y:S04]  /*87bd0*/  STL [R1+0xd4], R13 ;  /* 0x0000d40d01007387 */ /* 0x000fe80000100800 */
[----:B------:R-:W-:Y:S04]  /*87be0*/  STL [R1+0xdc], R12 ;  /* 0x0000dc0c01007387 */ /* 0x000fe80000100800 */
[----:B------:R0:W-:Y:S04]  /*87bf0*/  STL [R1+0xd0], R11 ;  /* 0x0000d00b01007387 */ /* 0x0001e80000100800 */
[----:B------:R2:W-:Y:S04]  /*87c00*/  STL [R1+0xcc], R10 ;  /* 0x0000cc0a01007387 */ /* 0x0005e80000100800 */
[----:B0-----:R-:W3:Y:S04]  /*87c10*/  LDL.LU R11, [R1+0xac] ;  /* 0x0000ac00010b7983 */ /* 0x001ee80000300800 */
[----:B------:R0:W-:Y:S04]  /*87c20*/  STL [R1+0xc4], R9 ;  /* 0x0000c40901007387 */ /* 0x0001e80000100800 */
[----:B--2---:R-:W2:Y:S04]  /*87c30*/  LDL.LU R10, [R1+0xa8] ;  /* 0x0000a800010a7983 */ /* 0x004ea80000300800 */
[----:B------:R4:W-:Y:S04]  /*87c40*/  STL [R1+0xbc], R8 ;  /* 0x0000bc0801007387 */ /* 0x0009e80000100800 */
[----:B0-----:R-:W5:Y:S01]  /*87c50*/  LDL.LU R9, [R1+0x9c] ;  /* 0x00009c0001097983 */ /* 0x001f620000300800 */
[----:B----4-:R-:W-:-:S03]  /*87c60*/  FMUL R8, R14, R23 ;  /* 0x000000170e087220 */ /* 0x010fc60000400000 */
[----:B------:R-:W4:Y:S04]  /*87c70*/  LDL.LU R23, [R1+0x98] ;  /* 0x0000980001177983 */ /* 0x000f280000300800 */
[----:B------:R1:W-:Y:S02]  /*87c80*/  STL [R1+0xb8], R8 ;  /* 0x0000b80801007387 */ /* 0x0003e40000100800 */
[C---:B-1----:R-:W-:Y:S02]  /*87c90*/  FMUL R8, R15.reuse, R29 ;  /* 0x0000001d0f087220 */ /* 0x042fe40000400000 */
[----:B------:R-:W4:Y:S01]  /*87ca0*/  LDL.LU R29, [R1+0x8c] ;  /* 0x00008c00011d7983 */ /* 0x000f220000300800 */
[----:B------:R-:W-:-:S03]  /*87cb0*/  FMUL R7, R15, R7 ;  /* 0x000000070f077220 */ /* 0x000fc60000400000 */
[----:B------:R0:W-:Y:S01]  /*87cc0*/  STL [R1+0x12c], R8 ;  /* 0x00012c0801007387 */ /* 0x0001e20000100800 */
[----:B------:R-:W-:-:S03]  /*87cd0*/  FMUL R12, R15, R6 ;  /* 0x000000060f0c7220 */ /* 0x000fc60000400000 */
[----:B0-----:R-:W4:Y:S04]  /*87ce0*/  LDL.LU R8, [R1+0x88] ;  /* 0x0000880001087983 */ /* 0x001f280000300800 */
[----:B------:R0:W-:Y:S04]  /*87cf0*/  STL [R1+0x120], R7 ;  /* 0x0001200701007387 */ /* 0x0001e80000100800 */
[----:B------:R-:W4:Y:S04]  /*87d00*/  LDL.LU R6, [R1+0x7c] ;  /* 0x00007c0001067983 */ /* 0x000f280000300800 */
[----:B------:R-:W-:Y:S01]  /*87d10*/  STL [R1+0x128], R12 ;  /* 0x0001280c01007387 */ /* 0x000fe20000100800 */
[----:B0-----:R-:W-:-:S03]  /*87d20*/  FMUL R7, R15, R5 ;  /* 0x000000050f077220 */ /* 0x001fc60000400000 */
[----:B------:R-:W4:Y:S01]  /*87d30*/  LDL.LU R5, [R1+0x78] ;  /* 0x0000780001057983 */ /* 0x000f220000300800 */
[----:B------:R0:W1:Y:S01]  /*87d40*/  I2F R0, R24 ;  /* 0x0000001800007306 */ /* 0x0000620000201400 */
[C---:B------:R-:W-:Y:S02]  /*87d50*/  FMUL R4, R15.reuse, R4 ;  /* 0x000000040f047220 */ /* 0x040fe40000400000 */
[C---:B------:R-:W-:Y:S01]  /*87d60*/  FMUL R3, R15.reuse, R3 ;  /* 0x000000030f037220 */ /* 0x040fe20000400000 */
[----:B------:R-:W-:Y:S01]  /*87d70*/  STL [R1+0x104], R7 ;  /* 0x0001040701007387 */ /* 0x000fe20000100800 */
[----:B------:R-:W-:-:S03]  /*87d80*/  FMUL R27, R15, R2 ;  /* 0x000000020f1b7220 */ /* 0x000fc60000400000 */
[----:B------:R-:W3:Y:S01]  /*87d90*/  MUFU.RCP R16, R16 ;  /* 0x0000001000107308 */ /* 0x000ee20000001000 */
[----:B------:R1:W-:Y:S01]  /*87da0*/  STL [R1+0x124], R4 ;  /* 0x0001240401007387 */ /* 0x0003e20000100800 */
[----:B------:R-:W-:Y:S01]  /*87db0*/  FSEL R25, RZ, -23, P1 ;  /* 0xc1b80000ff197808 */ /* 0x000fe20000800000 */
[----:B0-----:R-:W-:Y:S02]  /*87dc0*/  FMUL R24, R15, R26 ;  /* 0x0000001a0f187220 */ /* 0x001fe40000400000 */
[----:B-1----:R-:W4:Y:S04]  /*87dd0*/  LDL.LU R4, [R1+0x150] ;  /* 0x0001500001047983 */ /* 0x002f280000300800 */
[----:B------:R0:W-:Y:S01]  /*87de0*/  STL [R1+0xf4], R3 ;  /* 0x0000f40301007387 */ /* 0x0001e20000100800 */
[----:B------:R-:W-:-:S03]  /*87df0*/  FFMA.FTZ R26, R0, 1.1920928955078125e-07, R25 ;  /* 0x34000000001a7823 */ /* 0x000fc60000010019 */
[----:B0-----:R-:W4:Y:S04]  /*87e00*/  LDL.LU R3, [R1+0x14c] ;  /* 0x00014c0001037983 */ /* 0x001f280000300800 */
[----:B------:R-:W-:Y:S04]  /*87e10*/  STL [R1+0x198c], R27 ;  /* 0x00198c1b01007387 */ /* 0x000fe80000100800 */
[----:B------:R-:W4:Y:S04]  /*87e20*/  LDL.LU R2, [R1+0x148] ;  /* 0x0001480001027983 */ /* 0x000f280000300800 */
[----:B------:R-:W4:Y:S04]  /*87e30*/  LDL.LU R14, [R1+0x144] ;  /* 0x00014400010e7983 */ /* 0x000f280000300800 */
[----:B------:R-:W-:Y:S04]  /*87e40*/  STL [R1+0x1994], R24 ;  /* 0x0019941801007387 */ /* 0x000fe80000100800 */
[----:B------:R-:W4:Y:S04]  /*87e50*/  LDL.LU R25, [R1+0x1a28] ;  /* 0x001a280001197983 */ /* 0x000f280000300800 */
[----:B------:R-:W4:Y:S04]  /*87e60*/  LDL.LU R28, [R1+0x140] ;  /* 0x00014000011c7983 */ /* 0x000f280000300800 */
[----:B------:R-:W4:Y:S04]  /*87e70*/  LDL.LU R13, [R1+0x13c] ;  /* 0x00013c00010d7983 */ /* 0x000f280000300800 */
[----:B------:R-:W4:Y:S04]  /*87e80*/  LDL.LU R12, [R1+0x138] ;  /* 0x00013800010c7983 */ /* 0x000f280000300800 */
[----:B------:R-:W4:Y:S04]  /*87e90*/  LDL.LU R7, [R1+0x134] ;  /* 0x0001340001077983 */ /* 0x000f280000300800 */
[----:B------:R-:W-:Y:S01]  /*87ea0*/  STL [R1+0x1990], R26 ;  /* 0x0019901a01007387 */ /* 0x000fe20000100800 */
[----:B---3--:R-:W-:-:S03]  /*87eb0*/  FMUL R15, R16, R11 ;  /* 0x0000000b100f7220 */ /* 0x008fc60000400000 */
[----:B------:R-:W3:Y:S01]  /*87ec0*/  LDL.LU R11, [R1+0x170] ;  /* 0x00017000010b7983 */ /* 0x000ee20000300800 */
[----:B--2---:R-:W-:-:S03]  /*87ed0*/  FMUL R0, R16, R10 ;  /* 0x0000000a10007220 */ /* 0x004fc60000400000 */
[----:B------:R-:W-:Y:S04]  /*87ee0*/  STL [R1+0xa0], R15 ;  /* 0x0000a00f01007387 */ /* 0x000fe80000100800 */
[----:B------:R4:W-:Y:S01]  /*87ef0*/  STL [R1+0x90], R0 ;  /* 0x0000900001007387 */ /* 0x0009e20000100800 */
[----:B-----5:R-:W-:-:S03]  /*87f00*/  FMUL R9, R16, R9 ;  /* 0x0000000910097220 */ /* 0x020fc60000400000 */
[----:B------:R-:W2:Y:S04]  /*87f10*/  LDL.LU R10, [R1+0x168] ;  /* 0x00016800010a7983 */ /* 0x000ea80000300800 */
[----:B------:R-:W-:Y:S01]  /*87f20*/  STL [R1+0x94], R9 ;  /* 0x0000940901007387 */ /* 0x000fe20000100800 */
[----:B----4-:R-:W-:-:S03]  /*87f30*/  FMUL R0, R16, R23 ;  /* 0x0000001710007220 */ /* 0x010fc60000400000 */
[----:B------:R-:W4:Y:S04]  /*87f40*/  LDL.LU R23, [R1+0x164] ;  /* 0x0001640001177983 */ /* 0x000f280000300800 */
[----:B------:R0:W-:Y:S02]  /*87f50*/  STL [R1+0x84], R0 ;  /* 0x0000840001007387 */ /* 0x0001e40000100800 */
[C---:B0-----:R-:W-:Y:S02]  /*87f60*/  FMUL R0, R16.reuse, R29 ;  /* 0x0000001d10007220 */ /* 0x041fe40000400000 */
[----:B------:R-:W5:Y:S04]  /*87f70*/  LDL.LU R29, [R1+0x160] ;  /* 0x00016000011d7983 */ /* 0x000f680000300800 */
[----:B------:R0:W-:Y:S04]  /*87f80*/  STL [R1+0x8c], R0 ;  /* 0x00008c0001007387 */ /* 0x0001e80000100800 */
[----:B------:R-:W5:Y:S01]  /*87f90*/  LDL.LU R9, [R1+0x15c] ;  /* 0x00015c0001097983 */ /* 0x000f620000300800 */
[----:B------:R-:W-:-:S05]  /*87fa0*/  FMUL R8, R16, R8 ;  /* 0x0000000810087220 */ /* 0x000fca0000400000 */
[----:B------:R1:W-:Y:S01]  /*87fb0*/  STL [R1+0x80], R8 ;  /* 0x0000800801007387 */ /* 0x0003e20000100800 */
[----:B0-----:R-:W-:-:S03]  /*87fc0*/  FMUL R0, R16, R6 ;  /* 0x0000000610007220 */ /* 0x001fc60000400000 */
[----:B-1----:R-:W5:Y:S04]  /*87fd0*/  LDL.LU R8, [R1+0x158] ;  /* 0x0001580001087983 */ /* 0x002f680000300800 */
[----:B------:R-:W5:Y:S04]  /*87fe0*/  LDL.LU R6, [R1+0x154] ;  /* 0x0001540001067983 */ /* 0x000f680000300800 */
[----:B------:R0:W-:Y:S02]  /*87ff0*/  STL [R1+0x7c], R0 ;  /* 0x00007c0001007387 */ /* 0x0001e40000100800 */
[----:B0-----:R-:W-:-:S02]  /*88000*/  FMUL R0, R16, R5 ;  /* 0x0000000510007220 */ /* 0x001fc40000400000 */
[----:B------:R-:W5:Y:S01]  /*88010*/  LDL.LU R5, [R1+0x194] ;  /* 0x0001940001057983 */ /* 0x000f620000300800 */
[----:B------:R-:W0:Y:S03]  /*88020*/  MUFU.RCP R17, R17 ;  /* 0x0000001100117308 */ /* 0x000e260000001000 */
[----:B------:R0:W-:Y:S05]  /*88030*/  STL [R1+0x78], R0 ;  /* 0x0000780001007387 */ /* 0x0001ea0000100800 */
[----:B------:R-:W1:Y:S01]  /*88040*/  MUFU.RCP R18, R18 ;  /* 0x0000001200127308 */ /* 0x000e620000001000 */
[----:B0-----:R-:W-:-:S02]  /*88050*/  FMUL R0, R17, R4 ;  /* 0x0000000411007220 */ /* 0x001fc40000400000 */
[----:B------:R-:W5:Y:S01]  /*88060*/  LDL.LU R4, [R1+0x190] ;  /* 0x0001900001047983 */ /* 0x000f620000300800 */
[----:B------:R-:W-:-:S03]  /*88070*/  FMUL R15, R17, R3 ;  /* 0x00000003110f7220 */ /* 0x000fc60000400000 */
[----:B------:R0:W-:Y:S04]  /*88080*/  STL [R1+0xec], R0 ;  /* 0x0000ec0001007387 */ /* 0x0001e80000100800 */
[----:B------:R-:W5:Y:S01]  /*88090*/  LDL.LU R3, [R1+0x184] ;  /* 0x0001840001037983 */ /* 0x000f620000300800 */
[C---:B------:R-:W-:Y:S02]  /*880a0*/  FMUL R24, R17.reuse, R14 ;  /* 0x0000000e11187220 */ /* 0x040fe40000400000 */
[C---:B0-----:R-:W-:Y:S01]  /*880b0*/  FMUL R0, R17.reuse, R2 ;  /* 0x0000000211007220 */ /* 0x041fe20000400000 */
[----:B------:R-:W-:Y:S04]  /*880c0*/  STL [R1+0xe4], R15 ;  /* 0x0000e40f01007387 */ /* 0x000fe80000100800 */
[----:B------:R-:W5:Y:S01]  /*880d0*/  LDL.LU R2, [R1+0x180] ;  /* 0x0001800001027983 */ /* 0x000f620000300800 */
[----:B------:R-:W-:-:S03]  /*880e0*/  FMUL R26, R17, R28 ;  /* 0x0000001c111a7220 */ /* 0x000fc60000400000 */
[----:B------:R0:W-:Y:S01]  /*880f0*/  STL [R1+0xe8], R0 ;  /* 0x0000e80001007387 */ /* 0x0001e20000100800 */
[----:B------:R-:W-:-:S03]  /*88100*/  FMUL R27, R17, R12 ;  /* 0x0000000c111b7220 */ /* 0x000fc60000400000 */
[----:B------:R-:W-:Y:S01]  /*88110*/  STL [R1+0x19a0], R24 ;  /* 0x0019a01801007387 */ /* 0x000fe20000100800 */
[----:B0-----:R-:W-:-:S03]  /*88120*/  FMUL R0, R17, R13 ;  /* 0x0000000d11007220 */ /* 0x001fc60000400000 */
[----:B------:R-:W-:Y:S04]  /*88130*/  STL [R1+0x199c], R26 ;  /* 0x00199c1a01007387 */ /* 0x000fe80000100800 */
[----:B------:R-:W-:Y:S04]  /*88140*/  STL [R1+0x19a4], R27 ;  /* 0x0019a41b01007387 */ /* 0x000fe80000100800 */
[----:B------:R0:W-:Y:S01]  /*88150*/  STL [R1+0xb0], R0 ;  /* 0x0000b00001007387 */ /* 0x0001e20000100800 */
[----:B-1----:R-:W-:Y:S02]  /*88160*/  FMUL R25, R18, R25 ;  /* 0x0000001912197220 */ /* 0x002fe40000400000 */
[----:B0-----:R-:W-:-:S02]  /*88170*/  FMUL R0, R17, R7 ;  /* 0x0000000711007220 */ /* 0x001fc40000400000 */
[----:B------:R-:W5:Y:S04]  /*88180*/  LDL.LU R7, [R1+0x174] ;  /* 0x0001740001077983 */ /* 0x000f680000300800 */
[----:B------:R3:W-:Y:S04]  /*88190*/  STL [R1+0xac], R0 ;  /* 0x0000ac0001007387 */ /* 0x0007e80000100800 */
[----:B------:R-:W-:Y:S01]  /*881a0*/  STL [R1+0x1a18], R25 ;  /* 0x001a181901007387 */ /* 0x000fe20000100800 */
[----:B------:R-:W0:Y:S01]  /*881b0*/  MUFU.RCP R19, R19 ;  /* 0x0000001300137308 */ /* 0x000e220000001000 */
[----:B---3--:R-:W-:-:S05]  /*881c0*/  FMUL R0, R18, R11 ;  /* 0x0000000b12007220 */ /* 0x008fca0000400000 */
[----:B------:R2:W-:Y:S02]  /*881d0*/  STL [R1+0x8], R0 ;  /* 0x0000080001007387 */ /* 0x0005e40000100800 */
[C---:B--2---:R-:W-:Y:S02]  /*881e0*/  FMUL R0, R18.reuse, R10 ;  /* 0x0000000a12007220 */ /* 0x044fe40000400000 */
[----:B----4-:R-:W-:-:S05]  /*881f0*/  FMUL R23, R18, R23 ;  /* 0x0000001712177220 */ /* 0x010fca0000400000 */
[----:B------:R-:W-:Y:S04]  /*88200*/  STL [R1+0x1a1c], R23 ;  /* 0x001a1c1701007387 */ /* 0x000fe80000100800 */
[----:B------:R1:W-:Y:S01]  /*88210*/  STL [R1+0x4], R0 ;  /* 0x0000040001007387 */ /* 0x0003e20000100800 */
[C---:B-----5:R-:W-:Y:S02]  /*88220*/  FMUL R29, R18.reuse, R29 ;  /* 0x0000001d121d7220 */ /* 0x060fe40000400000 */
[----:B------:R-:W-:-:S03]  /*88230*/  FMUL R17, R18, R9 ;  /* 0x0000000912117220 */ /* 0x000fc60000400000 */
[----:B------:R-:W-:Y:S04]  /*88240*/  STL [R1+0x1a10], R29 ;  /* 0x001a101d01007387 */ /* 0x000fe80000100800 */
[----:B------:R-:W-:Y:S04]  /*88250*/  STL [R1+0x1a20], R17 ;  /* 0x001a201101007387 */ /* 0x000fe80000100800 */
[----:B------:R-:W2:Y:S01]  /*88260*/  LDL.LU R27, [R1+0x74] ;  /* 0x00007400011b7983 */ /* 0x000ea20000300800 */
[----:B0-----:R-:W-:-:S05]  /*88270*/  FMUL R26, R19, R5 ;  /* 0x00000005131a7220 */ /* 0x001fca0000400000 */
[----:B------:R0:W-:Y:S04]  /*88280*/  STL [R1+0x19a8], R26 ;  /* 0x0019a81a01007387 */ /* 0x0001e80000100800 */
[----:B------:R-:W3:Y:S01]  /*88290*/  LDL.LU R24, [R1+0x64] ;  /* 0x0000640001187983 */ /* 0x000ee20000300800 */
[C---:B-1----:R-:W-:Y:S02]  /*882a0*/  FMUL R0, R19.reuse, R4 ;  /* 0x0000000413007220 */ /* 0x042fe40000400000 */
[----:B------:R-:W-:-:S03]  /*882b0*/  FMUL R28, R19, R3 ;  /* 0x00000003131c7220 */ /* 0x000fc60000400000 */
[----:B------:R1:W-:Y:S04]  /*882c0*/  STL [R1+0x9c], R0 ;  /* 0x00009c0001007387 */ /* 0x0003e80000100800 */
[----:B------:R-:W-:Y:S04]  /*882d0*/  STL [R1+0x19ac], R28 ;  /* 0x0019ac1c01007387 */ /* 0x000fe80000100800 */
[----:B------:R-:W4:Y:S01]  /*882e0*/  LDL.LU R14, [R1+0x18c] ;  /* 0x00018c00010e7983 */ /* 0x000f220000300800 */
[----:B0-----:R-:W-:-:S03]  /*882f0*/  FMUL R26, R19, R2 ;  /* 0x00000002131a7220 */ /* 0x001fc60000400000 */
[----:B-1----:R-:W5:Y:S01]  /*88300*/  LDL.LU R0, [R1+0x188] ;  /* 0x0001880001007983 */ /* 0x002f620000300800 */
[----:B------:R-:W-:-:S03]  /*88310*/  FMUL R16, R18, R8 ;  /* 0x0000000812107220 */ /* 0x000fc60000400000 */
[----:B------:R-:W5:Y:S01]  /*88320*/  LDL.LU R2, [R1+0x17c] ;  /* 0x00017c0001027983 */ /* 0x000f620000300800 */
[----:B------:R-:W-:-:S03]  /*88330*/  FMUL R18, R18, R6 ;  /* 0x0000000612127220 */ /* 0x000fc60000400000 */
[----:B------:R-:W5:Y:S04]  /*88340*/  LDL.LU R3, [R1+0x178] ;  /* 0x0001780001037983 */ /* 0x000f680000300800 */
[----:B------:R-:W5:Y:S04]  /*88350*/  LDL.LU R4, [R1+0x70] ;  /* 0x0000700001047983 */ /* 0x000f680000300800 */
[----:B------:R-:W5:Y:S04]  /*88360*/  LDL.LU R5, [R1+0x6c] ;  /* 0x00006c0001057983 */ /* 0x000f680000300800 */
[----:B------:R-:W5:Y:S04]  /*88370*/  LDL.LU R6, [R1+0x60] ;  /* 0x0000600001067983 */ /* 0x000f680000300800 */
[----:B------:R-:W5:Y:S04]  /*88380*/  LDL.LU R17, [R1+0x5c] ;  /* 0x00005c0001117983 */ /* 0x000f680000300800 */
[----:B------:R-:W-:Y:S01]  /*88390*/  STL [R1+0x19b4], R26 ;  /* 0x0019b41a01007387 */ /* 0x000fe20000100800 */
[----:B------:R-:W-:-:S03]  /*883a0*/  FMUL R8, R19, R7 ;  /* 0x0000000713087220 */ /* 0x000fc60000400000 */
[----:B------:R-:W5:Y:S04]  /*883b0*/  LDL.LU R7, [R1+0x58] ;  /* 0x0000580001077983 */ /* 0x000f680000300800 */
[----:B------:R-:W5:Y:S04]  /*883c0*/  LDL.LU R9, [R1+0x54] ;  /* 0x0000540001097983 */ /* 0x000f680000300800 */
[----:B------:R0:W-:Y:S04]  /*883d0*/  STL [R1+0x98], R8 ;  /* 0x0000980801007387 */ /* 0x0001e80000100800 */
[----:B------:R-:W5:Y:S04]  /*883e0*/  LDL.LU R10, [R1+0x4c] ;  /* 0x00004c00010a7983 */ /* 0x000f680000300800 */
[----:B0-----:R-:W5:Y:S04]  /*883f0*/  LDL.LU R8, [R1+0x48] ;  /* 0x0000480001087983 */ /* 0x001f680000300800 */
[----:B------:R-:W5:Y:S04]  /*88400*/  LDL.LU R12, [R1+0x3c] ;  /* 0x00003c00010c7983 */ /* 0x000f680000300800 */
[----:B------:R-:W5:Y:S04]  /*88410*/  LDL.LU R11, [R1+0x38] ;  /* 0x00003800010b7983 */ /* 0x000f680000300800 */
[----:B------:R-:W5:Y:S01]  /*88420*/  LDL.LU R13, [R1+0x2c] ;  /* 0x00002c00010d7983 */ /* 0x000f620000300800 */
[----:B------:R-:W-:-:S03]  /*88430*/  FMUL R21, R19, R21 ;  /* 0x0000001513157220 */ /* 0x000fc60000400000 */
[----:B------:R-:W5:Y:S04]  /*88440*/  LDL.LU R23, [R1+0x28] ;  /* 0x0000280001177983 */ /* 0x000f680000300800 */
[----:B------:R-:W5:Y:S04]  /*88450*/  LDL.LU R25, [R1+0x19c] ;  /* 0x00019c0001197983 */ /* 0x000f680000300800 */
[----:B------:R-:W5:Y:S04]  /*88460*/  LDL.LU R26, [R1+0x198] ;  /* 0x00019800011a7983 */ /* 0x000f680000300800 */
[----:B------:R-:W5:Y:S04]  /*88470*/  LDL.LU R28, [R1+0x40] ;  /* 0x00004000011c7983 */ /* 0x000f680000300800 */
[----:B------:R-:W5:Y:S04]  /*88480*/  LDL.LU R29, [R1+0x34] ;  /* 0x00003400011d7983 */ /* 0x000f680000300800 */
[----:B------:R-:W5:Y:S01]  /*88490*/  LDL.LU R15, [R1+0x30] ;  /* 0x00003000010f7983 */ /* 0x000f620000300800 */
[----:B--2---:R-:W-:-:S05]  /*884a0*/  FMUL R27, R19, R27 ;  /* 0x0000001b131b7220 */ /* 0x004fca0000400000 */
[----:B------:R0:W-:Y:S04]  /*884b0*/  STL [R1+0x19b0], R27 ;  /* 0x0019b01b01007387 */ /* 0x0001e80000100800 */
[----:B0-----:R-:W2:Y:S04]  /*884c0*/  LDL.LU R27, [R1+0x44] ;  /* 0x00004400011b7983 */ /* 0x001ea80000300800 */
[----:B------:R0:W-:Y:S04]  /*884d0*/  STL [R1+0x68], R21 ;  /* 0x0000681501007387 */ /* 0x0001e80000100800 */
[----:B0-----:R-:W2:Y:S01]  /*884e0*/  LDL.LU R21, [R1+0x1a24] ;  /* 0x001a240001157983 */ /* 0x001ea20000300800 */
[----:B---3--:R-:W-:-:S03]  /*884f0*/  FMUL R24, R19, R24 ;  /* 0x0000001813187220 */ /* 0x008fc60000400000 */
[----:B------:R-:W3:Y:S04]  /*88500*/  LDL.LU R19, [R1+0x50] ;  /* 0x0000500001137983 */ /* 0x000ee80000300800 */
[----:B------:R0:W-:Y:S04]  /*88510*/  STL [R1+0x19b8], R24 ;  /* 0x0019b81801007387 */ /* 0x0001e80000100800 */
[----:B0-----:R-:W3:Y:S01]  /*88520*/  LDL.LU R24, [R1+0x1a0] ;  /* 0x0001a00001187983 */ /* 0x001ee20000300800 */
[----:B------:R-:W4:Y:S08]  /*88530*/  MUFU.RCP R20, R20 ;  /* 0x0000001400147308 */ /* 0x000f300000001000 */
[----:B------:R-:W0:Y:S01]  /*88540*/  MUFU.RCP R22, R22 ;  /* 0x0000001600167308 */ /* 0x000e220000001000 */
[----:B----4-:R-:W-:-:S02]  /*88550*/  FMUL R14, R20, R14 ;  /* 0x0000000e140e7220 */ /* 0x010fc40000400000 */
[C---:B-----5:R-:W-:Y:S02]  /*88560*/  FMUL R0, R20.reuse, R0 ;  /* 0x0000000014007220 */ /* 0x060fe40000400000 */
[C---:B------:R-:W-:Y:S02]  /*88570*/  FMUL R2, R20.reuse, R2 ;  /* 0x0000000214027220 */ /* 0x040fe40000400000 */
[C---:B------:R-:W-:Y:S02]  /*88580*/  FMUL R3, R20.reuse, R3 ;  /* 0x0000000314037220 */ /* 0x040fe40000400000 */
[C---:B------:R-:W-:Y:S02]  /*88590*/  FMUL R4, R20.reuse, R4 ;  /* 0x0000000414047220 */ /* 0x040fe40000400000 */
[C---:B------:R-:W-:Y:S02]  /*885a0*/  FMUL R5, R20.reuse, R5 ;  /* 0x0000000514057220 */ /* 0x040fe40000400000 */
[----:B------:R-:W-:-:S02]  /*885b0*/  FMUL R6, R20, R6 ;  /* 0x0000000614067220 */ /* 0x000fc40000400000 */
[----:B------:R-:W-:Y:S02]  /*885c0*/  FMUL R20, R20, R17 ;  /* 0x0000001114147220 */ /* 0x000fe40000400000 */
[----:B------:R-:W4:Y:S01]  /*885d0*/  LDL.LU R17, [R1+0x1a20] ;  /* 0x001a200001117983 */ /* 0x000f220000300800 */
[C---:B0-----:R-:W-:Y:S02]  /*885e0*/  FMUL R7, R22.reuse, R7 ;  /* 0x0000000716077220 */ /* 0x041fe40000400000 */
[C---:B------:R-:W-:Y:S02]  /*885f0*/  FMUL R9, R22.reuse, R9 ;  /* 0x0000000916097220 */ /* 0x040fe40000400000 */
[C---:B------:R-:W-:Y:S02]  /*88600*/  FMUL R10, R22.reuse, R10 ;  /* 0x0000000a160a7220 */ /* 0x040fe40000400000 */
[C---:B------:R-:W-:Y:S02]  /*88610*/  FMUL R8, R22.reuse, R8 ;  /* 0x0000000816087220 */ /* 0x040fe40000400000 */
[----:B------:R-:W-:-:S02]  /*88620*/  FMUL R12, R22, R12 ;  /* 0x0000000c160c7220 */ /* 0x000fc40000400000 */
[C---:B------:R-:W-:Y:S02]  /*88630*/  FMUL R11, R22.reuse, R11 ;  /* 0x0000000b160b7220 */ /* 0x040fe40000400000 */
[C---:B------:R-:W-:Y:S02]  /*88640*/  FMUL R13, R22.reuse, R13 ;  /* 0x0000000d160d7220 */ /* 0x040fe40000400000 */
[----:B------:R-:W-:Y:S02]  /*88650*/  FMUL R22, R22, R23 ;  /* 0x0000001716167220 */ /* 0x000fe40000400000 */
[----:B------:R-:W5:Y:S01]  /*88660*/  LDL.LU R23, [R1+0x1a1c] ;  /* 0x001a1c0001177983 */ /* 0x000f620000300800 */
[----:B------:R-:W-:Y:S02]  /*88670*/  @!P5 FMUL R25, R25, 16777216 ;  /* 0x4b8000001919d820 */ /* 0x000fe40000400000 */
[----:B--2---:R-:W-:-:S06]  /*88680*/  @!P5 FMUL R21, R21, 16777216 ;  /* 0x4b8000001515d820 */ /* 0x004fcc0000400000 */
[----:B------:R-:W0:Y:S01]  /*88690*/  MUFU.RCP R21, R21 ;  /* 0x0000001500157308 */ /* 0x000e220000001000 */
[----:B---3--:R-:W-:-:S04]  /*886a0*/  @!P5 FMUL R24, R24, 16777216 ;  /* 0x4b8000001818d820 */ /* 0x008fc80000400000 */
[----:B0-----:R-:W-:-:S05]  /*886b0*/  FMUL R24, R21, R24 ;  /* 0x0000001815187220 */ /* 0x001fca0000400000 */
[----:B------:R0:W-:Y:S02]  /*886c0*/  STL [R1+0x19bc], R24 ;  /* 0x0019bc1801007387 */ /* 0x0001e40000100800 */
[----:B0-----:R-:W-:Y:S02]  /*886d0*/  FMUL R24, R21, R25 ;  /* 0x0000001915187220 */ /* 0x001fe40000400000 */
[----:B------:R-:W5:Y:S01]  /*886e0*/  LDL.LU R25, [R1+0x1a18] ;  /* 0x001a180001197983 */ /* 0x000f620000300800 */
[----:B------:R-:W-:Y:S02]  /*886f0*/  @!P5 FMUL R26, R26, 16777216 ;  /* 0x4b8000001a1ad820 */ /* 0x000fe40000400000 */
[----:B------:R-:W-:Y:S02]  /*88700*/  @!P5 FMUL R27, R27, 16777216 ;  /* 0x4b8000001b1bd820 */ /* 0x000fe40000400000 */
[----:B------:R-:W-:Y:S02]  /*88710*/  @!P5 FMUL R19, R19, 16777216 ;  /* 0x4b8000001313d820 */ /* 0x000fe40000400000 */
[----:B------:R-:W-:-:S02]  /*88720*/  FMUL R26, R21, R26 ;  /* 0x0000001a151a7220 */ /* 0x000fc40000400000 */
[C---:B------:R-:W-:Y:S02]  /*88730*/  FMUL R27, R21.reuse, R27 ;  /* 0x0000001b151b7220 */ /* 0x040fe40000400000 */
[----:B------:R-:W-:Y:S01]  /*88740*/  FMUL R19, R21, R19 ;  /* 0x0000001315137220 */ /* 0x000fe20000400000 */
[----:B------:R-:W-:Y:S01]  /*88750*/  STL [R1+0x19c0], R26 ;  /* 0x0019c01a01007387 */ /* 0x000fe20000100800 */
[----:B------:R-:W-:Y:S02]  /*88760*/  @!P5 FMUL R28, R28, 16777216 ;  /* 0x4b8000001c1cd820 */ /* 0x000fe40000400000 */
[----:B------:R-:W-:Y:S01]  /*88770*/  @!P5 FMUL R29, R29, 16777216 ;  /* 0x4b8000001d1dd820 */ /* 0x000fe20000400000 */
[----:B------:R-:W-:Y:S01]  /*88780*/  STL [R1+0x1c], R24 ;  /* 0x00001c1801007387 */ /* 0x000fe20000100800 */
[----:B------:R-:W-:-:S03]  /*88790*/  @!P5 FMUL R15, R15, 16777216 ;  /* 0x4b8000000f0fd820 */ /* 0x000fc60000400000 */
[----:B------:R-:W-:Y:S04]  /*887a0*/  STL [R1+0x19c4], R27 ;  /* 0x0019c41b01007387 */ /* 0x000fe80000100800 */
[----:B------:R0:W-:Y:S01]  /*887b0*/  STL [R1+0x14], R19 ;  /* 0x0000141301007387 */ /* 0x0001e20000100800 */
[C---:B------:R-:W-:Y:S02]  /*887c0*/  FMUL R15, R21.reuse, R15 ;  /* 0x0000000f150f7220 */ /* 0x040fe40000400000 */
[C---:B0-----:R-:W-:Y:S02]  /*887d0*/  FMUL R19, R21.reuse, R28 ;  /* 0x0000001c15137220 */ /* 0x041fe40000400000 */
[----:B------:R-:W-:-:S05]  /*887e0*/  FMUL R28, R21, R29 ;  /* 0x0000001d151c7220 */ /* 0x000fca0000400000 */
[----:B------:R-:W-:Y:S04]  /*887f0*/  STL [R1+0x19c8], R28 ;  /* 0x0019c81c01007387 */ /* 0x000fe80000100800 */
[----:B------:R5:W-:Y:S04]  /*88800*/  STL [R1+0xc], R19 ;  /* 0x00000c1301007387 */ /* 0x000be80000100800 */
[----:B------:R-:W-:Y:S01]  /*88810*/  STL [R1+0x19cc], R15 ;  /* 0x0019cc0f01007387 */ /* 0x000fe20000100800 */
[----:B------:R-:W-:-:S03]  /*88820*/  F2FP.PACK_AB R21, R0, R3 ;  /* 0x000000030015723e */ /* 0x000fc600000000ff */
[----:B------:R-:W-:Y:S01]  /*88830*/  STL [R1+0x18e0], R22 ;  /* 0x0018e01601007387 */ /* 0x000fe20000100800 */
[----:B------:R-:W-:-:S03]  /*88840*/  F2FP.PACK_AB R20, R5, R20 ;  /* 0x000000140514723e */ /* 0x000fc600000000ff */
[----:B------:R-:W-:Y:S01]  /*88850*/  STL [R1+0x18ec], R14 ;  /* 0x0018ec0e01007387 */ /* 0x000fe20000100800 */
[----:B------:R-:W-:Y:S02]  /*88860*/  F2FP.PACK_AB R5, R14, R2 ;  /* 0x000000020e05723e */ /* 0x000fe400000000ff */
[----:B-----5:R-:W-:Y:S02]  /*88870*/  F2FP.PACK_AB R19, R25, R23 ;  /* 0x000000171913723e */ /* 0x020fe400000000ff */
[----:B------:R-:W2:Y:S04]  /*88880*/  LDL.LU R25, [R1+0x1a14] ;  /* 0x001a140001197983 */ /* 0x000ea80000300800 */
[----:B------:R-:W3:Y:S04]  /*88890*/  LDL.LU R29, [R1+0x8] ;  /* 0x00000800011d7983 */ /* 0x000ee80000300800 */
[----:B------:R-:W5:Y:S04]  /*888a0*/  LDL.LU R3, [R1+0x84] ;  /* 0x0000840001037983 */ /* 0x000f680000300800 */
[----:B------:R-:W2:Y:S01]  /*888b0*/  LDL.LU R2, [R1+0x78] ;  /* 0x0000780001027983 */ /* 0x000ea20000300800 */
[----:B------:R-:W-:-:S02]  /*888c0*/  F2FP.PACK_AB R9, R9, R8 ;  /* 0x000000080909723e */ /* 0x000fc400000000ff */
[----:B------:R-:W-:Y:S02]  /*888d0*/  F2FP.PACK_AB R8, R11, R22 ;  /* 0x000000160b08723e */ /* 0x000fe400000000ff */
[----:B------:R-:W-:Y:S01]  /*888e0*/  F2FP.PACK_AB R11, R7, R10 ;  /* 0x0000000a070b723e */ /* 0x000fe200000000ff */
[----:B--2---:R0:W-:Y:S04]  /*888f0*/  STL [R1+0x1a0c], R2 ;  /* 0x001a0c0201007387 */ /* 0x0041e80000100800 */
[----:B0-----:R-:W5:Y:S04]  /*88900*/  LDL.LU R2, [R1+0x90] ;  /* 0x0000900001027983 */ /* 0x001f680000300800 */
[----:B------:R-:W2:Y:S04]  /*88910*/  LDL.LU R7, [R1+0xd0] ;  /* 0x0000d00001077983 */ /* 0x000ea80000300800 */
[----:B--2---:R0:W-:Y:S04]  /*88920*/  STL [R1+0x1a00], R7 ;  /* 0x001a000701007387 */ /* 0x0041e80000100800 */
[----:B0-----:R-:W2:Y:S04]  /*88930*/  LDL.LU R7, [R1+0x8c] ;  /* 0x00008c0001077983 */ /* 0x001ea80000300800 */
[----:B--2---:R0:W-:Y:S04]  /*88940*/  STL [R1+0x1a04], R7 ;  /* 0x001a040701007387 */ /* 0x0041e80000100800 */
[----:B0-----:R-:W2:Y:S01]  /*88950*/  LDL.LU R7, [R1+0xa0] ;  /* 0x0000a00001077983 */ /* 0x001ea20000300800 */
[----:B------:R-:W-:-:S03]  /*88960*/  F2FP.PACK_AB R4, R4, R6 ;  /* 0x000000060404723e */ /* 0x000fc600000000ff */
[----:B--2---:R0:W-:Y:S04]  /*88970*/  STL [R1+0x1a08], R7 ;  /* 0x001a080701007387 */ /* 0x0041e80000100800 */
[----:B0-----:R-:W2:Y:S04]  /*88980*/  LDL.LU R7, [R1+0x80] ;  /* 0x0000800001077983 */ /* 0x001ea80000300800 */
[----:B------:R-:W2:Y:S04]  /*88990*/  LDL.LU R6, [R1+0xb8] ;  /* 0x0000b80001067983 */ /* 0x000ea80000300800 */
[----:B--2---:R0:W-:Y:S04]  /*889a0*/  STL [R1+0x19fc], R6 ;  /* 0x0019fc0601007387 */ /* 0x0041e80000100800 */
[----:B0-----:R-:W2:Y:S04]  /*889b0*/  LDL.LU R6, [R1+0xd4] ;  /* 0x0000d40001067983 */ /* 0x001ea80000300800 */
[----:B------:R-:W2:Y:S04]  /*889c0*/  LDL.LU R23, [R1+0x1b4] ;  /* 0x0001b40001177983 */ /* 0x000ea80000300800 */
[----:B--2---:R0:W-:Y:S04]  /*889d0*/  STL [R1+0x19f0], R23 ;  /* 0x0019f01701007387 */ /* 0x0041e80000100800 */
[----:B0-----:R-:W2:Y:S04]  /*889e0*/  LDL.LU R23, [R1+0xcc] ;  /* 0x0000cc0001177983 */ /* 0x001ea80000300800 */
[----:B--2---:R0:W-:Y:S04]  /*889f0*/  STL [R1+0x19f4], R23 ;  /* 0x0019f41701007387 */ /* 0x0041e80000100800 */
[----:B0-----:R-:W2:Y:S01]  /*88a00*/  LDL.LU R23, [R1+0xe0] ;  /* 0x0000e00001177983 */ /* 0x001ea20000300800 */
[----:B------:R-:W-:-:S02]  /*88a10*/  F2FP.PACK_AB R10, R12, R13 ;  /* 0x0000000d0c0a723e */ /* 0x000fc400000000ff */
[----:B----4-:R-:W-:Y:S01]  /*88a20*/  F2FP.PACK_AB R18, R17, R18 ;  /* 0x000000121112723e */ /* 0x010fe200000000ff */
[----:B--2---:R0:W-:Y:S04]  /*88a30*/  STL [R1+0x19f8], R23 ;  /* 0x0019f81701007387 */ /* 0x0041e80000100800 */
[----:B0-----:R-:W2:Y:S04]  /*88a40*/  LDL.LU R23, [R1+0xc4] ;  /* 0x0000c40001177983 */ /* 0x001ea80000300800 */
[----:B------:R-:W4:Y:S04]  /*88a50*/  LDL.LU R14, [R1+0x1ac] ;  /* 0x0001ac00010e7983 */ /* 0x000f280000300800 */
[----:B------:R-:W4:Y:S04]  /*88a60*/  LDL.LU R0, [R1+0x1a8] ;  /* 0x0001a80001007983 */ /* 0x000f280000300800 */
        /* <DEDUP_REMOVED lines=9> */
[----:B------:R0:W-:Y:S04]  /*88b00*/  STS.64 [R25], R8 ;  /* 0x0000000819007388 */ /* 0x0001e80000000a00 */
[----:B------:R1:W-:Y:S04]  /*88b10*/  STS.64 [R25+0x800], R10 ;  /* 0x0008000a19007388 */ /* 0x0003e80000000a00 */
[----:B------:R1:W-:Y:S04]  /*88b20*/  STS.64 [R25+0x80], R20 ;  /* 0x0000801419007388 */ /* 0x0003e80000000a00 */
[----:B0-----:R-:W2:Y:S04]  /*88b30*/  LDL.LU R9, [R1+0xdc] ;  /* 0x0000dc0001097983 */ /* 0x001ea80000300800 */
[----:B------:R-:W2:Y:S04]  /*88b40*/  LDL.LU R8, [R1+0xbc] ;  /* 0x0000bc0001087983 */ /* 0x000ea80000300800 */
[----:B-1----:R-:W2:Y:S04]  /*88b50*/  LDL.LU R10, [R1+0xfc] ;  /* 0x0000fc00010a7983 */ /* 0x002ea80000300800 */
[----:B------:R-:W2:Y:S04]  /*88b60*/  LDL.LU R11, [R1+0x1c8] ;  /* 0x0001c800010b7983 */ /* 0x000ea80000300800 */
[----:B------:R-:W2:Y:S04]  /*88b70*/  LDL.LU R20, [R1+0x108] ;  /* 0x0001080001147983 */ /* 0x000ea80000300800 */
[----:B------:R0:W-:Y:S04]  /*88b80*/  STL [R1+0x18e8], R21 ;  /* 0x0018e81501007387 */ /* 0x0001e80000100800 */
[----:B------:R1:W-:Y:S04]  /*88b90*/  STS.64 [R25+0x880], R4 ;  /* 0x0008800419007388 */ /* 0x0003e80000000a00 */
[----:B------:R5:W-:Y:S04]  /*88ba0*/  STS.64 [R25+0x100], R18 ;  /* 0x0001001219007388 */ /* 0x000be80000000a00 */
[----:B0-----:R-:W2:Y:S04]  /*88bb0*/  LDL.LU R21, [R1+0x118] ;  /* 0x0001180001157983 */ /* 0x001ea80000300800 */
[----:B-1----:R-:W2:Y:S04]  /*88bc0*/  LDL.LU R5, [R1+0x94] ;  /* 0x0000940001057983 */ /* 0x002ea80000300800 */
[----:B------:R-:W2:Y:S04]  /*88bd0*/  LDL.LU R4, [R1+0x7c] ;  /* 0x00007c0001047983 */ /* 0x000ea80000300800 */
[----:B-----5:R-:W5:Y:S04]  /*88be0*/  LDL.LU R18, [R1+0x11c] ;  /* 0x00011c0001127983 */ /* 0x020f680000300800 */
[----:B------:R0:W-:Y:S04]  /*88bf0*/  STL [R1+0x18e4], R19 ;  /* 0x0018e41301007387 */ /* 0x0001e80000100800 */
[----:B0-----:R-:W2:Y:S01]  /*88c00*/  LDL.LU R19, [R1+0xf8] ;  /* 0x0000f80001137983 */ /* 0x001ea20000300800 */
[----:B---3--:R-:W-:-:S03]  /*88c10*/  F2FP.PACK_AB R17, R29, R17 ;  /* 0x000000111d11723e */ /* 0x008fc600000000ff */
[----:B------:R-:W3:Y:S01]  /*88c20*/  LDL.LU R29, [R1+0x1a10] ;  /* 0x001a1000011d7983 */ /* 0x000ee20000300800 */
[----:B------:R-:W-:Y:S02]  /*88c30*/  F2FP.PACK_AB R3, R2, R3 ;  /* 0x000000030203723e */ /* 0x000fe400000000ff */
[----:B---3--:R-:W-:Y:S02]  /*88c40*/  F2FP.PACK_AB R16, R29, R16 ;  /* 0x000000101d10723e */ /* 0x008fe400000000ff */
[----:B------:R-:W3:Y:S04]  /*88c50*/  LDL.LU R29, [R1+0x100] ;  /* 0x00010000011d7983 */ /* 0x000ee80000300800 */
[----:B------:R-:W2:Y:S02]  /*88c60*/  LDL.LU R2, [R1+0x1a0c] ;  /* 0x001a0c0001027983 */ /* 0x000ea40000300800 */
[----:B--2---:R-:W-:-:S02]  /*88c70*/  F2FP.PACK_AB R2, R7, R2 ;  /* 0x000000020702723e */ /* 0x004fc400000000ff */
[----:B------:R-:W2:Y:S02]  /*88c80*/  LDL.LU R7, [R1+0x1a08] ;  /* 0x001a080001077983 */ /* 0x000ea40000300800 */
[----:B--2---:R-:W-:Y:S02]  /*88c90*/  F2FP.PACK_AB R5, R7, R5 ;  /* 0x000000050705723e */ /* 0x004fe400000000ff */
[----:B------:R-:W2:Y:S02]  /*88ca0*/  LDL.LU R7, [R1+0x1a04] ;  /* 0x001a040001077983 */ /* 0x000ea40000300800 */
[----:B--2---:R-:W-:Y:S02]  /*88cb0*/  F2FP.PACK_AB R4, R7, R4 ;  /* 0x000000040704723e */ /* 0x004fe400000000ff */
        /* <DEDUP_REMOVED lines=8> */
[----:B------:R-:W2:Y:S04]  /*88d40*/  LDL.LU R23, [R1+0x19f0] ;  /* 0x0019f00001177983 */ /* 0x000ea80000300800 */
[----:B------:R0:W-:Y:S04]  /*88d50*/  STS.64 [R25+0x900], R16 ;  /* 0x0009001019007388 */ /* 0x0001e80000000a00 */
[----:B------:R2:W-:Y:S04]  /*88d60*/  STS.64 [R25+0x200], R6 ;  /* 0x0002000619007388 */ /* 0x0005e80000000a00 */
[----:B0-----:R-:W3:Y:S04]  /*88d70*/  LDL.LU R16, [R1+0x110] ;  /* 0x0001100001107983 */ /* 0x001ee80000300800 */
[----:B------:R-:W3:Y:S01]  /*88d80*/  LDL.LU R17, [R1+0x10c] ;  /* 0x00010c0001117983 */ /* 0x000ee20000300800 */
[----:B--2---:R-:W-:-:S03]  /*88d90*/  F2FP.PACK_AB R7, R11, R23 ;  /* 0x000000170b07723e */ /* 0x004fc600000000ff */
[----:B------:R-:W2:Y:S04]  /*88da0*/  LDL.LU R23, [R1+0x248] ;  /* 0x0002480001177983 */ /* 0x000ea80000300800 */
[----:B--2---:R0:W-:Y:S04]  /*88db0*/  STL [R1+0x19e8], R23 ;  /* 0x0019e81701007387 */ /* 0x0041e80000100800 */
[----:B0-----:R-:W2:Y:S01]  /*88dc0*/  LDL.LU R23, [R1+0x1f8] ;  /* 0x0001f80001177983 */ /* 0x001ea20000300800 */
[----:B----4-:R-:W-:-:S03]  /*88dd0*/  F2FP.PACK_AB R6, R14, R0 ;  /* 0x000000000e06723e */ /* 0x010fc600000000ff */
[----:B------:R0:W-:Y:S04]  /*88de0*/  STS.64 [R25+0xa00], R8 ;  /* 0x000a000819007388 */ /* 0x0001e80000000a00 */
[----:B------:R3:W-:Y:S01]  /*88df0*/  STS.64 [R25+0x180], R2 ;  /* 0x0001800219007388 */ /* 0x0007e20000000a00 */
[----:B0-----:R-:W-:Y:S02]  /*88e00*/  F2FP.PACK_AB R9, R13, R12 ;  /* 0x0000000c0d09723e */ /* 0x001fe400000000ff */
[----:B------:R-:W-:Y:S02]  /*88e10*/  F2FP.PACK_AB R8, R22, R15 ;  /* 0x0000000f1608723e */ /* 0x000fe400000000ff */
[----:B---3--:R-:W-:Y:S01]  /*88e20*/  F2FP.PACK_AB R3, R16, R17 ;  /* 0x000000111003723e */ /* 0x008fe200000000ff */
[----:B--2---:R0:W-:Y:S04]  /*88e30*/  STL [R1+0x19ec], R23 ;  /* 0x0019ec1701007387 */ /* 0x0041e80000100800 */
[----:B0-----:R-:W2:Y:S04]  /*88e40*/  LDL.LU R23, [R1+0x218] ;  /* 0x0002180001177983 */ /* 0x001ea80000300800 */
[----:B------:R-:W3:Y:S04]  /*88e50*/  LDL.LU R14, [R1+0x238] ;  /* 0x00023800010e7983 */ /* 0x000ee80000300800 */
[----:B------:R-:W4:Y:S04]  /*88e60*/  LDL.LU R0, [R1+0x2a8] ;  /* 0x0002a80001007983 */ /* 0x000f280000300800 */
[----:B------:R-:W4:Y:S04]  /*88e70*/  LDL.LU R13, [R1+0x294] ;  /* 0x00029400010d7983 */ /* 0x000f280000300800 */
[----:B------:R-:W2:Y:S04]  /*88e80*/  LDL.LU R12, [R1+0x28c] ;  /* 0x00028c00010c7983 */ /* 0x000ea80000300800 */
[----:B------:R-:W2:Y:S04]  /*88e90*/  LDL.LU R22, [R1+0x288] ;  /* 0x0002880001167983 */ /* 0x000ea80000300800 */
[----:B------:R-:W2:Y:S04]  /*88ea0*/  LDL.LU R16, [R1+0x2c4] ;  /* 0x0002c40001107983 */ /* 0x000ea80000300800 */
[----:B--2---:R0:W-:Y:S04]  /*88eb0*/  STL [R1+0x19e0], R16 ;  /* 0x0019e01001007387 */ /* 0x0041e80000100800 */
[----:B0-----:R-:W2:Y:S01]  /*88ec0*/  LDL.LU R16, [R1+0x298] ;  /* 0x0002980001107983 */ /* 0x001ea20000300800 */
[----:B------:R-:W-:-:S03]  /*88ed0*/  F2FP.PACK_AB R2, R29, R19 ;  /* 0x000000131d02723e */ /* 0x000fc600000000ff */
[----:B------:R5:W-:Y:S01]  /*88ee0*/  STS.64 [R25+0x980], R4 ;  /* 0x0009800419007388 */ /* 0x000be20000000a00 */
[----:B------:R-:W-:-:S03]  /*88ef0*/  F2FP.PACK_AB R11, R28, R27 ;  /* 0x0000001b1c0b723e */ /* 0x000fc600000000ff */
[----:B------:R-:W-:Y:S01]  /*88f00*/  STS.64 [R25+0x280], R2 ;  /* 0x0002800219007388 */ /* 0x000fe20000000a00 */
[----:B-----5:R-:W-:Y:S02]  /*88f10*/  F2FP.PACK_AB R5, R18, R21 ;  /* 0x000000151205723e */ /* 0x020fe400000000ff */
[----:B------:R-:W-:Y:S02]  /*88f20*/  F2FP.PACK_AB R4, R20, R10 ;  /* 0x0000000a1404723e */ /* 0x000fe400000000ff */
[----:B------:R-:W-:Y:S01]  /*88f30*/  F2FP.PACK_AB R10, R26, R24 ;  /* 0x000000181a0a723e */ /* 0x000fe200000000ff */
[----:B--2---:R0:W-:Y:S04]  /*88f40*/  STL [R1+0x19e4], R16 ;  /* 0x0019e41001007387 */ /* 0x0041e80000100800 */
[----:B0-----:R-:W2:Y:S04]  /*88f50*/  LDL.LU R16, [R1+0x2b0] ;  /* 0x0002b00001107983 */ /* 0x001ea80000300800 */
        /* <DEDUP_REMOVED lines=13> */
[----:B------:R0:W-:Y:S04]  /*89030*/  STS.64 [R25+0xa80], R4 ;  /* 0x000a800419007388 */ /* 0x0001e80000000a00 */
[----:B------:R1:W-:Y:S04]  /*89040*/  STS.64 [R25+0x300], R6 ;  /* 0x0003000619007388 */ /* 0x0003e80000000a00 */
[----:B------:R1:W-:Y:S04]  /*89050*/  STS.64 [R25+0xb00], R8 ;  /* 0x000b000819007388 */ /* 0x0003e80000000a00 */
[----:B0-----:R-:W3:Y:S04]  /*89060*/  LDL.LU R5, [R1+0x23c] ;  /* 0x00023c0001057983 */ /* 0x001ee80000300800 */
[----:B------:R-:W3:Y:S04]  /*89070*/  LDL.LU R4, [R1+0x230] ;  /* 0x0002300001047983 */ /* 0x000ee80000300800 */
[----:B-1----:R-:W3:Y:S04]  /*89080*/  LDL.LU R6, [R1+0x268] ;  /* 0x0002680001067983 */ /* 0x002ee80000300800 */
[----:B------:R-:W3:Y:S04]  /*89090*/  LDL.LU R7, [R1+0x250] ;  /* 0x0002500001077983 */ /* 0x000ee80000300800 */
[----:B------:R-:W3:Y:S04]  /*890a0*/  LDL.LU R8, [R1+0x24c] ;  /* 0x00024c0001087983 */ /* 0x000ee80000300800 */
[----:B------:R-:W3:Y:S04]  /*890b0*/  LDL.LU R9, [R1+0x234] ;  /* 0x0002340001097983 */ /* 0x000ee80000300800 */
[----:B------:R0:W-:Y:S04]  /*890c0*/  STS.64 [R25+0x380], R10 ;  /* 0x0003800a19007388 */ /* 0x0001e80000000a00 */
[----:B0-----:R-:W3:Y:S04]  /*890d0*/  LDL.LU R11, [R1+0x2ac] ;  /* 0x0002ac00010b7983 */ /* 0x001ee80000300800 */
[----:B------:R-:W3:Y:S01]  /*890e0*/  LDL.LU R10, [R1+0x290] ;  /* 0x00029000010a7983 */ /* 0x000ee20000300800 */
[----:B--2---:R-:W-:-:S03]  /*890f0*/  F2FP.PACK_AB R3, R23, R3 ;  /* 0x000000031703723e */ /* 0x004fc600000000ff */
[----:B------:R-:W3:Y:S02]  /*89100*/  LDL.LU R23, [R1+0x19ec] ;  /* 0x0019ec0001177983 */ /* 0x000ee40000300800 */
[----:B---3--:R-:W-:Y:S02]  /*89110*/  F2FP.PACK_AB R2, R23, R2 ;  /* 0x000000021702723e */ /* 0x008fe400000000ff */
[----:B------:R-:W2:Y:S01]  /*89120*/  LDL.LU R23, [R1+0x19e8] ;  /* 0x0019e80001177983 */ /* 0x000ea20000300800 */
[----:B------:R-:W-:Y:S02]  /*89130*/  F2FP.PACK_AB R7, R6, R7 ;  /* 0x000000070607723e */ /* 0x000fe400000000ff */
[----:B------:R-:W-:Y:S02]  /*89140*/  F2FP.PACK_AB R4, R9, R4 ;  /* 0x000000040904723e */ /* 0x000fe400000000ff */
[----:B----4-:R-:W-:Y:S02]  /*89150*/  F2FP.PACK_AB R9, R0, R13 ;  /* 0x0000000d0009723e */ /* 0x010fe400000000ff */
[----:B------:R-:W-:-:S02]  /*89160*/  F2FP.PACK_AB R5, R8, R5 ;  /* 0x000000050805723e */ /* 0x000fc400000000ff */
[----:B------:R-:W-:Y:S02]  /*89170*/  F2FP.PACK_AB R8, R12, R22 ;  /* 0x000000160c08723e */ /* 0x000fe400000000ff */
[----:B------:R-:W-:Y:S02]  /*89180*/  F2FP.PACK_AB R11, R16, R11 ;  /* 0x0000000b100b723e */ /* 0x000fe400000000ff */
[----:B--2---:R-:W-:Y:S02]  /*89190*/  F2FP.PACK_AB R6, R23, R14 ;  /* 0x0000000e1706723e */ /* 0x004fe400000000ff */
[----:B------:R-:W2:Y:S04]  /*891a0*/  LDL.LU R23, [R1+0x304] ;  /* 0x0003040001177983 */ /* 0x000ea80000300800 */
[----:B------:R-:W2:Y:S04]  /*891b0*/  LDL.LU R14, [R1+0x2ec] ;  /* 0x0002ec00010e7983 */ /* 0x000ea80000300800 */
[----:B------:R-:W3:Y:S04]  /*891c0*/  LDL.LU R0, [R1+0x328] ;  /* 0x0003280001007983 */ /* 0x000ee80000300800 */
[----:B------:R-:W3:Y:S04]  /*891d0*/  LDL.LU R13, [R1+0x320] ;  /* 0x00032000010d7983 */ /* 0x000ee80000300800 */
[----:B------:R-:W4:Y:S04]  /*891e0*/  LDL.LU R12, [R1+0x318] ;  /* 0x00031800010c7983 */ /* 0x000f280000300800 */
[----:B------:R-:W4:Y:S04]  /*891f0*/  LDL.LU R22, [R1+0x314] ;  /* 0x0003140001167983 */ /* 0x000f280000300800 */
[----:B------:R-:W2:Y:S04]  /*89200*/  LDL.LU R16, [R1+0x19e4] ;  /* 0x0019e40001107983 */ /* 0x000ea80000300800 */
[----:B------:R0:W-:Y:S01]  /*89210*/  STS.64 [R25+0xb80], R2 ;  /* 0x000b800219007388 */ /* 0x0001e20000000a00 */
[----:B--2---:R-:W-:-:S03]  /*89220*/  F2FP.PACK_AB R10, R16, R10 ;  /* 0x0000000a100a723e */ /* 0x004fc600000000ff */
[----:B------:R-:W5:Y:S04]  /*89230*/  LDL.LU R16, [R1+0x19e0] ;  /* 0x0019e00001107983 */ /* 0x000f680000300800 */
[----:B0-----:R-:W2:Y:S04]  /*89240*/  LDL.LU R2, [R1+0x2d4] ;  /* 0x0002d40001027983 */ /* 0x001ea80000300800 */
[----:B------:R-:W2:Y:S02]  /*89250*/  LDL.LU R3, [R1+0x2cc] ;  /* 0x0002cc0001037983 */ /* 0x000ea40000300800 */
[----:B--2---:R-:W-:-:S02]  /*89260*/  F2FP.PACK_AB R3, R2, R3 ;  /* 0x000000030203723e */ /* 0x004fc400000000ff */
[----:B-----5:R-:W-:Y:S02]  /*89270*/  F2FP.PACK_AB R2, R16, R17 ;  /* 0x000000111002723e */ /* 0x020fe400000000ff */
[----:B------:R-:W2:Y:S04]  /*89280*/  LDL.LU R16, [R1+0x390] ;  /* 0x0003900001107983 */ /* 0x000ea80000300800 */
[----:B--2---:R0:W-:Y:S04]  /*89290*/  STL [R1+0x19d0], R16 ;  /* 0x0019d01001007387 */ /* 0x0041e80000100800 */
[----:B0-----:R-:W2:Y:S04]  /*892a0*/  LDL.LU R16, [R1+0x34c] ;  /* 0x00034c0001107983 */ /* 0x001ea80000300800 */
[----:B--2---:R0:W-:Y:S04]  /*892b0*/  STL [R1+0x19d4], R16 ;  /* 0x0019d41001007387 */ /* 0x0041e80000100800 */
[----:B0-----:R-:W2:Y:S04]  /*892c0*/  LDL.LU R16, [R1+0x35c] ;  /* 0x00035c0001107983 */ /* 0x001ea80000300800 */
[----:B--2---:R0:W-:Y:S04]  /*892d0*/  STL [R1+0x19d8], R16 ;  /* 0x0019d81001007387 */ /* 0x0041e80000100800 */
[----:B0-----:R-:W2:Y:S04]  /*892e0*/  LDL.LU R16, [R1+0x324] ;  /* 0x0003240001107983 */ /* 0x001ea80000300800 */
[----:B------:R0:W-:Y:S04]  /*892f0*/  STS.64 [R25+0xc00], R6 ;  /* 0x000c000619007388 */ /* 0x0001e80000000a00 */
[----:B------:R1:W-:Y:S01]  /*89300*/  STS.64 [R25+0x480], R8 ;  /* 0x0004800819007388 */ /* 0x0003e20000000a00 */
[----:B0-----:R-:W-:-:S02]  /*89310*/  F2FP.PACK_AB R7, R20, R15 ;  /* 0x0000000f1407723e */ /* 0x001fc400000000ff */
[----:B------:R-:W-:Y:S02]  /*89320*/  F2FP.PACK_AB R6, R28, R27 ;  /* 0x0000001b1c06723e */ /* 0x000fe400000000ff */
[----:B-1----:R-:W-:Y:S01]  /*89330*/  F2FP.PACK_AB R9, R26, R24 ;  /* 0x000000181a09723e */ /* 0x002fe200000000ff */
[----:B------:R4:W-:Y:S01]  /*89340*/  STS.64 [R25+0xc80], R10 ;  /* 0x000c800a19007388 */ /* 0x0009e20000000a00 */
[----:B------:R-:W-:-:S03]  /*89350*/  F2FP.PACK_AB R8, R23, R14 ;  /* 0x0000000e1708723e */ /* 0x000fc600000000ff */
[----:B------:R0:W-:Y:S01]  /*89360*/  STS.64 [R25+0x400], R4 ;  /* 0x0004000419007388 */ /* 0x0001e20000000a00 */
[----:B----4-:R-:W-:Y:S02]  /*89370*/  F2FP.PACK_AB R10, R12, R22 ;  /* 0x000000160c0a723e */ /* 0x010fe400000000ff */
[----:B0-----:R-:W-:Y:S02]  /*89380*/  F2FP.PACK_AB R5, R29, R19 ;  /* 0x000000131d05723e */ /* 0x001fe400000000ff */
[----:B------:R-:W-:Y:S02]  /*89390*/  F2FP.PACK_AB R4, R18, R21 ;  /* 0x000000151204723e */ /* 0x000fe400000000ff */
[----:B---3--:R-:W-:Y:S01]  /*893a0*/  F2FP.PACK_AB R11, R0, R13 ;  /* 0x0000000d000b723e */ /* 0x008fe200000000ff */
[----:B------:R-:W-:Y:S04]  /*893b0*/  STS.64 [R25+0x500], R2 ;  /* 0x0005000219007388 */ /* 0x000fe80000000a00 */
[----:B--2---:R0:W-:Y:S04]  /*893c0*/  STL [R1+0x19dc], R16 ;  /* 0x0019dc1001007387 */ /* 0x0041e80000100800 */
[----:B0-----:R-:W2:Y:S04]  /*893d0*/  LDL.LU R16, [R1+0x330] ;  /* 0x0003300001107983 */ /* 0x001ea80000300800 */
[----:B------:R-:W3:Y:S04]  /*893e0*/  LDL.LU R15, [R1+0x364] ;  /* 0x00036400010f7983 */ /* 0x000ee80000300800 */
[----:B------:R-:W4:Y:S04]  /*893f0*/  LDL.LU R28, [R1+0x358] ;  /* 0x00035800011c7983 */ /* 0x000f280000300800 */
        /* <DEDUP_REMOVED lines=23> */
[----:B------:R-:W4:Y:S04]  /*89570*/  LDL.LU R6, [R1+0x350] ;  /* 0x0003500001067983 */ /* 0x000f280000300800 */
[----:B------:R-:W5:Y:S04]  /*89580*/  LDL.LU R9, [R1+0x394] ;  /* 0x0003940001097983 */ /* 0x000f680000300800 */
[----:B------:R-:W3:Y:S04]  /*89590*/  LDL.LU R8, [R1+0x37c] ;  /* 0x00037c0001087983 */ /* 0x000ee80000300800 */
[----:B------:R0:W-:Y:S04]  /*895a0*/  STS.64 [R25+0x600], R10 ;  /* 0x0006000a19007388 */ /* 0x0001e80000000a00 */
[----:B0-----:R-:W3:Y:S04]  /*895b0*/  LDL.LU R11, [R1+0x3a0] ;  /* 0x0003a000010b7983 */ /* 0x001ee80000300800 */
[----:B------:R-:W3:Y:S01]  /*895c0*/  LDL.LU R10, [R1+0x398] ;  /* 0x00039800010a7983 */ /* 0x000ee20000300800 */
[----:B--2---:R-:W-:-:S03]  /*895d0*/  F2FP.PACK_AB R3, R16, R3 ;  /* 0x000000031003723e */ /* 0x004fc600000000ff */
[----:B------:R-:W3:Y:S02]  /*895e0*/  LDL.LU R16, [R1+0x19dc] ;  /* 0x0019dc0001107983 */ /* 0x000ee40000300800 */
[----:B---3--:R-:W-:Y:S02]  /*895f0*/  F2FP.PACK_AB R2, R16, R2 ;  /* 0x000000021002723e */ /* 0x008fe400000000ff */
[----:B------:R-:W2:Y:S02]  /*89600*/  LDL.LU R16, [R1+0x19d8] ;  /* 0x0019d80001107983 */ /* 0x000ea40000300800 */
[----:B--2---:R-:W-:Y:S02]  /*89610*/  F2FP.PACK_AB R5, R16, R5 ;  /* 0x000000051005723e */ /* 0x004fe400000000ff */
[----:B------:R-:W2:Y:S01]  /*89620*/  LDL.LU R16, [R1+0x19d4] ;  /* 0x0019d40001107983 */ /* 0x000ea20000300800 */
[----:B------:R-:W-:Y:S02]  /*89630*/  F2FP.PACK_AB R7, R15, R7 ;  /* 0x000000070f07723e */ /* 0x000fe400000000ff */
[----:B----4-:R-:W-:-:S02]  /*89640*/  F2FP.PACK_AB R6, R28, R6 ;  /* 0x000000061c06723e */ /* 0x010fc400000000ff */
[----:B-----5:R-:W-:Y:S02]  /*89650*/  F2FP.PACK_AB R9, R27, R9 ;  /* 0x000000091b09723e */ /* 0x020fe400000000ff */
[----:B------:R-:W-:Y:S02]  /*89660*/  F2FP.PACK_AB R8, R26, R8 ;  /* 0x000000081a08723e */ /* 0x000fe400000000ff */
[----:B------:R-:W-:Y:S02]  /*89670*/  F2FP.PACK_AB R11, R24, R11 ;  /* 0x0000000b180b723e */ /* 0x000fe400000000ff */
[----:B--2---:R-:W-:Y:S02]  /*89680*/  F2FP.PACK_AB R4, R16, R4 ;  /* 0x000000041004723e */ /* 0x004fe400000000ff */
[----:B------:R-:W2:Y:S04]  /*89690*/  LDL.LU R16, [R1+0x19d0] ;  /* 0x0019d00001107983 */ /* 0x000ea80000300800 */
[----:B------:R-:W3:Y:S04]  /*896a0*/  LDL.LU R15, [R1+0x19cc] ;  /* 0x0019cc00010f7983 */ /* 0x000ee80000300800 */
[----:B------:R-:W4:Y:S04]  /*896b0*/  LDL.LU R28, [R1+0x19c8] ;  /* 0x0019c800011c7983 */ /* 0x000f280000300800 */
[----:B------:R-:W4:Y:S04]  /*896c0*/  LDL.LU R27, [R1+0x19c4] ;  /* 0x0019c400011b7983 */ /* 0x000f280000300800 */
[----:B------:R-:W5:Y:S04]  /*896d0*/  LDL.LU R26, [R1+0x19c0] ;  /* 0x0019c000011a7983 */ /* 0x000f680000300800 */
[----:B------:R-:W5:Y:S04]  /*896e0*/  LDL.LU R24, [R1+0x19bc] ;  /* 0x0019bc0001187983 */ /* 0x000f680000300800 */
[----:B------:R-:W-:Y:S04]  /*896f0*/  STS.64 [R25+0x680], R4 ;  /* 0x0006800419007388 */ /* 0x000fe80000000a00 */
[----:B------:R0:W-:Y:S02]  /*89700*/  STS.64 [R25+0xe00], R2 ;  /* 0x000e000219007388 */ /* 0x0001e40000000a00 */
[----:B0-----:R-:W-:-:S02]  /*89710*/  F2FP.PACK_AB R3, R17, R23 ;  /* 0x000000171103723e */ /* 0x001fc400000000ff */
[----:B---3--:R0:W-:Y:S01]  /*89720*/  STL [R1+0x18f0], R15 ;  /* 0x0018f00f01007387 */ /* 0x0081e20000100800 */
[----:B----4-:R-:W-:Y:S02]  /*89730*/  F2FP.PACK_AB R4, R27, R28 ;  /* 0x0000001c1b04723e */ /* 0x010fe400000000ff */
[----:B-----5:R-:W-:Y:S02]  /*89740*/  F2FP.PACK_AB R5, R24, R26 ;  /* 0x0000001a1805723e */ /* 0x020fe400000000ff */
[----:B------:R-:W3:Y:S04]  /*89750*/  LDL.LU R24, [R1+0x19b8] ;  /* 0x0019b80001187983 */ /* 0x000ee80000300800 */
[----:B------:R-:W4:Y:S04]  /*89760*/  LDL.LU R26, [R1+0x19b4] ;  /* 0x0019b400011a7983 */ /* 0x000f280000300800 */
[----:B------:R-:W5:Y:S04]  /*89770*/  LDL.LU R23, [R1+0xac] ;  /* 0x0000ac0001177983 */ /* 0x000f680000300800 */
[----:B------:R-:W3:Y:S01]  /*89780*/  LDL.LU R27, [R1+0x19b0] ;  /* 0x0019b000011b7983 */ /* 0x000ee20000300800 */
[----:B--2---:R-:W-:-:S02]  /*89790*/  F2FP.PACK_AB R10, R10, R16 ;  /* 0x000000100a0a723e */ /* 0x004fc400000000ff */
[----:B------:R-:W-:Y:S01]  /*897a0*/  F2FP.PACK_AB R2, R12, R15 ;  /* 0x0000000f0c02723e */ /* 0x000fe200000000ff */
[----:B------:R-:W2:Y:S04]  /*897b0*/  LDL.LU R28, [R1+0x19ac] ;  /* 0x0019ac00011c7983 */ /* 0x000ea80000300800 */
[----:B0-----:R-:W2:Y:S04]  /*897c0*/  LDL.LU R15, [R1+0x120] ;  /* 0x00012000010f7983 */ /* 0x001ea80000300800 */
[----:B------:R-:W-:Y:S04]  /*897d0*/  STS.64 [R25+0xf00], R10 ;  /* 0x000f000a19007388 */ /* 0x000fe80000000a00 */
[----:B------:R-:W2:Y:S04]  /*897e0*/  LDL.LU R16, [R1+0x104] ;  /* 0x0001040001107983 */ /* 0x000ea80000300800 */
[----:B------:R-:W2:Y:S04]  /*897f0*/  LDL.LU R12, [R1+0xf4] ;  /* 0x0000f400010c7983 */ /* 0x000ea80000300800 */
[----:B------:R0:W-:Y:S04]  /*89800*/  STS.64 [R25+0x700], R8 ;  /* 0x0007000819007388 */ /* 0x0001e80000000a00 */
[----:B------:R1:W-:Y:S01]  /*89810*/  STS.64 [R25+0xe80], R6 ;  /* 0x000e800619007388 */ /* 0x0003e20000000a00 */
[----:B0-----:R-:W-:-:S02]  /*89820*/  F2FP.PACK_AB R9, R29, R19 ;  /* 0x000000131d09723e */ /* 0x001fc400000000ff */
[----:B------:R-:W-:Y:S02]  /*89830*/  F2FP.PACK_AB R8, R18, R21 ;  /* 0x000000151208723e */ /* 0x000fe400000000ff */
[----:B-1----:R-:W-:Y:S02]  /*89840*/  F2FP.PACK_AB R7, R20, R14 ;  /* 0x0000000e1407723e */ /* 0x002fe400000000ff */
[----:B------:R-:W-:Y:S01]  /*89850*/  F2FP.PACK_AB R6, R0, R13 ;  /* 0x0000000d0006723e */ /* 0x000fe200000000ff */
[----:B------:R0:W-:Y:S01]  /*89860*/  STS.64 [R25+0x780], R8 ;  /* 0x0007800819007388 */ /* 0x0001e20000000a00 */
[----:B----4-:R-:W-:-:S03]  /*89870*/  F2FP.PACK_AB R11, R22, R26 ;  /* 0x0000001a160b723e */ /* 0x010fc600000000ff */
[----:B------:R-:W2:Y:S01]  /*89880*/  LDL.LU R26, [R1+0x19a8] ;  /* 0x0019a800011a7983 */ /* 0x000ea20000300800 */
[----:B---3--:R-:W-:-:S03]  /*89890*/  F2FP.PACK_AB R10, R27, R24 ;  /* 0x000000181b0a723e */ /* 0x008fc600000000ff */
[----:B------:R-:W3:Y:S04]  /*898a0*/  LDL.LU R27, [R1+0x19a4] ;  /* 0x0019a400011b7983 */ /* 0x000ee80000300800 */
[----:B------:R-:W4:Y:S04]  /*898b0*/  LDL.LU R24, [R1+0x19a0] ;  /* 0x0019a00001187983 */ /* 0x000f280000300800 */
[----:B------:R-:W3:Y:S04]  /*898c0*/  LDL.LU R14, [R1+0x12c] ;  /* 0x00012c00010e7983 */ /* 0x000ee80000300800 */
[----:B------:R-:W3:Y:S04]  /*898d0*/  LDL.LU R13, [R1+0x128] ;  /* 0x00012800010d7983 */ /* 0x000ee80000300800 */
[----:B------:R-:W3:Y:S04]  /*898e0*/  LDL.LU R17, [R1+0x124] ;  /* 0x0001240001117983 */ /* 0x000ee80000300800 */
[----:B0-----:R-:W4:Y:S01]  /*898f0*/  LDL.LU R9, [R1+0xe4] ;  /* 0x0000e40001097983 */ /* 0x001f220000300800 */
[----:B------:R-:W-:-:S03]  /*89900*/  LOP3.LUT R0, R25, 0x10, RZ, 0x3c, !PT ;  /* 0x0000001019007812 */ /* 0x000fc600078e3cff */
[----:B------:R-:W5:Y:S04]  /*89910*/  LDL.LU R8, [R1+0xb0] ;  /* 0x0000b00001087983 */ /* 0x000f680000300800 */
[----:B------:R0:W-:Y:S04]  /*89920*/  STS.64 [R25+0xf80], R6 ;  /* 0x000f800619007388 */ /* 0x0001e80000000a00 */
[----:B------:R1:W-:Y:S04]  /*89930*/  STS.64 [R0+0x20000], R2 ;  /* 0x0200000200007388 */ /* 0x0003e80000000a00 */
[----:B0-----:R-:W3:Y:S04]  /*89940*/  LDL.LU R6, [R1+0x98] ;  /* 0x0000980001067983 */ /* 0x001ee80000300800 */
[----:B------:R-:W3:Y:S04]  /*89950*/  LDL.LU R25, [R1+0x68] ;  /* 0x0000680001197983 */ /* 0x000ee80000300800 */
[----:B-1----:R-:W3:Y:S04]  /*89960*/  LDL.LU R2, [R1+0xec] ;  /* 0x0000ec0001027983 */ /* 0x002ee80000300800 */
[----:B------:R-:W3:Y:S01]  /*89970*/  LDL.LU R3, [R1+0xe8] ;  /* 0x0000e80001037983 */ /* 0x000ee20000300800 */
[----:B--2---:R-:W-:-:S03]  /*89980*/  F2FP.PACK_AB R7, R26, R28 ;  /* 0x0000001c1a07723e */ /* 0x004fc600000000ff */
[----:B------:R-:W2:Y:S04]  /*89990*/  LDL.LU R26, [R1+0x199c] ;  /* 0x00199c00011a7983 */ /* 0x000ea80000300800 */
[----:B------:R-:W2:Y:S04]  /*899a0*/  LDL.LU R28, [R1+0x1998] ;  /* 0x00199800011c7983 */ /* 0x000ea80000300800 */
[----:B------:R-:W2:Y:S04]  /*899b0*/  LDL.LU R22, [R1+0x1c4] ;  /* 0x0001c40001167983 */ /* 0x000ea80000300800 */
[----:B------:R-:W2:Y:S04]  /*899c0*/  LDL.LU R29, [R1+0x1dc] ;  /* 0x0001dc00011d7983 */ /* 0x000ea80000300800 */
[----:B------:R-:W2:Y:S04]  /*899d0*/  LDL.LU R19, [R1+0x1d8] ;  /* 0x0001d80001137983 */ /* 0x000ea80000300800 */
[----:B------:R-:W2:Y:S04]  /*899e0*/  LDL.LU R18, [R1+0x1d4] ;  /* 0x0001d40001127983 */ /* 0x000ea80000300800 */
[----:B------:R-:W2:Y:S01]  /*899f0*/  LDL.LU R21, [R1+0x20c] ;  /* 0x00020c0001157983 */ /* 0x000ea20000300800 */
[----:B----4-:R-:W-:-:S03]  /*89a00*/  F2FP.PACK_AB R9, R9, R24 ;  /* 0x000000180909723e */ /* 0x010fc600000000ff */
[----:B------:R-:W4:Y:S04]  /*89a10*/  LDL.LU R20, [R1+0x208] ;  /* 0x0002080001147983 */ /* 0x000f280000300800 */
[----:B------:R-:W4:Y:S01]  /*89a20*/  LDL.LU R24, [R1+0x1994] ;  /* 0x0019940001187983 */ /* 0x000f220000300800 */
[----:B-----5:R-:W-:-:S03]  /*89a30*/  F2FP.PACK_AB R8, R8, R23 ;  /* 0x000000170808723e */ /* 0x020fc600000000ff */
[----:B------:R-:W5:Y:S04]  /*89a40*/  LDL.LU R23, [R1+0x204] ;  /* 0x0002040001177983 */ /* 0x000f680000300800 */
[----:B------:R4:W-:Y:S01]  /*89a50*/  STS.64 [R0+0x20800], R4 ;  /* 0x0208000400007388 */ /* 0x0009e20000000a00 */
[----:B---3--:R-:W-:Y:S02]  /*89a60*/  F2FP.PACK_AB R3, R2, R3 ;  /* 0x000000030203723e */ /* 0x008fe400000000ff */
[----:B--2---:R-:W-:Y:S02]  /*89a70*/  F2FP.PACK_AB R2, R26, R27 ;  /* 0x0000001b1a02723e */ /* 0x004fe400000000ff */
[----:B------:R-:W2:Y:S04]  /*89a80*/  LDL.LU R26, [R1+0x1990] ;  /* 0x00199000011a7983 */ /* 0x000ea80000300800 */
[----:B------:R-:W3:Y:S01]  /*89a90*/  LDL.LU R27, [R1+0x198c] ;  /* 0x00198c00011b7983 */ /* 0x000ee20000300800 */
[----:B----4-:R-:W-:-:S03]  /*89aa0*/  F2FP.PACK_AB R4, R12, R24 ;  /* 0x000000180c04723e */ /* 0x010fc600000000ff */
[----:B------:R-:W4:Y:S01]  /*89ab0*/  LDL.LU R24, [R1+0x1988] ;  /* 0x0019880001187983 */ /* 0x000f220000300800 */
[----:B------:R-:W-:Y:S02]  /*89ac0*/  F2FP.PACK_AB R6, R6, R25 ;  /* 0x000000190606723e */ /* 0x000fe400000000ff */
[----:B------:R-:W-:Y:S01]  /*89ad0*/  IADD3 R25, R28, -0x3f3504f3, RZ ;  /* 0xc0cafb0d1c197810 */ /* 0x000fe20007ffe0ff */
[----:B------:R0:W-:Y:S03]  /*89ae0*/  STS.64 [R0+0x20900], R2 ;  /* 0x0209000200007388 */ /* 0x0001e60000000a00 */
[----:B------:R-:W-:Y:S01]  /*89af0*/  LOP3.LUT R25, R25, 0xff800000, RZ, 0xc0, !PT ;  /* 0xff80000019197812 */ /* 0x000fe200078ec0ff */
[----:B------:R1:W-:Y:S01]  /*89b00*/  STS.64 [R0+0x20880], R6 ;  /* 0x0208800600007388 */ /* 0x0003e20000000a00 */
[----:B------:R-:W-:-:S03]  /*89b10*/  F2FP.PACK_AB R5, R15, R16 ;  /* 0x000000100f05723e */ /* 0x000fc600000000ff */
[----:B------:R5:W-:Y:S01]  /*89b20*/  STS.64 [R0+0x20080], R10 ;  /* 0x0200800a00007388 */ /* 0x000be20000000a00 */
[----:B0-----:R-:W-:-:S03]  /*89b30*/  F2FP.PACK_AB R3, R14, R13 ;  /* 0x0000000d0e03723e */ /* 0x001fc600000000ff */
[----:B-1----:R-:W2:Y:S04]  /*89b40*/  LDL.LU R6, [R1+0x1a4] ;  /* 0x0001a40001067983 */ /* 0x002ea80000300800 */
[----:B------:R-:W2:Y:S01]  /*89b50*/  LDL.LU R7, [R1+0x130] ;  /* 0x0001300001077983 */ /* 0x000ea20000300800 */
[----:B-----5:R-:W-:-:S03]  /*89b60*/  IADD3 R10, R28, -R25, RZ ;  /* 0x800000191c0a7210 */ /* 0x020fc60007ffe0ff */
[----:B------:R-:W5:Y:S04]  /*89b70*/  LDL.LU R14, [R1+0x228] ;  /* 0x00022800010e7983 */ /* 0x000f680000300800 */
[----:B------:R-:W5:Y:S04]  /*89b80*/  LDL.LU R13, [R1+0x224] ;  /* 0x00022400010d7983 */ /* 0x000f680000300800 */
[----:B------:R4:W-:Y:S01]  /*89b90*/  STS.64 [R0+0x20180], R4 ;  /* 0x0201800400007388 */ /* 0x0009e20000000a00 */
[----:B---3--:R-:W-:-:S03]  /*89ba0*/  F2FP.PACK_AB R2, R17, R27 ;  /* 0x0000001b1102723e */ /* 0x008fc600000000ff */
[----:B------:R-:W3:Y:S04]  /*89bb0*/  LDL.LU R27, [R1+0x1984] ;  /* 0x00198400011b7983 */ /* 0x000ee80000300800 */
[----:B------:R-:W5:Y:S04]  /*89bc0*/  LDL.LU R25, [R1+0x258] ;  /* 0x0002580001197983 */ /* 0x000f680000300800 */
[----:B------:R-:W5:Y:S04]  /*89bd0*/  LDL.LU R15, [R1+0x254] ;  /* 0x00025400010f7983 */ /* 0x000f680000300800 */
[----:B------:R-:W5:Y:S04]  /*89be0*/  LDL.LU R16, [R1+0x270] ;  /* 0x0002700001107983 */ /* 0x000f680000300800 */
[----:B------:R-:W5:Y:S01]  /*89bf0*/  LDL.LU R17, [R1+0x26c] ;  /* 0x00026c0001117983 */ /* 0x000f620000300800 */
[----:B----4-:R-:W-:-:S03]  /*89c00*/  F2FP.PACK_AB R5, R22, R24 ;  /* 0x000000181605723e */ /* 0x010fc600000000ff */
[----:B------:R-:W4:Y:S04]  /*89c10*/  LDL.LU R24, [R1+0x1980] ;  /* 0x0019800001187983 */ /* 0x000f280000300800 */
[----:B------:R-:W5:Y:S04]  /*89c20*/  LDL.LU R22, [R1+0x264] ;  /* 0x0002640001167983 */ /* 0x000f680000300800 */
[----:B------:R0:W-:Y:S04]  /*89c30*/  STS.64 [R0+0x20100], R8 ;  /* 0x0201000800007388 */ /* 0x0001e80000000a00 */
[----:B------:R1:W-:Y:S01]  /*89c40*/  STS.64 [R0+0x20980], R2 ;  /* 0x0209800200007388 */ /* 0x0003e20000000a00 */
[----:B--2---:R-:W-:-:S02]  /*89c50*/  F2FP.PACK_AB R4, R6, R7 ;  /* 0x000000070604723e */ /* 0x004fc400000000ff */
[----:B------:R-:W-:Y:S02]  /*89c60*/  F2FP.PACK_AB R7, R29, R19 ;  /* 0x000000131d07723e */ /* 0x000fe400000000ff */
[----:B0-----:R-:W-:Y:S02]  /*89c70*/  F2FP.PACK_AB R9, R21, R20 ;  /* 0x000000141509723e */ /* 0x001fe400000000ff */
[----:B---3--:R-:W-:Y:S02]  /*89c80*/  F2FP.PACK_AB R6, R18, R27 ;  /* 0x0000001b1206723e */ /* 0x008fe400000000ff */
[----:B------:R-:W2:Y:S04]  /*89c90*/  LDL.LU R27, [R1+0x197c] ;  /* 0x00197c00011b7983 */ /* 0x000ea80000300800 */
[----:B------:R-:W3:Y:S04]  /*89ca0*/  LDL.LU R29, [R1+0x280] ;  /* 0x00028000011d7983 */ /* 0x000ee80000300800 */
[----:B------:R-:W3:Y:S01]  /*89cb0*/  LDL.LU R19, [R1+0x27c] ;  /* 0x00027c0001137983 */ /* 0x000ee20000300800 */
[----:B----4-:R-:W-:-:S03]  /*89cc0*/  F2FP.PACK_AB R8, R23, R24 ;  /* 0x000000181708723e */ /* 0x010fc600000000ff */
[----:B------:R-:W4:Y:S04]  /*89cd0*/  LDL.LU R24, [R1+0x1978] ;  /* 0x0019780001187983 */ /* 0x000f280000300800 */
[----:B------:R-:W2:Y:S04]  /*89ce0*/  LDL.LU R18, [R1+0x278] ;  /* 0x0002780001127983 */ /* 0x000ea80000300800 */
[----:B------:R-:W2:Y:S04]  /*89cf0*/  LDL.LU R21, [R1+0x2b4] ;  /* 0x0002b40001157983 */ /* 0x000ea80000300800 */
[----:B------:R-:W2:Y:S04]  /*89d00*/  LDL.LU R20, [R1+0x2a0] ;  /* 0x0002a00001147983 */ /* 0x000ea80000300800 */
[----:B------:R-:W2:Y:S04]  /*89d10*/  LDL.LU R23, [R1+0x29c] ;  /* 0x00029c0001177983 */ /* 0x000ea80000300800 */
[----:B-1----:R-:W2:Y:S04]  /*89d20*/  LDL.LU R3, [R1+0x21c] ;  /* 0x00021c0001037983 */ /* 0x002ea80000300800 */
[----:B------:R-:W2:Y:S04]  /*89d30*/  LDL.LU R2, [R1+0x214] ;  /* 0x0002140001027983 */ /* 0x000ea80000300800 */
[----:B------:R0:W-:Y:S04]  /*89d40*/  STS.64 [R0+0x20200], R4 ;  /* 0x0202000400007388 */ /* 0x0001e80000000a00 */
[----:B------:R1:W-:Y:S04]  /*89d50*/  STS.64 [R0+0x20a00], R6 ;  /* 0x020a000600007388 */ /* 0x0003e80000000a00 */
[----:B0-----:R-:W3:Y:S04]  /*89d60*/  LDL.LU R4, [R1+0x244] ;  /* 0x0002440001047983 */ /* 0x001ee80000300800 */
[----:B------:R-:W3:Y:S04]  /*89d70*/  LDL.LU R5, [R1+0x22c] ;  /* 0x00022c0001057983 */ /* 0x000ee80000300800 */
[----:B-1----:R-:W4:Y:S04]  /*89d80*/  LDL.LU R6, [R1+0x220] ;  /* 0x0002200001067983 */ /* 0x002f280000300800 */
[----:B------:R-:W4:Y:S01]  /*89d90*/  LDL.LU R7, [R1+0x25c] ;  /* 0x00025c0001077983 */ /* 0x000f220000300800 */
[----:B--2---:R-:W-:-:S03]  /*89da0*/  F2FP.PACK_AB R2, R2, R27 ;  /* 0x0000001b0202723e */ /* 0x004fc600000000ff */
[----:B------:R-:W2:Y:S04]  /*89db0*/  LDL.LU R27, [R1+0x1974] ;  /* 0x00197400011b7983 */ /* 0x000ea80000300800 */
[----:B------:R2:W-:Y:S01]  /*89dc0*/  STS.64 [R0+0x20280], R8 ;  /* 0x0202800800007388 */ /* 0x0005e20000000a00 */
[----:B---3--:R-:W-:Y:S02]  /*89dd0*/  F2FP.PACK_AB R5, R4, R5 ;  /* 0x000000050405723e */ /* 0x008fe400000000ff */
[----:B-----5:R-:W-:Y:S02]  /*89de0*/  F2FP.PACK_AB R4, R14, R13 ;  /* 0x0000000d0e04723e */ /* 0x020fe400000000ff */
[----:B----4-:R-:W-:Y:S01]  /*89df0*/  F2FP.PACK_AB R3, R6, R3 ;  /* 0x000000030603723e */ /* 0x010fe200000000ff */
[----:B------:R-:W3:Y:S01]  /*89e00*/  LDL.LU R14, [R1+0x2f0] ;  /* 0x0002f000010e7983 */ /* 0x000ee20000300800 */
[----:B------:R-:W-:-:S03]  /*89e10*/  F2FP.PACK_AB R6, R15, R24 ;  /* 0x000000180f06723e */ /* 0x000fc600000000ff */
[----:B------:R-:W3:Y:S04]  /*89e20*/  LDL.LU R13, [R1+0x2bc] ;  /* 0x0002bc00010d7983 */ /* 0x000ee80000300800 */
[----:B------:R-:W4:Y:S01]  /*89e30*/  LDL.LU R24, [R1+0x1970] ;  /* 0x0019700001187983 */ /* 0x000f220000300800 */
[----:B------:R-:W-:Y:S02]  /*89e40*/  FADD R10, R10, -1 ;  /* 0xbf8000000a0a7421 */ /* 0x000fe40000000000 */
[----:B------:R-:W-:Y:S01]  /*89e50*/  IMAD.MOV.U32 R12, RZ, RZ, 0x3dc6b27f ;  /* 0x3dc6b27fff0c7424 */ /* 0x000fe200078e00ff */
[----:B--2---:R-:W-:Y:S02]  /*89e60*/  F2FP.PACK_AB R8, R22, R27 ;  /* 0x0000001b1608723e */ /* 0x004fe400000000ff */
[----:B------:R-:W2:Y:S01]  /*89e70*/  LDL.LU R27, [R1+0x196c] ;  /* 0x00196c00011b7983 */ /* 0x000ea20000300800 */
[----:B------:R-:W-:Y:S01]  /*89e80*/  FFMA.FTZ R11, R10, R12, -0.16845393180847167969 ;  /* 0xbe2c7f300a0b7423 */ /* 0x000fe2000001000c */
[----:B------:R-:W-:-:S02]  /*89e90*/  F2FP.PACK_AB R9, R16, R17 ;  /* 0x000000111009723e */ /* 0x000fc400000000ff */
[----:B------:R-:W5:Y:S01]  /*89ea0*/  LDL.LU R22, [R1+0x338] ;  /* 0x0003380001167983 */ /* 0x000f620000300800 */
[----:B------:R-:W-:-:S04]  /*89eb0*/  FFMA.FTZ R11, R10, R11, 0.1716887056827545166 ;  /* 0x3e2fcf2a0a0b7423 */ /* 0x000fc8000001000b */
[----:B------:R-:W-:-:S04]  /*89ec0*/  FFMA.FTZ R11, R10, R11, -0.17900948226451873779 ;  /* 0xbe374e430a0b7423 */ /* 0x000fc8000001000b */
[----:B------:R-:W-:-:S04]  /*89ed0*/  FFMA.FTZ R11, R10, R11, 0.20512372255325317383 ;  /* 0x3e520bf40a0b7423 */ /* 0x000fc8000001000b */
[----:B------:R-:W-:-:S04]  /*89ee0*/  FFMA.FTZ R11, R10, R11, -0.24046532809734344482 ;  /* 0xbe763c8b0a0b7423 */ /* 0x000fc8000001000b */
[----:B------:R-:W-:-:S04]  /*89ef0*/  FFMA.FTZ R11, R10, R11, 0.28857114911079406738 ;  /* 0x3e93bf990a0b7423 */ /* 0x000fc8000001000b */
[C---:B------:R-:W-:Y:S01]  /*89f00*/  FFMA.FTZ R11, R10.reuse, R11, -0.36067417263984680176 ;  /* 0xbeb8aa490a0b7423 */ /* 0x040fe2000001000b */
[----:B------:R0:W-:Y:S03]  /*89f10*/  STS.64 [R0+0x20380], R8 ;  /* 0x0203800800007388 */ /* 0x0001e60000000a00 */
[C---:B------:R-:W-:Y:S01]  /*89f20*/  FFMA.FTZ R11, R10.reuse, R11, 0.48089820146560668945 ;  /* 0x3ef6384a0a0b7423 */ /* 0x040fe2000001000b */
[----:B------:R-:W-:Y:S01]  /*89f30*/  F2FP.PACK_AB R7, R7, R25 ;  /* 0x000000190707723e */ /* 0x000fe200000000ff */
[----:B------:R4:W-:Y:S04]  /*89f40*/  STS.64 [R0+0x20a80], R2 ;  /* 0x020a800200007388 */ /* 0x0009e80000000a00 */
[----:B------:R2:W-:Y:S04]  /*89f50*/  STS.64 [R0+0x20300], R4 ;  /* 0x0203000400007388 */ /* 0x0005e80000000a00 */
[----:B0-----:R-:W3:Y:S01]  /*89f60*/  LDL.LU R9, [R1+0x340] ;  /* 0x0003400001097983 */ /* 0x001ee20000300800 */
[----:B------:R-:W-:-:S03]  /*89f70*/  FFMA.FTZ R8, R10, R11, -0.72134751081466674805 ;  /* 0xbf38aa3b0a087423 */ /* 0x000fc6000001000b */
[----:B------:R-:W5:Y:S01]  /*89f80*/  LDL.LU R25, [R1+0x370] ;  /* 0x0003700001197983 */ /* 0x000f620000300800 */
[----:B----4-:R-:W-:-:S03]  /*89f90*/  F2FP.PACK_AB R2, R18, R24 ;  /* 0x000000181202723e */ /* 0x010fc600000000ff */
[----:B------:R-:W4:Y:S04]  /*89fa0*/  LDL.LU R15, [R1+0x36c] ;  /* 0x00036c00010f7983 */ /* 0x000f280000300800 */
[----:B------:R-:W4:Y:S04]  /*89fb0*/  LDL.LU R11, [R1+0x378] ;  /* 0x00037800010b7983 */ /* 0x000f280000300800 */
[----:B------:R-:W4:Y:S01]  /*89fc0*/  LDL.LU R24, [R1+0x1968] ;  /* 0x0019680001187983 */ /* 0x000f220000300800 */
[----:B--2---:R-:W-:-:S03]  /*89fd0*/  F2FP.PACK_AB R4, R23, R27 ;  /* 0x0000001b1704723e */ /* 0x004fc600000000ff */
[----:B------:R-:W4:Y:S01]  /*89fe0*/  LDL.LU R27, [R1+0x1964] ;  /* 0x00196400011b7983 */ /* 0x000f220000300800 */
[----:B------:R-:W-:-:S03]  /*89ff0*/  F2FP.PACK_AB R3, R29, R19 ;  /* 0x000000131d03723e */ /* 0x000fc600000000ff */
[----:B------:R-:W2:Y:S01]  /*8a000*/  LDL.LU R16, [R1+0x38c] ;  /* 0x00038c0001107983 */ /* 0x000ea20000300800 */
[----:B------:R-:W-:-:S03]  /*8a010*/  F2FP.PACK_AB R5, R21, R20 ;  /* 0x000000141505723e */ /* 0x000fc600000000ff */
[----:B------:R-:W2:Y:S04]  /*8a020*/  LDL.LU R17, [R1+0x384] ;  /* 0x0003840001117983 */ /* 0x000ea80000300800 */
[----:B------:R-:W2:Y:S04]  /*8a030*/  LDL.LU R29, [R1+0x380] ;  /* 0x00038000011d7983 */ /* 0x000ea80000300800 */
[----:B------:R-:W2:Y:S04]  /*8a040*/  LDL.LU R19, [R1+0x374] ;  /* 0x0003740001137983 */ /* 0x000ea80000300800 */
[----:B------:R-:W2:Y:S04]  /*8a050*/  LDL.LU R18, [R1+0x3b8] ;  /* 0x0003b80001127983 */ /* 0x000ea80000300800 */
[----:B------:R-:W2:Y:S04]  /*8a060*/  LDL.LU R21, [R1+0x3b0] ;  /* 0x0003b00001157983 */ /* 0x000ea80000300800 */
[----:B------:R3:W-:Y:S04]  /*8a070*/  STS.64 [R0+0x20b00], R6 ;  /* 0x020b000600007388 */ /* 0x0007e80000000a00 */
[----:B------:R-:W2:Y:S04]  /*8a080*/  LDL.LU R20, [R1+0x3ac] ;  /* 0x0003ac0001147983 */ /* 0x000ea80000300800 */
[----:B------:R-:W2:Y:S01]  /*8a090*/  LDL.LU R23, [R1+0x3a8] ;  /* 0x0003a80001177983 */ /* 0x000ea20000300800 */
[----:B---3--:R-:W-:-:S03]  /*8a0a0*/  F2FP.PACK_AB R7, R14, R13 ;  /* 0x0000000d0e07723e */ /* 0x008fc600000000ff */
[----:B------:R-:W3:Y:S04]  /*8a0b0*/  LDL.LU R14, [R1+0x3d8] ;  /* 0x0003d800010e7983 */ /* 0x000ee80000300800 */
[----:B------:R-:W3:Y:S04]  /*8a0c0*/  LDL.LU R13, [R1+0x3d0] ;  /* 0x0003d000010d7983 */ /* 0x000ee80000300800 */
[----:B------:R0:W-:Y:S04]  /*8a0d0*/  STS.64 [R0+0x20b80], R2 ;  /* 0x020b800200007388 */ /* 0x0001e80000000a00 */
[----:B------:R1:W-:Y:S01]  /*8a0e0*/  STS.64 [R0+0x20400], R4 ;  /* 0x0204000400007388 */ /* 0x0003e20000000a00 */
[----:B----4-:R-:W-:-:S03]  /*8a0f0*/  F2FP.PACK_AB R6, R27, R24 ;  /* 0x000000181b06723e */ /* 0x010fc600000000ff */
[----:B------:R-:W5:Y:S04]  /*8a100*/  LDL.LU R27, [R1+0x1960] ;  /* 0x00196000011b7983 */ /* 0x000f680000300800 */
[----:B------:R-:W4:Y:S04]  /*8a110*/  LDL.LU R24, [R1+0x195c] ;  /* 0x00195c0001187983 */ /* 0x000f280000300800 */
[----:B0-----:R-:W2:Y:S04]  /*8a120*/  LDL.LU R3, [R1+0x334] ;  /* 0x0003340001037983 */ /* 0x001ea80000300800 */
[----:B------:R-:W2:Y:S04]  /*8a130*/  LDL.LU R2, [R1+0x2f4] ;  /* 0x0002f40001027983 */ /* 0x000ea80000300800 */
[----:B-1----:R-:W2:Y:S04]  /*8a140*/  LDL.LU R4, [R1+0x2f8] ;  /* 0x0002f80001047983 */ /* 0x002ea80000300800 */
[----:B------:R-:W3:Y:S04]  /*8a150*/  LDL.LU R5, [R1+0x348] ;  /* 0x0003480001057983 */ /* 0x000ee80000300800 */
[----:B------:R0:W-:Y:S01]  /*8a160*/  STS.64 [R0+0x20c00], R6 ;  /* 0x020c000600007388 */ /* 0x0001e20000000a00 */
[----:B------:R-:W-:-:S03]  /*8a170*/  FMUL R8, R10, R8 ;  /* 0x000000080a087220 */ /* 0x000fc60000400000 */
[----:B0-----:R-:W3:Y:S01]  /*8a180*/  LDL.LU R7, [R1+0x33c] ;  /* 0x00033c0001077983 */ /* 0x001ee20000300800 */
[----:B------:R-:W-:-:S04]  /*8a190*/  FMUL R8, R10, R8 ;  /* 0x000000080a087220 */ /* 0x000fc80000400000 */
[----:B------:R-:W-:-:S04]  /*8a1a0*/  FFMA.FTZ R8, R10, 1.4426950216293334961, R8 ;  /* 0x3fb8aa3b0a087823 */ /* 0x000fc80000010008 */
[----:B------:R-:W-:Y:S01]  /*8a1b0*/  FADD R10, R26, R8 ;  /* 0x000000081a0a7221 */ /* 0x000fe20000000000 */
[----:B----4-:R-:W-:Y:S02]  /*8a1c0*/  F2FP.PACK_AB R6, R15, R24 ;  /* 0x000000180f06723e */ /* 0x010fe400000000ff */
[----:B--2---:R-:W-:Y:S02]  /*8a1d0*/  F2FP.PACK_AB R2, R4, R2 ;  /* 0x000000020402723e */ /* 0x004fe400000000ff */
[----:B-----5:R-:W-:Y:S02]  /*8a1e0*/  F2FP.PACK_AB R4, R22, R27 ;  /* 0x0000001b1604723e */ /* 0x020fe400000000ff */
[----:B---3--:R-:W-:Y:S01]  /*8a1f0*/  F2FP.PACK_AB R5, R5, R9 ;  /* 0x000000090505723e */ /* 0x008fe200000000ff */
[----:B------:R-:W2:Y:S04]  /*8a200*/  LDL.LU R27, [R1+0x1958] ;  /* 0x00195800011b7983 */ /* 0x000ea80000300800 */
[----:B------:R-:W3:Y:S04]  /*8a210*/  LDL.LU R9, [R1+0x400] ;  /* 0x0004000001097983 */ /* 0x000ee80000300800 */
[----:B------:R-:W4:Y:S04]  /*8a220*/  LDL.LU R22, [R1+0x3fc] ;  /* 0x0003fc0001167983 */ /* 0x000f280000300800 */
[----:B------:R-:W5:Y:S04]  /*8a230*/  LDL.LU R24, [R1+0x1954] ;  /* 0x0019540001187983 */ /* 0x000f680000300800 */
[----:B------:R-:W5:Y:S01]  /*8a240*/  LDL.LU R26, [R1+0x1950] ;  /* 0x00195000011a7983 */ /* 0x000f620000300800 */
[----:B------:R-:W-:-:S02]  /*8a250*/  ISETP.GE.U32.AND P1, PT, R28, 0x7f800000, PT ;  /* 0x7f8000001c00780c */ /* 0x000fc40003f26070 */
[----:B------:R-:W-:Y:S01]  /*8a260*/  F2FP.PACK_AB R3, R7, R3 ;  /* 0x000000030703723e */ /* 0x000fe200000000ff */
[----:B------:R-:W3:Y:S04]  /*8a270*/  LDL.LU R8, [R1+0x408] ;  /* 0x0004080001087983 */ /* 0x000ee80000300800 */
[----:B------:R0:W-:Y:S01]  /*8a280*/  STS.64 [R0+0x20480], R2 ;  /* 0x0204800200007388 */ /* 0x0001e20000000a00 */
[----:B------:R-:W-:-:S05]  /*8a290*/  F2FP.PACK_AB R7, R11, R25 ;  /* 0x000000190b07723e */ /* 0x000fca00000000ff */
[----:B0-----:R-:W-:-:S05]  /*8a2a0*/  @P1 MOV R2, 0x7f800000 ;  /* 0x7f80000000021802 */ /* 0x001fca0000000f00 */
[----:B------:R-:W-:Y:S01]  /*8a2b0*/  @P1 FFMA.FTZ R10, R28, R2, +INF ;  /* 0x7f8000001c0a1423 */ /* 0x000fe20000010002 */
[----:B------:R5:W-:Y:S04]  /*8a2c0*/  STS.64 [R0+0x20500], R6 ;  /* 0x0205000600007388 */ /* 0x000be80000000a00 */
[----:B------:R0:W-:Y:S04]  /*8a2d0*/  STL [R1+0x53c], R10 ;  /* 0x00053c0a01007387 */ /* 0x0001e80000100800 */
[----:B------:R-:W2:Y:S04]  /*8a2e0*/  LDL.LU R25, [R1+0x448] ;  /* 0x0004480001197983 */ /* 0x000ea80000300800 */
[----:B------:R-:W2:Y:S01]  /*8a2f0*/  LDL.LU R15, [R1+0x440] ;  /* 0x00044000010f7983 */ /* 0x000ea20000300800 */
[----:B-----5:R-:W-:-:S03]  /*8a300*/  F2FP.PACK_AB R6, R26, R24 ;  /* 0x000000181a06723e */ /* 0x020fc600000000ff */
[----:B------:R-:W4:Y:S01]  /*8a310*/  LDL.LU R26, [R1+0x194c] ;  /* 0x00194c00011a7983 */ /* 0x000f220000300800 */
[----:B------:R-:W-:-:S03]  /*8a320*/  F2FP.PACK_AB R11, R16, R17 ;  /* 0x00000011100b723e */ /* 0x000fc600000000ff */
[----:B------:R-:W5:Y:S01]  /*8a330*/  LDL.LU R24, [R1+0x1948] ;  /* 0x0019480001187983 */ /* 0x000f620000300800 */
[----:B0-----:R-:W-:-:S03]  /*8a340*/  F2FP.PACK_AB R10, R29, R19 ;  /* 0x000000131d0a723e */ /* 0x001fc600000000ff */
[----:B------:R-:W2:Y:S04]  /*8a350*/  LDL.LU R16, [R1+0x454] ;  /* 0x0004540001107983 */ /* 0x000ea80000300800 */
[----:B------:R-:W2:Y:S04]  /*8a360*/  LDL.LU R17, [R1+0x450] ;  /* 0x0004500001117983 */ /* 0x000ea80000300800 */
[----:B------:R0:W-:Y:S04]  /*8a370*/  STS.64 [R0+0x20c80], R4 ;  /* 0x020c800400007388 */ /* 0x0001e80000000a00 */
[----:B------:R-:W2:Y:S04]  /*8a380*/  LDL.LU R29, [R1+0x44c] ;  /* 0x00044c00011d7983 */ /* 0x000ea80000300800 */
[----:B------:R-:W2:Y:S01]  /*8a390*/  LDL.LU R19, [R1+0x444] ;  /* 0x0004440001137983 */ /* 0x000ea20000300800 */
[----:B0-----:R-:W-:-:S03]  /*8a3a0*/  F2FP.PACK_AB R5, R18, R21 ;  /* 0x000000151205723e */ /* 0x001fc600000000ff */
[----:B------:R-:W2:Y:S01]  /*8a3b0*/  LDL.LU R18, [R1+0x478] ;  /* 0x0004780001127983 */ /* 0x000ea20000300800 */
[----:B------:R-:W-:-:S03]  /*8a3c0*/  F2FP.PACK_AB R4, R20, R23 ;  /* 0x000000171404723e */ /* 0x000fc600000000ff */
[----:B------:R-:W2:Y:S01]  /*8a3d0*/  LDL.LU R21, [R1+0x470] ;  /* 0x0004700001157983 */ /* 0x000ea20000300800 */
[----:B------:R-:W-:-:S03]  /*8a3e0*/  F2FP.PACK_AB R7, R14, R13 ;  /* 0x0000000d0e07723e */ /* 0x000fc600000000ff */
[----:B------:R-:W2:Y:S01]  /*8a3f0*/  LDL.LU R20, [R1+0x464] ;  /* 0x0004640001147983 */ /* 0x000ea20000300800 */
[----:B---3--:R-:W-:-:S03]  /*8a400*/  F2FP.PACK_AB R9, R8, R9 ;  /* 0x000000090809723e */ /* 0x008fc600000000ff */
[----:B------:R-:W3:Y:S04]  /*8a410*/  LDL.LU R23, [R1+0x460] ;  /* 0x0004600001177983 */ /* 0x000ee80000300800 */
[----:B------:R-:W2:Y:S04]  /*8a420*/  LDL.LU R14, [R1+0x484] ;  /* 0x00048400010e7983 */ /* 0x000ea80000300800 */
[----:B------:R-:W2:Y:S04]  /*8a430*/  LDL.LU R13, [R1+0x480] ;  /* 0x00048000010d7983 */ /* 0x000ea80000300800 */
[----:B------:R0:W-:Y:S04]  /*8a440*/  STS.64 [R0+0x20d00], R10 ;  /* 0x020d000a00007388 */ /* 0x0001e80000000a00 */
[----:B------:R1:W-:Y:S01]  /*8a450*/  STS.64 [R0+0x20580], R4 ;  /* 0x0205800400007388 */ /* 0x0003e20000000a00 */
[----:B----4-:R-:W-:-:S03]  /*8a460*/  F2FP.PACK_AB R8, R22, R26 ;  /* 0x0000001a1608723e */ /* 0x010fc600000000ff */
[----:B------:R-:W4:Y:S04]  /*8a470*/  LDL.LU R26, [R1+0x1944] ;  /* 0x00194400011a7983 */ /* 0x000f280000300800 */
[----:B------:R-:W2:Y:S04]  /*8a480*/  LDL.LU R22, [R1+0x6b4] ;  /* 0x0006b40001167983 */ /* 0x000ea80000300800 */
[----:B0-----:R-:W2:Y:S04]  /*8a490*/  LDL.LU R10, [R1+0x42c] ;  /* 0x00042c00010a7983 */ /* 0x001ea80000300800 */
[----:B------:R-:W2:Y:S04]  /*8a4a0*/  LDL.LU R11, [R1+0x424] ;  /* 0x00042400010b7983 */ /* 0x000ea80000300800 */
[----:B-1----:R-:W4:Y:S04]  /*8a4b0*/  LDL.LU R5, [R1+0x410] ;  /* 0x0004100001057983 */ /* 0x002f280000300800 */
[----:B------:R-:W5:Y:S04]  /*8a4c0*/  LDL.LU R4, [R1+0x404] ;  /* 0x0004040001047983 */ /* 0x000f680000300800 */
[----:B------:R0:W-:Y:S04]  /*8a4d0*/  STS.64 [R0+0x20d80], R6 ;  /* 0x020d800600007388 */ /* 0x0001e80000000a00 */
[----:B------:R1:W-:Y:S04]  /*8a4e0*/  STS.64 [R0+0x20600], R8 ;  /* 0x0206000800007388 */ /* 0x0003e80000000a00 */
[----:B0-----:R-:W2:Y:S04]  /*8a4f0*/  LDL.LU R7, [R1+0x420] ;  /* 0x0004200001077983 */ /* 0x001ea80000300800 */
[----:B------:R-:W2:Y:S04]  /*8a500*/  LDL.LU R6, [R1+0x418] ;  /* 0x0004180001067983 */ /* 0x000ea80000300800 */
[----:B-1----:R-:W2:Y:S04]  /*8a510*/  LDL.LU R8, [R1+0x434] ;  /* 0x0004340001087983 */ /* 0x002ea80000300800 */
[----:B------:R-:W2:Y:S01]  /*8a520*/  LDL.LU R9, [R1+0x430] ;  /* 0x0004300001097983 */ /* 0x000ea20000300800 */
[----:B----4-:R-:W-:-:S03]  /*8a530*/  F2FP.PACK_AB R5, R26, R5 ;  /* 0x000000051a05723e */ /* 0x010fc600000000ff */
[----:B------:R-:W2:Y:S01]  /*8a540*/  LDL.LU R26, [R1+0x1940] ;  /* 0x00194000011a7983 */ /* 0x000ea20000300800 */
[----:B-----5:R-:W-:-:S03]  /*8a550*/  F2FP.PACK_AB R4, R24, R4 ;  /* 0x000000041804723e */ /* 0x020fc600000000ff */
[----:B------:R-:W4:Y:S01]  /*8a560*/  LDL.LU R24, [R1+0x193c] ;  /* 0x00193c0001187983 */ /* 0x000f220000300800 */
[----:B--2---:R-:W-:Y:S02]  /*8a570*/  F2FP.PACK_AB R6, R26, R6 ;  /* 0x000000061a06723e */ /* 0x004fe400000000ff */
[----:B----4-:R-:W-:Y:S02]  /*8a580*/  F2FP.PACK_AB R7, R24, R7 ;  /* 0x000000071807723e */ /* 0x010fe400000000ff */
[----:B------:R-:W2:Y:S04]  /*8a590*/  LDL.LU R24, [R1+0x1938] ;  /* 0x0019380001187983 */ /* 0x000ea80000300800 */
[----:B------:R-:W2:Y:S01]  /*8a5a0*/  LDL.LU R26, [R1+0x1934] ;  /* 0x00193400011a7983 */ /* 0x000ea20000300800 */
[----:B------:R-:W-:-:S02]  /*8a5b0*/  F2FP.PACK_AB R9, R8, R9 ;  /* 0x000000090809723e */ /* 0x000fc400000000ff */
[----:B------:R-:W-:Y:S02]  /*8a5c0*/  F2FP.PACK_AB R8, R10, R11 ;  /* 0x0000000b0a08723e */ /* 0x000fe400000000ff */
[----:B--2---:R-:W-:Y:S02]  /*8a5d0*/  F2FP.PACK_AB R10, R26, R24 ;  /* 0x000000181a0a723e */ /* 0x004fe400000000ff */
[----:B------:R-:W2:Y:S04]  /*8a5e0*/  LDL.LU R26, [R1+0x1930] ;  /* 0x00193000011a7983 */ /* 0x000ea80000300800 */
[----:B------:R-:W2:Y:S04]  /*8a5f0*/  LDL.LU R24, [R1+0x192c] ;  /* 0x00192c0001187983 */ /* 0x000ea80000300800 */
[----:B------:R0:W-:Y:S01]  /*8a600*/  STS.64 [R0+0x20e80], R8 ;  /* 0x020e800800007388 */ /* 0x0001e20000000a00 */
[----:B------:R-:W-:-:S03]  /*8a610*/  F2FP.PACK_AB R11, R25, R15 ;  /* 0x0000000f190b723e */ /* 0x000fc600000000ff */
[----:B------:R1:W-:Y:S04]  /*8a620*/  STS.64 [R0+0x20e00], R4 ;  /* 0x020e000400007388 */ /* 0x0003e80000000a00 */
[----:B------:R4:W-:Y:S01]  /*8a630*/  STS.64 [R0+0x20680], R6 ;  /* 0x0206800600007388 */ /* 0x0009e20000000a00 */
[----:B0-----:R-:W-:Y:S02]  /*8a640*/  F2FP.PACK_AB R9, R14, R13 ;  /* 0x0000000d0e09723e */ /* 0x001fe400000000ff */
[----:B-1----:R-:W-:Y:S02]  /*8a650*/  F2FP.PACK_AB R5, R16, R17 ;  /* 0x000000111005723e */ /* 0x002fe400000000ff */
[----:B------:R-:W-:Y:S02]  /*8a660*/  F2FP.PACK_AB R4, R29, R19 ;  /* 0x000000131d04723e */ /* 0x000fe400000000ff */
[----:B----4-:R-:W-:-:S02]  /*8a670*/  F2FP.PACK_AB R7, R18, R21 ;  /* 0x000000151207723e */ /* 0x010fc400000000ff */
[----:B---3--:R-:W-:Y:S02]  /*8a680*/  F2FP.PACK_AB R6, R20, R23 ;  /* 0x000000171406723e */ /* 0x008fe400000000ff */
[----:B--2---:R-:W-:Y:S02]  /*8a690*/  F2FP.PACK_AB R8, R24, R26 ;  /* 0x0000001a1808723e */ /* 0x004fe400000000ff */
[----:B------:R-:W2:Y:S04]  /*8a6a0*/  LDL.LU R24, [R1+0x1928] ;  /* 0x0019280001187983 */ /* 0x000ea80000300800 */
[----:B------:R-:W3:Y:S04]  /*8a6b0*/  LDL.LU R26, [R1+0x1924] ;  /* 0x00192400011a7983 */ /* 0x000ee80000300800 */
[----:B------:R0:W-:Y:S04]  /*8a6c0*/  STS.64 [R0+0x20700], R10 ;  /* 0x0207000a00007388 */ /* 0x0001e80000000a00 */
[----:B------:R-:W-:Y:S04]  /*8a6d0*/  STS.64 [R0+0x20f00], R4 ;  /* 0x020f000400007388 */ /* 0x000fe80000000a00 */
[----:B------:R-:W-:Y:S04]  /*8a6e0*/  STS.64 [R0+0x20780], R6 ;  /* 0x0207800600007388 */ /* 0x000fe80000000a00 */
[----:B------:R1:W-:Y:S04]  /*8a6f0*/  STS.64 [R0+0x20f80], R8 ;  /* 0x020f800800007388 */ /* 0x0003e80000000a00 */
[----:B------:R-:W-:Y:S01]  /*8a700*/  BAR.SYNC.DEFER_BLOCKING 0x0 ;  /* 0x0000000000007b1d */ /* 0x000fe20000010000 */
        /* <DEDUP_REMOVED lines=8> */
[----:B0-----:R-:W-:-:S04]  /*8a790*/  FFMA.FTZ R10, R3, R12, -0.24046532809734344482 ;  /* 0xbe763c8b030a7423 */ /* 0x001fc8000001000c */
[----:B------:R-:W-:-:S04]  /*8a7a0*/  FFMA.FTZ R10, R3, R10, 0.28857114911079406738 ;  /* 0x3e93bf99030a7423 */ /* 0x000fc8000001000a */
[----:B------:R-:W-:Y:S01]  /*8a7b0*/  FFMA.FTZ R10, R3, R10, -0.36067417263984680176 ;  /* 0xbeb8aa49030a7423 */ /* 0x000fe2000001000a */
[----:B-1----:R-:W-:-:S03]  /*8a7c0*/  FSEL R0, R22, -INF , P2 ;  /* 0xff80000016007808 */ /* 0x002fc60001000000 */
[----:B------:R-:W-:-:S04]  /*8a7d0*/  FFMA.FTZ R10, R3, R10, 0.48089820146560668945 ;  /* 0x3ef6384a030a7423 */ /* 0x000fc8000001000a */
[C---:B------:R-:W-:Y:S01]  /*8a7e0*/  FFMA.FTZ R4, R3.reuse, R10, -0.72134751081466674805 ;  /* 0xbf38aa3b03047423 */ /* 0x040fe2000001000a */
[----:B------:R0:W-:Y:S01]  /*8a7f0*/  STL [R1+0x544], R0 ;  /* 0x0005440001007387 */ /* 0x0001e20000100800 */
[----:B------:R-:W1:Y:S02]  /*8a800*/  I2F R2, R2 ;  /* 0x0000000200027306 */ /* 0x000e640000201400 */
[----:B------:R-:W-:-:S04]  /*8a810*/  FMUL R4, R3, R4 ;  /* 0x0000000403047220 */ /* 0x000fc80000400000 */
[----:B------:R-:W-:Y:S01]  /*8a820*/  FMUL R4, R3, R4 ;  /* 0x0000000403047220 */ /* 0x000fe20000400000 */
[----:B0-----:R-:W-:-:S03]  /*8a830*/  FSEL R0, RZ, -23, P3 ;  /* 0xc1b80000ff007808 */ /* 0x001fc60001800000 */
[----:B------:R-:W-:Y:S01]  /*8a840*/  FFMA.FTZ R4, R3, 1.4426950216293334961, R4 ;  /* 0x3fb8aa3b03047823 */ /* 0x000fe20000010004 */
[----:B------:R-:W-:Y:S01]  /*8a850*/  FSETP.NEU.AND P1, PT, R28, RZ, PT ;  /* 0x000000ff1c00720b */ /* 0x000fe20003f2d000 */
[----:B-1----:R-:W-:-:S04]  /*8a860*/  FFMA.FTZ R0, R2, 1.1920928955078125e-07, R0 ;  /* 0x3400000002007823 */ /* 0x002fc80000010000 */
[----:B------:R-:W-:Y:S01]  /*8a870*/  FADD R0, R0, R4 ;  /* 0x0000000400007221 */ /* 0x000fe20000000000 */
[----:B------:R-:W-:-:S13]  /*8a880*/  ISETP.GE.U32.AND P2, PT, R27, 0x7f800000, PT ;  /* 0x7f8000001b00780c */ /* 0x000fda0003f46070 */
[----:B------:R-:W-:-:S04]  /*8a890*/  @P2 IMAD.MOV.U32 R2, RZ, RZ, 0x7f800000 ;  /* 0x7f800000ff022424 */ /* 0x000fc800078e00ff */
[----:B------:R-:W-:Y:S01]  /*8a8a0*/  @P2 FFMA.FTZ R0, R27, R2, +INF ;  /* 0x7f8000001b002423 */ /* 0x000fe20000010002 */
[----:B---3--:R-:W0:Y:S01]  /*8a8b0*/  LDS.64 R6, [R26] ;  /* 0x000000001a067984 */ /* 0x008e220000000a00 */
[C---:B------:R-:W-:Y:S02]  /*8a8c0*/  LOP3.LUT R10, R26.reuse, 0x8, RZ, 0x3c, !PT ;  /* 0x000000081a0a7812 */ /* 0x040fe400078e3cff */
[----:B------:R-:W-:Y:S01]  /*8a8d0*/  LOP3.LUT R11, R26, 0x10, RZ, 0x3c, !PT ;  /* 0x000000101a0b7812 */ /* 0x000fe200078e3cff */
[----:B------:R-:W-:Y:S04]  /*8a8e0*/  LDS.64 R2, [R26+0x1000] ;  /* 0x001000001a027984 */ /* 0x000fe80000000a00 */
[----:B0-----:R-:W-:Y:S01]  /*8a8f0*/  STL.64 [R1+0x530], R6 ;  /* 0x0005300601007387 */ /* 0x001fe20000100a00 */
[----:B------:R-:W-:-:S03]  /*8a900*/  MOV R16, R6 ;  /* 0x0000000600107202 */ /* 0x000fc60000000f00 */
[----:B------:R-:W0:Y:S01]  /*8a910*/  LDS.64 R6, [R10] ;  /* 0x000000000a067984 */ /* 0x000e220000000a00 */
[----:B------:R-:W-:-:S03]  /*8a920*/  LOP3.LUT R9, R26, 0x18, RZ, 0x3c, !PT ;  /* 0x000000181a097812 */ /* 0x000fc600078e3cff */
[----:B------:R-:W3:Y:S04]  /*8a930*/  LDL.LU R28, [R1+0x1920] ;  /* 0x00192000011c7983 */ /* 0x000ee80000300800 */
[----:B--2---:R-:W-:Y:S04]  /*8a940*/  STL [R1+0x18d8], R24 ;  /* 0x0018d81801007387 */ /* 0x004fe80000100800 */
[----:B------:R-:W-:Y:S04]  /*8a950*/  LDS.64 R4, [R9] ;  /* 0x0000000009047984 */ /* 0x000fe80000000a00 */
[----:B0-----:R-:W-:Y:S01]  /*8a960*/  STL.64 [R1+0x528], R6 ;  /* 0x0005280601007387 */ /* 0x001fe20000100a00 */
[----:B------:R-:W-:-:S03]  /*8a970*/  IMAD.MOV.U32 R13, RZ, RZ, R6 ;  /* 0x000000ffff0d7224 */ /* 0x000fc600078e0006 */
[----:B------:R-:W0:Y:S04]  /*8a980*/  LDS.64 R6, [R11] ;  /* 0x000000000b067984 */ /* 0x000e280000000a00 */
[----:B0-----:R-:W-:Y:S04]  /*8a990*/  STL.64 [R1+0x520], R6 ;  /* 0x0005200601007387 */ /* 0x001fe80000100a00 */
[----:B------:R-:W-:Y:S04]  /*8a9a0*/  STL.64 [R1+0x518], R4 ;  /* 0x0005180401007387 */ /* 0x000fe80000100a00 */
[----:B------:R-:W2:Y:S01]  /*8a9b0*/  LDL.LU R27, [R1+0x191c] ;  /* 0x00191c00011b7983 */ /* 0x000ea20000300800 */
[----:B------:R-:W-:-:S03]  /*8a9c0*/  LOP3.LUT P4, RZ, R24, 0x20, RZ, 0xc0, !PT ;  /* 0x0000002018ff7812 */ /* 0x000fc6000788c0ff */
[----:B------:R-:W0:Y:S04]  /*8a9d0*/  LDS.64 R24, [R10+0x1000] ;  /* 0x001000000a187984 */ /* 0x000e280000000a00 */
[----:B------:R-:W1:Y:S04]  /*8a9e0*/  S2R R22, SR_TID.X ;  /* 0x0000000000167919 */ /* 0x000e680000002100 */
[----:B------:R-:W-:Y:S04]  /*8a9f0*/  STL [R1+0x538], R0 ;  /* 0x0005380001007387 */ /* 0x000fe80000100800 */
[----:B------:R-:W-:Y:S01]  /*8aa00*/  STL.64 [R1+0x510], R2 ;  /* 0x0005100201007387 */ /* 0x000fe20000100a00 */
[----:B-1----:R-:W-:-:S04]  /*8aa10*/  LOP3.LUT R14, R22, 0x1ff, RZ, 0xc0, !PT ;  /* 0x000001ff160e7812 */ /* 0x002fc800078ec0ff */
[----:B------:R-:W-:Y:S01]  /*8aa20*/  ISETP.GE.U32.AND P3, PT, R14, 0x100, PT ;  /* 0x000001000e00780c */ /* 0x000fe20003f66070 */
[----:B0-----:R-:W-:Y:S01]  /*8aa30*/  STL.64 [R1+0x508], R24 ;  /* 0x0005081801007387 */ /* 0x001fe20000100a00 */
[----:B------:R-:W-:-:S03]  /*8aa40*/  IMAD.MOV.U32 R14, RZ, RZ, R24 ;  /* 0x000000ffff0e7224 */ /* 0x000fc600078e0018 */
[----:B------:R-:W0:Y:S01]  /*8aa50*/  LDS.64 R24, [R11+0x1000] ;  /* 0x001000000b187984 */ /* 0x000e220000000a00 */
[----:B------:R-:W-:Y:S01]  /*8aa60*/  MOV R15, R4 ;  /* 0x00000004000f7202 */ /* 0x000fe20000000f00 */
[C---:B------:R-:W-:Y:S01]  /*8aa70*/  IMAD.SHL.U32 R5, R22.reuse, 0x4, RZ ;  /* 0x0000000416057824 */ /* 0x040fe200078e00ff */
[----:B------:R-:W-:Y:S01]  /*8aa80*/  SHF.R.U32.HI R4, RZ, 0x1, R22 ;  /* 0x00000001ff047819 */ /* 0x000fe20000011616 */
[----:B------:R-:W-:-:S03]  /*8aa90*/  IMAD.SHL.U32 R8, R22, 0x10, RZ ;  /* 0x0000001016087824 */ /* 0x000fc600078e00ff */
[----:B------:R-:W-:Y:S02]  /*8aaa0*/  LOP3.LUT R12, R5, 0x380, RZ, 0xc0, !PT ;  /* 0x00000380050c7812 */ /* 0x000fe400078ec0ff */
[----:B------:R-:W-:Y:S02]  /*8aab0*/  LOP3.LUT R8, R8, 0x70, RZ, 0xc0, !PT ;  /* 0x0000007008087812 */ /* 0x000fe400078ec0ff */
[----:B------:R-:W-:-:S04]  /*8aac0*/  LOP3.LUT R4, R4, 0xc, RZ, 0xc0, !PT ;  /* 0x0000000c04047812 */ /* 0x000fc800078ec0ff */
[----:B------:R-:W-:-:S05]  /*8aad0*/  IADD3 R4, R4, R8, R12 ;  /* 0x0000000804047210 */ /* 0x000fca0007ffe00c */
[----:B------:R-:W-:Y:S04]  /*8aae0*/  STL [R1+0x540], R4 ;  /* 0x0005400401007387 */ /* 0x000fe80000100800 */
[----:B0-----:R-:W-:Y:S01]  /*8aaf0*/  STL.64 [R1+0x500], R24 ;  /* 0x0005001801007387 */ /* 0x001fe20000100a00 */
[----:B------:R-:W-:-:S03]  /*8ab00*/  IMAD.MOV.U32 R18, RZ, RZ, R24 ;  /* 0x000000ffff127224 */ /* 0x000fc600078e0018 */
[----:B------:R-:W0:Y:S01]  /*8ab10*/  LDS.64 R24, [R9+0x1000] ;  /* 0x0010000009187984 */ /* 0x000e220000000a00 */
[----:B------:R-:W-:Y:S02]  /*8ab20*/  MOV R19, R6 ;  /* 0x0000000600137202 */ /* 0x000fe40000000f00 */
[----:B------:R-:W-:-:S04]  /*8ab30*/  SHF.R.U32.HI R6, RZ, 0x8, R22 ;  /* 0x00000008ff067819 */ /* 0x000fc80000011616 */
[----:B------:R-:W-:Y:S02]  /*8ab40*/  SGXT.U32 R6, R6, 0x1 ;  /* 0x000000010606781a */ /* 0x000fe40000000000 */
[----:B------:R-:W-:-:S03]  /*8ab50*/  MOV R23, c[0x0][0x1c8] ;  /* 0x0000720000177a02 */ /* 0x000fc60000000f00 */
[----:B------:R-:W-:Y:S01]  /*8ab60*/  IMAD R0, R6, c[0x0][0x1c8], RZ ;  /* 0x0000720006007a24 */ /* 0x000fe200078e02ff */
[----:B0-----:R-:W-:Y:S01]  /*8ab70*/  STL.64 [R1+0x4f8], R24 ;  /* 0x0004f81801007387 */ /* 0x001fe20000100a00 */
[----:B------:R-:W-:-:S03]  /*8ab80*/  MOV R17, R24 ;  /* 0x0000001800117202 */ /* 0x000fc60000000f00 */
[----:B------:R-:W0:Y:S01]  /*8ab90*/  LDS.64 R24, [R26+0x2000] ;  /* 0x002000001a187984 */ /* 0x000e220000000a00 */
[----:B------:R-:W-:Y:S01]  /*8aba0*/  IMAD R3, R23, 0x2, R0 ;  /* 0x0000000217037824 */ /* 0x000fe200078e0200 */
[----:B------:R-:W-:-:S04]  /*8abb0*/  MOV R20, R2 ;  /* 0x0000000200147202 */ /* 0x000fc80000000f00 */
[----:B------:R-:W-:Y:S01]  /*8abc0*/  LEA R5, R23, R3, 0x1 ;  /* 0x0000000317057211 */ /* 0x000fe200078e08ff */
[----:B0-----:R-:W-:Y:S01]  /*8abd0*/  STL.64 [R1+0x4f0], R24 ;  /* 0x0004f01801007387 */ /* 0x001fe20000100a00 */
[----:B--2---:R-:W-:-:S04]  /*8abe0*/  LEA R6, P2, R0, R27, 0x1 ;  /* 0x0000001b00067211 */ /* 0x004fc800078408ff */
[----:B---3--:R-:W-:Y:S02]  /*8abf0*/  LEA.HI.X.SX32 R7, R0, R28, 0x1, P2 ;  /* 0x0000001c00077211 */ /* 0x008fe400010f0eff */
[----:B------:R-:W-:-:S04]  /*8ac00*/  LEA R2, P2, R3, R27, 0x1 ;  /* 0x0000001b03027211 */ /* 0x000fc800078408ff */
[----:B------:R-:W-:Y:S01]  /*8ac10*/  LEA.HI.X.SX32 R3, R3, R28, 0x1, P2 ;  /* 0x0000001c03037211 */ /* 0x000fe200010f0eff */
[----:B------:R0:W-:Y:S04]  /*8ac20*/  STG.E.U16 [R6.64], R16 ;  /* 0x0000001006007986 */ /* 0x0001e8000c101506 */
[----:B------:R1:W-:Y:S04]  /*8ac30*/  STG.E.U16 [R2.64], R13 ;  /* 0x0000000d02007986 */ /* 0x0003e8000c101506 */
[----:B------:R-:W2:Y:S01]  /*8ac40*/  LDS.64 R12, [R10+0x2000] ;  /* 0x002000000a0c7984 */ /* 0x000ea20000000a00 */
[----:B0-----:R-:W-:-:S03]  /*8ac50*/  MOV R16, R24 ;  /* 0x0000001800107202 */ /* 0x001fc60000000f00 */
[----:B------:R-:W0:Y:S01]  /*8ac60*/  LDS.64 R24, [R11+0x2000] ;  /* 0x002000000b187984 */ /* 0x000e220000000a00 */
[----:B------:R-:W-:Y:S02]  /*8ac70*/  LEA R0, R23, R5, 0x1 ;  /* 0x0000000517007211 */ /* 0x000fe400078e08ff */
[----:B------:R-:W-:-:S03]  /*8ac80*/  LEA R4, P2, R5, R27, 0x1 ;  /* 0x0000001b05047211 */ /* 0x000fc600078408ff */
[----:B------:R-:W-:Y:S01]  /*8ac90*/  IMAD R8, R23, 0x2, R0 ;  /* 0x0000000217087824 */ /* 0x000fe200078e0200 */
[----:B------:R-:W-:Y:S02]  /*8aca0*/  LEA.HI.X.SX32 R5, R5, R28, 0x1, P2 ;  /* 0x0000001c05057211 */ /* 0x000fe400010f0eff */
[----:B------:R-:W-:-:S04]  /*8acb0*/  LEA R6, P2, R0, R27, 0x1 ;  /* 0x0000001b00067211 */ /* 0x000fc800078408ff */
[-C--:B------:R-:W-:Y:S02]  /*8acc0*/  LEA.HI.X.SX32 R7, R0, R28.reuse, 0x1, P2 ;  /* 0x0000001c00077211 */ /* 0x080fe400010f0eff */
[C---:B-1----:R-:W-:Y:S01]  /*8acd0*/  LEA R2, P2, R8.reuse, R27, 0x1 ;  /* 0x0000001b08027211 */ /* 0x042fe200078408ff */
[----:B------:R1:W-:Y:S03]  /*8ace0*/  STG.E.U16 [R4.64], R19 ;  /* 0x0000001304007986 */ /* 0x0003e6000c101506 */
[----:B------:R-:W-:Y:S01]  /*8acf0*/  LEA.HI.X.SX32 R3, R8, R28, 0x1, P2 ;  /* 0x0000001c08037211 */ /* 0x000fe200010f0eff */
[----:B------:R-:W-:Y:S04]  /*8ad00*/  STG.E.U16 [R6.64], R15 ;  /* 0x0000000f06007986 */ /* 0x000fe8000c101506 */
[----:B------:R-:W-:Y:S04]  /*8ad10*/  STG.E.U16 [R2.64], R20 ;  /* 0x0000001402007986 */ /* 0x000fe8000c101506 */
[----:B------:R-:W3:Y:S04]  /*8ad20*/  LDS.64 R20, [R26+0x3000] ;  /* 0x003000001a147984 */ /* 0x000ee80000000a00 */
[----:B--2---:R2:W-:Y:S04]  /*8ad30*/  STL.64 [R1+0x4e8], R12 ;  /* 0x0004e80c01007387 */ /* 0x0045e80000100a00 */
[----:B0-----:R-:W-:Y:S01]  /*8ad40*/  STL.64 [R1+0x4e0], R24 ;  /* 0x0004e01801007387 */ /* 0x001fe20000100a00 */
[----:B-1----:R-:W-:-:S03]  /*8ad50*/  MOV R19, R24 ;  /* 0x0000001800137202 */ /* 0x002fc60000000f00 */
[----:B------:R-:W0:Y:S01]  /*8ad60*/  LDS.64 R24, [R9+0x2000] ;  /* 0x0020000009187984 */ /* 0x000e220000000a00 */
[----:B--2---:R-:W-:Y:S01]  /*8ad70*/  IMAD.MOV.U32 R13, RZ, RZ, R12 ;  /* 0x000000ffff0d7224 */ /* 0x004fe200078e000c */
[----:B---3--:R-:W-:Y:S02]  /*8ad80*/  MOV R12, R20 ;  /* 0x00000014000c7202 */ /* 0x008fe40000000f00 */
[----:B0-----:R-:W-:Y:S04]  /*8ad90*/  STL.64 [R1+0x4d8], R24 ;  /* 0x0004d81801007387 */ /* 0x001fe80000100a00 */
[----:B------:R-:W-:Y:S04]  /*8ada0*/  STL.64 [R1+0x4d0], R20 ;  /* 0x0004d01401007387 */ /* 0x000fe80000100a00 */
[----:B------:R-:W0:Y:S01]  /*8adb0*/  LDS.64 R20, [R10+0x3000] ;  /* 0x003000000a147984 */ /* 0x000e220000000a00 */
[----:B------:R-:W-:-:S04]  /*8adc0*/  LEA R0, R23, R8, 0x1 ;  /* 0x0000000817007211 */ /* 0x000fc800078e08ff */
[----:B------:R-:W-:-:S04]  /*8add0*/  LEA R6, P2, R0, R27, 0x1 ;  /* 0x0000001b00067211 */ /* 0x000fc800078408ff */
[----:B------:R-:W-:-:S05]  /*8ade0*/  LEA.HI.X.SX32 R7, R0, R28, 0x1, P2 ;  /* 0x0000001c00077211 */ /* 0x000fca00010f0eff */
[----:B------:R1:W-:Y:S01]  /*8adf0*/  STG.E.U16 [R6.64], R14 ;  /* 0x0000000e06007986 */ /* 0x0003e2000c101506 */
[----:B------:R-:W-:-:S04]  /*8ae00*/  IMAD R5, R23, 0x2, R0 ;  /* 0x0000000217057824 */ /* 0x000fc800078e0200 */
[----:B------:R-:W-:Y:S01]  /*8ae10*/  IMAD R0, R23, 0x2, R5 ;  /* 0x0000000217007824 */ /* 0x000fe200078e0205 */
[----:B------:R-:W-:Y:S01]  /*8ae20*/  LEA R4, P2, R5, R27, 0x1 ;  /* 0x0000001b05047211 */ /* 0x000fe200078408ff */
[----:B0-----:R-:W-:Y:S01]  /*8ae30*/  STL.64 [R1+0x4c8], R20 ;  /* 0x0004c81401007387 */ /* 0x001fe20000100a00 */
[----:B-1----:R-:W-:-:S03]  /*8ae40*/  IMAD.MOV.U32 R14, RZ, RZ, R20 ;  /* 0x000000ffff0e7224 */ /* 0x002fc600078e0014 */
[----:B------:R-:W0:Y:S01]  /*8ae50*/  LDS.64 R20, [R11+0x3000] ;  /* 0x003000000b147984 */ /* 0x000e220000000a00 */
[----:B------:R-:W-:Y:S01]  /*8ae60*/  LEA.HI.X.SX32 R5, R5, R28, 0x1, P2 ;  /* 0x0000001c05057211 */ /* 0x000fe200010f0eff */
[----:B------:R-:W-:Y:S01]  /*8ae70*/  IMAD R8, R23, 0x2, R0 ;  /* 0x0000000217087824 */ /* 0x000fe200078e0200 */
[----:B------:R-:W-:-:S04]  /*8ae80*/  LEA R2, P2, R0, R27, 0x1 ;  /* 0x0000001b00027211 */ /* 0x000fc800078408ff */
[-C--:B------:R-:W-:Y:S02]  /*8ae90*/  LEA.HI.X.SX32 R3, R0, R28.reuse, 0x1, P2 ;  /* 0x0000001c00037211 */ /* 0x080fe400010f0eff */
[C---:B------:R-:W-:Y:S01]  /*8aea0*/  LEA R6, P2, R8.reuse, R27, 0x1 ;  /* 0x0000001b08067211 */ /* 0x040fe200078408ff */
[----:B------:R1:W-:Y:S03]  /*8aeb0*/  STG.E.U16 [R4.64], R18 ;  /* 0x0000001204007986 */ /* 0x0003e6000c101506 */
[----:B------:R-:W-:Y:S01]  /*8aec0*/  LEA.HI.X.SX32 R7, R8, R28, 0x1, P2 ;  /* 0x0000001c08077211 */ /* 0x000fe200010f0eff */
[----:B------:R-:W-:Y:S04]  /*8aed0*/  STG.E.U16 [R2.64], R17 ;  /* 0x0000001102007986 */ /* 0x000fe8000c101506 */
[----:B------:R-:W-:Y:S04]  /*8aee0*/  STG.E.U16 [R6.64], R16 ;  /* 0x0000001006007986 */ /* 0x000fe8000c101506 */
[----:B------:R-:W2:Y:S04]  /*8aef0*/  LDS.64 R16, [R9+0x3000] ;  /* 0x0030000009107984 */ /* 0x000ea80000000a00 */
[----:B0-----:R-:W-:Y:S01]  /*8af00*/  STL.64 [R1+0x4c0], R20 ;  /* 0x0004c01401007387 */ /* 0x001fe20000100a00 */
[----:B-1----:R-:W-:-:S03]  /*8af10*/  MOV R18, R20 ;  /* 0x0000001400127202 */ /* 0x002fc60000000f00 */
[----:B------:R-:W0:Y:S04]  /*8af20*/  LDS.64 R20, [R26+0x4000] ;  /* 0x004000001a147984 */ /* 0x000e280000000a00 */
[----:B--2---:R1:W-:Y:S02]  /*8af30*/  STL.64 [R1+0x4b8], R16 ;  /* 0x0004b81001007387 */ /* 0x0043e40000100a00 */
[----:B-1----:R-:W-:Y:S02]  /*8af40*/  IMAD.MOV.U32 R17, RZ, RZ, R16 ;  /* 0x000000ffff117224 */ /* 0x002fe400078e0010 */
[----:B0-----:R-:W-:Y:S01]  /*8af50*/  STL.64 [R1+0x4b0], R20 ;  /* 0x0004b01401007387 */ /* 0x001fe20000100a00 */
[----:B------:R-:W-:-:S03]  /*8af60*/  IMAD.MOV.U32 R16, RZ, RZ, R20 ;  /* 0x000000ffff107224 */ /* 0x000fc600078e0014 */
[----:B------:R-:W0:Y:S01]  /*8af70*/  LDS.64 R20, [R10+0x4000] ;  /* 0x004000000a147984 */ /* 0x000e220000000a00 */
[----:B------:R-:W-:-:S04]  /*8af80*/  LEA R0, R23, R8, 0x1 ;  /* 0x0000000817007211 */ /* 0x000fc800078e08ff */
[----:B------:R-:W-:-:S04]  /*8af90*/  LEA R2, P2, R0, R27, 0x1 ;  /* 0x0000001b00027211 */ /* 0x000fc800078408ff */
[----:B------:R-:W-:-:S05]  /*8afa0*/  LEA.HI.X.SX32 R3, R0, R28, 0x1, P2 ;  /* 0x0000001c00037211 */ /* 0x000fca00010f0eff */
[----:B------:R1:W-:Y:S01]  /*8afb0*/  STG.E.U16 [R2.64], R13 ;  /* 0x0000000d02007986 */ /* 0x0003e2000c101506 */
[----:B------:R-:W-:-:S03]  /*8afc0*/  IMAD R5, R23, 0x2, R0 ;  /* 0x0000000217057824 */ /* 0x000fc600078e0200 */
[----:B0-----:R-:W-:Y:S01]  /*8afd0*/  STL.64 [R1+0x4a8], R20 ;  /* 0x0004a81401007387 */ /* 0x001fe20000100a00 */
[----:B-1----:R-:W-:-:S03]  /*8afe0*/  IMAD.MOV.U32 R13, RZ, RZ, R20 ;  /* 0x000000ffff0d7224 */ /* 0x002fc600078e0014 */
[----:B------:R-:W0:Y:S01]  /*8aff0*/  LDS.64 R20, [R11+0x4000] ;  /* 0x004000000b147984 */ /* 0x000e220000000a00 */
[----:B------:R-:W-:Y:S02]  /*8b000*/  LEA R4, P2, R5, R27, 0x1 ;  /* 0x0000001b05047211 */ /* 0x000fe400078408ff */
[----:B------:R-:W-:Y:S02]  /*8b010*/  LEA R0, R23, R5, 0x1 ;  /* 0x0000000517007211 */ /* 0x000fe400078e08ff */
[----:B------:R-:W-:Y:S02]  /*8b020*/  LEA.HI.X.SX32 R5, R5, R28, 0x1, P2 ;  /* 0x0000001c05057211 */ /* 0x000fe400010f0eff */
[C---:B------:R-:W-:Y:S02]  /*8b030*/  LEA R6, P2, R0.reuse, R27, 0x1 ;  /* 0x0000001b00067211 */ /* 0x040fe400078408ff */
[----:B------:R-:W-:Y:S02]  /*8b040*/  MOV R15, R24 ;  /* 0x00000018000f7202 */ /* 0x000fe40000000f00 */
[----:B------:R-:W-:Y:S01]  /*8b050*/  LEA.HI.X.SX32 R7, R0, R28, 0x1, P2 ;  /* 0x0000001c00077211 */ /* 0x000fe200010f0eff */
[----:B------:R-:W-:Y:S04]  /*8b060*/  STG.E.U16 [R4.64], R19 ;  /* 0x0000001304007986 */ /* 0x000fe8000c101506 */
[----:B------:R1:W-:Y:S04]  /*8b070*/  STG.E.U16 [R6.64], R15 ;  /* 0x0000000f06007986 */ /* 0x0003e8000c101506 */
[----:B0-----:R-:W-:Y:S01]  /*8b080*/  STL.64 [R1+0x4a0], R20 ;  /* 0x0004a01401007387 */ /* 0x001fe20000100a00 */
[----:B-1----:R-:W-:-:S03]  /*8b090*/  IMAD.MOV.U32 R15, RZ, RZ, R20 ;  /* 0x000000ffff0f7224 */ /* 0x002fc600078e0014 */
[----:B------:R-:W0:Y:S01]  /*8b0a0*/  LDS.64 R20, [R9+0x4000] ;  /* 0x0040000009147984 */ /* 0x000e220000000a00 */
[----:B------:R-:W-:-:S03]  /*8b0b0*/  LEA R3, R23, R0, 0x1 ;  /* 0x0000000017037211 */ /* 0x000fc600078e08ff */
[----:B------:R-:W-:Y:S01]  /*8b0c0*/  LDS.64 R24, [R10+0x8000] ;  /* 0x008000000a187984 */ /* 0x000fe20000000a00 */
[----:B------:R-:W-:Y:S02]  /*8b0d0*/  LEA R2, P2, R3, R27, 0x1 ;  /* 0x0000001b03027211 */ /* 0x000fe400078408ff */
[----:B------:R-:W-:Y:S02]  /*8b0e0*/  LEA R0, R23, R3, 0x1 ;  /* 0x0000000317007211 */ /* 0x000fe400078e08ff */
[----:B------:R-:W-:-:S05]  /*8b0f0*/  LEA.HI.X.SX32 R3, R3, R28, 0x1, P2 ;  /* 0x0000001c03037211 */ /* 0x000fca00010f0eff */
[----:B------:R1:W-:Y:S04]  /*8b100*/  STG.E.U16 [R2.64], R12 ;  /* 0x0000000c02007986 */ /* 0x0003e8000c101506 */
[----:B0-----:R-:W-:Y:S01]  /*8b110*/  STL.64 [R1+0x498], R20 ;  /* 0x0004981401007387 */ /* 0x001fe20000100a00 */
[----:B-1----:R-:W-:-:S03]  /*8b120*/  IMAD.MOV.U32 R12, RZ, RZ, R20 ;  /* 0x000000ffff0c7224 */ /* 0x002fc600078e0014 */
[----:B------:R-:W0:Y:S01]  /*8b130*/  LDS.64 R20, [R26+0x5000] ;  /* 0x005000001a147984 */ /* 0x000e220000000a00 */
[----:B------:R-:W-:-:S04]  /*8b140*/  LEA R4, P2, R0, R27, 0x1 ;  /* 0x0000001b00047211 */ /* 0x000fc800078408ff */
[----:B------:R-:W-:-:S05]  /*8b150*/  LEA.HI.X.SX32 R5, R0, R28, 0x1, P2 ;  /* 0x0000001c00057211 */ /* 0x000fca00010f0eff */
[----:B------:R1:W-:Y:S01]  /*8b160*/  STG.E.U16 [R4.64], R14 ;  /* 0x0000000e04007986 */ /* 0x0003e2000c101506 */
[----:B------:R-:W-:-:S04]  /*8b170*/  LEA R6, R23, R0, 0x1 ;  /* 0x0000000017067211 */ /* 0x000fc800078e08ff */
[----:B------:R-:W-:Y:S02]  /*8b180*/  LEA R2, P2, R6, R27, 0x1 ;  /* 0x0000001b06027211 */ /* 0x000fe400078408ff */
[----:B------:R-:W-:Y:S01]  /*8b190*/  LEA R0, R23, R6, 0x1 ;  /* 0x0000000617007211 */ /* 0x000fe200078e08ff */
[----:B0-----:R-:W-:Y:S01]  /*8b1a0*/  STL.64 [R1+0x490], R20 ;  /* 0x0004901401007387 */ /* 0x001fe20000100a00 */
[----:B-1----:R-:W-:-:S03]  /*8b1b0*/  IMAD.MOV.U32 R14, RZ, RZ, R20 ;  /* 0x000000ffff0e7224 */ /* 0x002fc600078e0014 */
[----:B------:R-:W0:Y:S01]  /*8b1c0*/  LDS.64 R20, [R10+0x5000] ;  /* 0x005000000a147984 */ /* 0x000e220000000a00 */
[----:B------:R-:W-:Y:S02]  /*8b1d0*/  LEA.HI.X.SX32 R3, R6, R28, 0x1, P2 ;  /* 0x0000001c06037211 */ /* 0x000fe400010f0eff */
[CC--:B------:R-:W-:Y:S02]  /*8b1e0*/  LEA R6, P2, R0.reuse, R27.reuse, 0x1 ;  /* 0x0000001b00067211 */ /* 0x0c0fe400078408ff */
[----:B------:R-:W-:Y:S02]  /*8b1f0*/  LEA R5, R23, R0, 0x1 ;  /* 0x0000000017057211 */ /* 0x000fe400078e08ff */
[----:B------:R-:W-:Y:S02]  /*8b200*/  LEA.HI.X.SX32 R7, R0, R28, 0x1, P2 ;  /* 0x0000001c00077211 */ /* 0x000fe400010f0eff */
[----:B------:R-:W-:Y:S02]  /*8b210*/  LEA R4, P2, R5, R27, 0x1 ;  /* 0x0000001b05047211 */ /* 0x000fe400078408ff */
[----:B------:R-:W-:-:S02]  /*8b220*/  LEA R0, R23, R5, 0x1 ;  /* 0x0000000517007211 */ /* 0x000fc400078e08ff */
[----:B------:R-:W-:Y:S01]  /*8b230*/  LEA.HI.X.SX32 R5, R5, R28, 0x1, P2 ;  /* 0x0000001c05057211 */ /* 0x000fe200010f0eff */
[----:B------:R-:W-:Y:S04]  /*8b240*/  STG.E.U16 [R2.64], R18 ;  /* 0x0000001202007986 */ /* 0x000fe8000c101506 */
[----:B------:R-:W-:Y:S04]  /*8b250*/  STG.E.U16 [R6.64], R17 ;  /* 0x0000001106007986 */ /* 0x000fe8000c101506 */
[----:B------:R-:W1:Y:S04]  /*8b260*/  LDS.64 R18, [R11+0x5000] ;  /* 0x005000000b127984 */ /* 0x000e680000000a00 */
[----:B------:R-:W-:Y:S04]  /*8b270*/  STG.E.U16 [R4.64], R16 ;  /* 0x0000001004007986 */ /* 0x000fe8000c101506 */
[----:B------:R-:W2:Y:S04]  /*8b280*/  LDS.64 R16, [R9+0x5000] ;  /* 0x0050000009107984 */ /* 0x000ea80000000a00 */
[----:B0-----:R-:W-:Y:S01]  /*8b290*/  STL.64 [R1+0x488], R20 ;  /* 0x0004881401007387 */ /* 0x001fe20000100a00 */
[----:B------:R-:W-:-:S03]  /*8b2a0*/  IMAD.MOV.U32 R8, RZ, RZ, R20 ;  /* 0x000000ffff087224 */ /* 0x000fc600078e0014 */
[----:B------:R-:W0:Y:S04]  /*8b2b0*/  LDS.64 R20, [R26+0x6000] ;  /* 0x006000001a147984 */ /* 0x000e280000000a00 */
[----:B-1----:R-:W-:Y:S04]  /*8b2c0*/  STL.64 [R1+0x480], R18 ;  /* 0x0004801201007387 */ /* 0x002fe80000100a00 */
[----:B--2---:R1:W-:Y:S02]  /*8b2d0*/  STL.64 [R1+0x478], R16 ;  /* 0x0004781001007387 */ /* 0x0043e40000100a00 */
[----:B-1----:R-:W-:-:S02]  /*8b2e0*/  MOV R17, R16 ;  /* 0x0000001000117202 */ /* 0x002fc40000000f00 */
[----:B0-----:R-:W-:Y:S01]  /*8b2f0*/  STL.64 [R1+0x470], R20 ;  /* 0x0004701401007387 */ /* 0x001fe20000100a00 */
[----:B------:R-:W-:-:S03]  /*8b300*/  MOV R16, R20 ;  /* 0x0000001400107202 */ /* 0x000fc60000000f00 */
[----:B------:R-:W0:Y:S01]  /*8b310*/  LDS.64 R20, [R10+0x6000] ;  /* 0x006000000a147984 */ /* 0x000e220000000a00 */
[----:B------:R-:W-:-:S04]  /*8b320*/  LEA R2, P2, R0, R27, 0x1 ;  /* 0x0000001b00027211 */ /* 0x000fc800078408ff */
[----:B------:R-:W-:-:S05]  /*8b330*/  LEA.HI.X.SX32 R3, R0, R28, 0x1, P2 ;  /* 0x0000001c00037211 */ /* 0x000fca00010f0eff */
[----:B------:R1:W-:Y:S01]  /*8b340*/  STG.E.U16 [R2.64], R13 ;  /* 0x0000000d02007986 */ /* 0x0003e2000c101506 */
[----:B------:R-:W-:-:S04]  /*8b350*/  IMAD R6, R23, 0x2, R0 ;  /* 0x0000000217067824 */ /* 0x000fc800078e0200 */
[----:B------:R-:W-:Y:S01]  /*8b360*/  IMAD R0, R23, 0x2, R6 ;  /* 0x0000000217007824 */ /* 0x000fe200078e0206 */
[----:B------:R-:W-:Y:S01]  /*8b370*/  LEA R4, P2, R6, R27, 0x1 ;  /* 0x0000001b06047211 */ /* 0x000fe200078408ff */
[----:B0-----:R-:W-:Y:S01]  /*8b380*/  STL [R1+0x46c], R21 ;  /* 0x00046c1501007387 */ /* 0x001fe20000100800 */
[----:B-1----:R-:W-:-:S03]  /*8b390*/  MOV R13, R20 ;  /* 0x00000014000d7202 */ /* 0x002fc60000000f00 */
[----:B------:R-:W0:Y:S01]  /*8b3a0*/  LDS.64 R20, [R11+0x6000] ;  /* 0x006000000b147984 */ /* 0x000e220000000a00 */
[----:B------:R-:W-:Y:S01]  /*8b3b0*/  LEA.HI.X.SX32 R5, R6, R28, 0x1, P2 ;  /* 0x0000001c06057211 */ /* 0x000fe200010f0eff */
[----:B------:R-:W-:Y:S01]  /*8b3c0*/  IMAD R3, R23, 0x2, R0 ;  /* 0x0000000217037824 */ /* 0x000fe200078e0200 */
[----:B------:R-:W-:-:S04]  /*8b3d0*/  LEA R6, P2, R0, R27, 0x1 ;  /* 0x0000001b00067211 */ /* 0x000fc800078408ff */
[----:B------:R-:W-:Y:S02]  /*8b3e0*/  LEA.HI.X.SX32 R7, R0, R28, 0x1, P2 ;  /* 0x0000001c00077211 */ /* 0x000fe400010f0eff */
[----:B------:R-:W-:Y:S01]  /*8b3f0*/  LEA R2, P2, R3, R27, 0x1 ;  /* 0x0000001b03027211 */ /* 0x000fe200078408ff */
[----:B------:R-:W-:-:S03]  /*8b400*/  IMAD R0, R23, 0x2, R3 ;  /* 0x0000000217007824 */ /* 0x000fc600078e0203 */
[----:B------:R-:W-:Y:S01]  /*8b410*/  LEA.HI.X.SX32 R3, R3, R28, 0x1, P2 ;  /* 0x0000001c03037211 */ /* 0x000fe200010f0eff */
[----:B------:R-:W-:Y:S04]  /*8b420*/  STG.E.U16 [R4.64], R15 ;  /* 0x0000000f04007986 */ /* 0x000fe8000c101506 */
[----:B------:R1:W-:Y:S04]  /*8b430*/  STG.E.U16 [R6.64], R12 ;  /* 0x0000000c06007986 */ /* 0x0003e8000c101506 */
[----:B------:R2:W-:Y:S04]  /*8b440*/  STG.E.U16 [R2.64], R14 ;  /* 0x0000000e02007986 */ /* 0x0005e8000c101506 */
[----:B------:R-:W3:Y:S04]  /*8b450*/  LDS.64 R14, [R9+0x6000] ;  /* 0x00600000090e7984 */ /* 0x000ee80000000a00 */
[----:B0-----:R-:W-:Y:S01]  /*8b460*/  STL [R1+0x464], R21 ;  /* 0x0004641501007387 */ /* 0x001fe20000100800 */
[----:B-1----:R-:W-:-:S03]  /*8b470*/  MOV R12, R20 ;  /* 0x00000014000c7202 */ /* 0x002fc60000000f00 */
[----:B------:R-:W0:Y:S01]  /*8b480*/  LDS.64 R20, [R26+0x7000] ;  /* 0x007000001a147984 */ /* 0x000e220000000a00 */
[----:B------:R-:W-:Y:S01]  /*8b490*/  LEA R4, P2, R0, R27, 0x1 ;  /* 0x0000001b00047211 */ /* 0x000fe200078408ff */
[----:B------:R-:W-:-:S03]  /*8b4a0*/  IMAD R6, R23, 0x2, R0 ;  /* 0x0000000217067824 */ /* 0x000fc600078e0200 */
[----:B------:R-:W-:Y:S01]  /*8b4b0*/  LEA.HI.X.SX32 R5, R0, R28, 0x1, P2 ;  /* 0x0000001c00057211 */ /* 0x000fe200010f0eff */
[----:B------:R-:W-:Y:S01]  /*8b4c0*/  IMAD R0, R23, 0x2, R6 ;  /* 0x0000000217007824 */ /* 0x000fe200078e0206 */
[----:B--2---:R-:W-:-:S03]  /*8b4d0*/  LEA R2, P2, R6, R27, 0x1 ;  /* 0x0000001b06027211 */ /* 0x004fc600078408ff */
[----:B------:R1:W-:Y:S01]  /*8b4e0*/  STG.E.U16 [R4.64], R8 ;  /* 0x0000000804007986 */ /* 0x0003e2000c101506 */
[----:B------:R-:W-:Y:S02]  /*8b4f0*/  LEA.HI.X.SX32 R3, R6, R28, 0x1, P2 ;  /* 0x0000001c06037211 */ /* 0x000fe400010f0eff */
[----:B------:R-:W-:-:S04]  /*8b500*/  LEA R6, P2, R0, R27, 0x1 ;  /* 0x0000001b00067211 */ /* 0x000fc800078408ff */
[----:B------:R-:W-:Y:S01]  /*8b510*/  LEA.HI.X.SX32 R7, R0, R28, 0x1, P2 ;  /* 0x0000001c00077211 */ /* 0x000fe200010f0eff */
[----:B-1----:R-:W-:-:S05]  /*8b520*/  IMAD R5, R23, 0x2, R0 ;  /* 0x0000000217057824 */ /* 0x002fca00078e0200 */
[----:B------:R-:W-:Y:S01]  /*8b530*/  LEA R4, P2, R5, R27, 0x1 ;  /* 0x0000001b05047211 */ /* 0x000fe200078408ff */
[----:B------:R-:W-:Y:S01]  /*8b540*/  IMAD R0, R23, 0x2, R5 ;  /* 0x0000000217007824 */ /* 0x000fe200078e0205 */
[----:B---3--:R1:W-:Y:S02]  /*8b550*/  STL [R1+0x45c], R15 ;  /* 0x00045c0f01007387 */ /* 0x0083e40000100800 */
[----:B------:R-:W-:Y:S02]  /*8b560*/  LEA.HI.X.SX32 R5, R5, R28, 0x1, P2 ;  /* 0x0000001c05057211 */ /* 0x000fe400010f0eff */
[----:B------:R-:W-:Y:S04]  /*8b570*/  STG.E.U16 [R2.64], R18 ;  /* 0x0000001202007986 */ /* 0x000fe8000c101506 */
[----:B------:R-:W-:Y:S01]  /*8b580*/  STG.E.U16 [R6.64], R17 ;  /* 0x0000001106007986 */ /* 0x000fe2000c101506 */
[----:B-1----:R-:W-:-:S03]  /*8b590*/  MOV R15, R14 ;  /* 0x0000000e000f7202 */ /* 0x002fc60000000f00 */
[----:B0-----:R-:W-:Y:S01]  /*8b5a0*/  STL [R1+0x454], R21 ;  /* 0x0004541501007387 */ /* 0x001fe20000100800 */
[----:B------:R-:W-:-:S03]  /*8b5b0*/  MOV R14, R20 ;  /* 0x00000014000e7202 */ /* 0x000fc60000000f00 */
[----:B------:R-:W0:Y:S04]  /*8b5c0*/  LDS.64 R20, [R10+0x7000] ;  /* 0x007000000a147984 */ /* 0x000e280000000a00 */
[----:B------:R-:W1:Y:S04]  /*8b5d0*/  LDS.64 R18, [R11+0x7000] ;  /* 0x007000000b127984 */ /* 0x000e680000000a00 */
[----:B------:R-:W-:Y:S04]  /*8b5e0*/  STG.E.U16 [R4.64], R16 ;  /* 0x0000001004007986 */ /* 0x000fe8000c101506 */
[----:B------:R-:W2:Y:S04]  /*8b5f0*/  LDS.64 R16, [R9+0x7000] ;  /* 0x0070000009107984 */ /* 0x000ea80000000a00 */
[----:B0-----:R0:W-:Y:S01]  /*8b600*/  STL.64 [R1+0x448], R20 ;  /* 0x0004481401007387 */ /* 0x0011e20000100a00 */
[----:B------:R-:W-:-:S03]  /*8b610*/  MOV R8, R20 ;  /* 0x0000001400087202 */ /* 0x000fc60000000f00 */
[----:B-1----:R-:W-:Y:S01]  /*8b620*/  STL [R1+0x444], R19 ;  /* 0x0004441301007387 */ /* 0x002fe20000100800 */
[----:B0-----:R-:W-:-:S03]  /*8b630*/  MOV R20, R18 ;  /* 0x0000001200147202 */ /* 0x001fc60000000f00 */
[----:B--2---:R-:W-:Y:S01]  /*8b640*/  STL [R1+0x43c], R17 ;  /* 0x00043c1101007387 */ /* 0x004fe20000100800 */
[----:B------:R-:W-:-:S03]  /*8b650*/  MOV R18, R16 ;  /* 0x0000001000127202 */ /* 0x000fc60000000f00 */
[----:B------:R-:W0:Y:S01]  /*8b660*/  LDS.64 R16, [R26+0x8000] ;  /* 0x008000001a107984 */ /* 0x000e220000000a00 */
[----:B------:R-:W-:-:S03]  /*8b670*/  MOV R22, R24 ;  /* 0x0000001800167202 */ /* 0x000fc60000000f00 */
[----:B------:R-:W-:Y:S01]  /*8b680*/  STL [R1+0x18f4], R13 ;  /* 0x0018f40d01007387 */ /* 0x000fe20000100800 */
[----:B------:R-:W-:Y:S01]  /*8b690*/  LEA R2, P2, R0, R27, 0x1 ;  /* 0x0000001b00027211 */ /* 0x000fe200078408ff */
[----:B------:R-:W-:-:S03]  /*8b6a0*/  IMAD R6, R23, 0x2, R0 ;  /* 0x0000000217067824 */ /* 0x000fc600078e0200 */
[-C--:B------:R-:W-:Y:S01]  /*8b6b0*/  LEA.HI.X.SX32 R3, R0, R28.reuse, 0x1, P2 ;  /* 0x0000001c00037211 */ /* 0x080fe200010f0eff */
[----:B------:R-:W-:Y:S01]  /*8b6c0*/  IMAD R0, R23, 0x2, R6 ;  /* 0x0000000217007824 */ /* 0x000fe200078e0206 */
[C---:B------:R-:W-:Y:S01]  /*8b6d0*/  LEA R4, P2, R6.reuse, R27, 0x1 ;  /* 0x0000001b06047211 */ /* 0x040fe200078408ff */
[----:B0-----:R-:W-:Y:S04]  /*8b6e0*/  STL [R1+0x434], R17 ;  /* 0x0004341101007387 */ /* 0x001fe80000100800 */
[----:B------:R-:W-:Y:S04]  /*8b6f0*/  STL.64 [R1+0x428], R24 ;  /* 0x0004281801007387 */ /* 0x000fe80000100a00 */
[----:B------:R-:W0:Y:S01]  /*8b700*/  LDS.64 R24, [R11+0x8000] ;  /* 0x008000000b187984 */ /* 0x000e220000000a00 */
[----:B------:R-:W-:-:S02]  /*8b710*/  LEA.HI.X.SX32 R5, R6, R28, 0x1, P2 ;  /* 0x0000001c06057211 */ /* 0x000fc400010f0eff */
[C---:B------:R-:W-:Y:S01]  /*8b720*/  LEA R6, P2, R0.reuse, R27, 0x1 ;  /* 0x0000001b00067211 */ /* 0x040fe200078408ff */
[----:B------:R1:W-:Y:S03]  /*8b730*/  STG.E.U16 [R2.64], R13 ;  /* 0x0000000d02007986 */ /* 0x0003e6000c101506 */
[----:B------:R-:W-:Y:S01]  /*8b740*/  LEA.HI.X.SX32 R7, R0, R28, 0x1, P2 ;  /* 0x0000001c00077211 */ /* 0x000fe200010f0eff */
[----:B-1----:R-:W-:-:S05]  /*8b750*/  IMAD R3, R23, 0x2, R0 ;  /* 0x0000000217037824 */ /* 0x002fca00078e0200 */
[----:B------:R-:W-:Y:S01]  /*8b760*/  LEA R2, P2, R3, R27, 0x1 ;  /* 0x0000001b03027211 */ /* 0x000fe200078408ff */
[----:B------:R-:W-:Y:S01]  /*8b770*/  IMAD R0, R23, 0x2, R3 ;  /* 0x0000000217007824 */ /* 0x000fe200078e0203 */
[----:B------:R-:W-:Y:S02]  /*8b780*/  STL [R1+0x18f8], R12 ;  /* 0x0018f80c01007387 */ /* 0x000fe40000100800 */
[----:B------:R-:W-:Y:S02]  /*8b790*/  LEA.HI.X.SX32 R3, R3, R28, 0x1, P2 ;  /* 0x0000001c03037211 */ /* 0x000fe400010f0eff */
[----:B------:R-:W-:Y:S04]  /*8b7a0*/  STG.E.U16 [R4.64], R12 ;  /* 0x0000000c04007986 */ /* 0x000fe8000c101506 */
[----:B------:R-:W-:Y:S04]  /*8b7b0*/  STL [R1+0x18fc], R15 ;  /* 0x0018fc0f01007387 */ /* 0x000fe80000100800 */
[----:B------:R-:W-:Y:S04]  /*8b7c0*/  STG.E.U16 [R6.64], R15 ;  /* 0x0000000f06007986 */ /* 0x000fe8000c101506 */
[----:B------:R-:W1:Y:S04]  /*8b7d0*/  LDS.64 R12, [R9+0x8000] ;  /* 0x00800000090c7984 */ /* 0x000e680000000a00 */
[----:B0-----:R-:W-:Y:S04]  /*8b7e0*/  STL [R1+0x424], R25 ;  /* 0x0004241901007387 */ /* 0x001fe80000100800 */
[----:B------:R-:W-:Y:S04]  /*8b7f0*/  STG.E.U16 [R2.64], R14 ;  /* 0x0000000e02007986 */ /* 0x000fe8000c101506 */
[----:B------:R-:W-:Y:S04]  /*8b800*/  STL [R1+0x1900], R14 ;  /* 0x0019000e01007387 */ /* 0x000fe80000100800 */
[----:B------:R-:W0:Y:S04]  /*8b810*/  LDS.64 R14, [R26+0x9000] ;  /* 0x009000001a0e7984 */ /* 0x000e280000000a00 */
[----:B-1----:R1:W-:Y:S02]  /*8b820*/  STL.64 [R1+0x418], R12 ;  /* 0x0004180c01007387 */ /* 0x0023e40000100a00 */
[----:B-1----:R-:W-:-:S02]  /*8b830*/  MOV R13, R12 ;  /* 0x0000000c000d7202 */ /* 0x002fc40000000f00 */
[----:B0-----:R-:W-:Y:S01]  /*8b840*/  STL.64 [R1+0x410], R14 ;  /* 0x0004100e01007387 */ /* 0x001fe20000100a00 */
[----:B------:R-:W-:-:S03]  /*8b850*/  MOV R12, R14 ;  /* 0x0000000e000c7202 */ /* 0x000fc60000000f00 */
[----:B------:R-:W0:Y:S04]  /*8b860*/  LDS.64 R14, [R10+0x9000] ;  /* 0x009000000a0e7984 */ /* 0x000e280000000a00 */
[----:B0-----:R-:W-:Y:S01]  /*8b870*/  STL [R1+0x40c], R15 ;  /* 0x00040c0f01007387 */ /* 0x001fe20000100800 */
[----:B------:R-:W-:-:S03]  /*8b880*/  MOV R21, R14 ;  /* 0x0000000e00157202 */ /* 0x000fc60000000f00 */
[----:B------:R-:W0:Y:S04]  /*8b890*/  LDS.64 R14, [R11+0x9000] ;  /* 0x009000000b0e7984 */ /* 0x000e280000000a00 */
[----:B------:R-:W-:Y:S04]  /*8b8a0*/  STL [R1+0x1904], R20 ;  /* 0x0019041401007387 */ /* 0x000fe80000100800 */
[----:B------:R-:W-:Y:S01]  /*8b8b0*/  STL [R1+0x1908], R18 ;  /* 0x0019081201007387 */ /* 0x000fe20000100800 */
[----:B------:R-:W-:-:S03]  /*8b8c0*/  LEA R4, P2, R0, R27, 0x1 ;  /* 0x0000001b00047211 */ /* 0x000fc600078408ff */
[----:B0-----:R-:W-:Y:S01]  /*8b8d0*/  STL [R1+0x404], R15 ;  /* 0x0004040f01007387 */ /* 0x001fe20000100800 */
[----:B------:R-:W-:-:S03]  /*8b8e0*/  MOV R19, R14 ;  /* 0x0000000e00137202 */ /* 0x000fc60000000f00 */
[----:B------:R-:W0:Y:S01]  /*8b8f0*/  LDS.64 R14, [R9+0x9000] ;  /* 0x00900000090e7984 */ /* 0x000e220000000a00 */
[----:B------:R-:W-:Y:S02]  /*8b900*/  MOV R17, R16 ;  /* 0x0000001000117202 */ /* 0x000fe40000000f00 */
[----:B------:R-:W-:-:S03]  /*8b910*/  LEA.HI.X.SX32 R5, R0, R28, 0x1, P2 ;  /* 0x0000001c00057211 */ /* 0x000fc600010f0eff */
[----:B------:R-:W-:Y:S04]  /*8b920*/  STL [R1+0x190c], R17 ;  /* 0x00190c1101007387 */ /* 0x000fe80000100800 */
[----:B------:R1:W-:Y:S01]  /*8b930*/  STG.E.U16 [R4.64], R8 ;  /* 0x0000000804007986 */ /* 0x0003e2000c101506 */
[----:B------:R-:W-:-:S04]  /*8b940*/  IMAD R6, R23, 0x2, R0 ;  /* 0x0000000217067824 */ /* 0x000fc800078e0200 */
[----:B------:R-:W-:Y:S01]  /*8b950*/  IMAD R0, R23, 0x2, R6 ;  /* 0x0000000217007824 */ /* 0x000fe200078e0206 */
[----:B------:R-:W-:-:S04]  /*8b960*/  LEA R2, P2, R6, R27, 0x1 ;  /* 0x0000001b06027211 */ /* 0x000fc800078408ff */
[----:B------:R-:W-:Y:S01]  /*8b970*/  LEA.HI.X.SX32 R3, R6, R28, 0x1, P2 ;  /* 0x0000001c06037211 */ /* 0x000fe200010f0eff */
[----:B0-----:R-:W-:Y:S01]  /*8b980*/  STL.64 [R1+0x3f8], R14 ;  /* 0x0003f80e01007387 */ /* 0x001fe20000100a00 */
[----:B-1----:R-:W-:-:S03]  /*8b990*/  MOV R8, R14 ;  /* 0x0000000e00087202 */ /* 0x002fc60000000f00 */
[----:B------:R-:W0:Y:S01]  /*8b9a0*/  LDS.64 R14, [R26+0xa000] ;  /* 0x00a000001a0e7984 */ /* 0x000e220000000a00 */
[----:B------:R-:W-:Y:S01]  /*8b9b0*/  LEA R6, P2, R0, R27, 0x1 ;  /* 0x0000001b00067211 */ /* 0x000fe200078408ff */
[----:B------:R-:W-:-:S03]  /*8b9c0*/  IMAD R5, R23, 0x2, R0 ;  /* 0x0000000217057824 */ /* 0x000fc600078e0200 */
[-C--:B------:R-:W-:Y:S01]  /*8b9d0*/  LEA.HI.X.SX32 R7, R0, R28.reuse, 0x1, P2 ;  /* 0x0000001c00077211 */ /* 0x080fe200010f0eff */
[----:B------:R-:W-:Y:S01]  /*8b9e0*/  IMAD R0, R23, 0x2, R5 ;  /* 0x0000000217007824 */ /* 0x000fe200078e0205 */
[CC--:B------:R-:W-:Y:S01]  /*8b9f0*/  LEA R4, P2, R5.reuse, R27.reuse, 0x1 ;  /* 0x0000001b05047211 */ /* 0x0c0fe200078408ff */
[----:B------:R1:W-:Y:S03]  /*8ba00*/  STG.E.U16 [R2.64], R20 ;  /* 0x0000001402007986 */ /* 0x0003e6000c101506 */
[----:B------:R-:W-:Y:S01]  /*8ba10*/  LEA.HI.X.SX32 R5, R5, R28, 0x1, P2 ;  /* 0x0000001c05057211 */ /* 0x000fe200010f0eff */
[----:B------:R-:W-:Y:S01]  /*8ba20*/  STG.E.U16 [R6.64], R18 ;  /* 0x0000001206007986 */ /* 0x000fe2000c101506 */
[----:B-1----:R-:W-:-:S04]  /*8ba30*/  LEA R2, P2, R0, R27, 0x1 ;  /* 0x0000001b00027211 */ /* 0x002fc800078408ff */
[----:B------:R-:W-:Y:S01]  /*8ba40*/  LEA.HI.X.SX32 R3, R0, R28, 0x1, P2 ;  /* 0x0000001c00037211 */ /* 0x000fe200010f0eff */
[----:B------:R-:W-:Y:S04]  /*8ba50*/  STG.E.U16 [R4.64], R17 ;  /* 0x0000001104007986 */ /* 0x000fe8000c101506 */
[----:B------:R1:W-:Y:S04]  /*8ba60*/  STG.E.U16 [R2.64], R22 ;  /* 0x0000001602007986 */ /* 0x0003e8000c101506 */
[----:B0-----:R-:W-:Y:S01]  /*8ba70*/  STL [R1+0x3f4], R15 ;  /* 0x0003f40f01007387 */ /* 0x001fe20000100800 */
[----:B-1----:R-:W-:-:S03]  /*8ba80*/  MOV R22, R14 ;  /* 0x0000000e00167202 */ /* 0x002fc60000000f00 */
[----:B------:R-:W0:Y:S01]  /*8ba90*/  LDS.64 R14, [R10+0xa000] ;  /* 0x00a000000a0e7984 */ /* 0x000e220000000a00 */
[----:B------:R-:W-:-:S04]  /*8baa0*/  IMAD R6, R23, 0x2, R0 ;  /* 0x0000000217067824 */ /* 0x000fc800078e0200 */
[----:B------:R-:W-:Y:S01]  /*8bab0*/  IMAD R0, R23, 0x2, R6 ;  /* 0x0000000217007824 */ /* 0x000fe200078e0206 */
[----:B------:R-:W-:-:S03]  /*8bac0*/  LEA R4, P2, R6, R27, 0x1 ;  /* 0x0000001b06047211 */ /* 0x000fc600078408ff */
[----:B------:R-:W-:Y:S01]  /*8bad0*/  IMAD R3, R23, 0x2, R0 ;  /* 0x0000000217037824 */ /* 0x000fe200078e0200 */
[----:B------:R-:W-:Y:S02]  /*8bae0*/  LEA.HI.X.SX32 R5, R6, R28, 0x1, P2 ;  /* 0x0000001c06057211 */ /* 0x000fe400010f0eff */
[----:B------:R-:W-:-:S04]  /*8baf0*/  LEA R6, P2, R0, R27, 0x1 ;  /* 0x0000001b00067211 */ /* 0x000fc800078408ff */
[----:B------:R-:W-:Y:S02]  /*8bb00*/  LEA.HI.X.SX32 R7, R0, R28, 0x1, P2 ;  /* 0x0000001c00077211 */ /* 0x000fe400010f0eff */
[----:B------:R-:W-:Y:S01]  /*8bb10*/  LEA R2, P2, R3, R27, 0x1 ;  /* 0x0000001b03027211 */ /* 0x000fe200078408ff */
[----:B------:R-:W-:Y:S01]  /*8bb20*/  IMAD R0, R23, 0x2, R3 ;  /* 0x0000000217007824 */ /* 0x000fe200078e0203 */
[----:B------:R-:W-:Y:S02]  /*8bb30*/  MOV R16, R24 ;  /* 0x0000001800107202 */ /* 0x000fe40000000f00 */
[----:B------:R-:W-:-:S03]  /*8bb40*/  LEA.HI.X.SX32 R3, R3, R28, 0x1, P2 ;  /* 0x0000001c03037211 */ /* 0x000fc600010f0eff */
[----:B------:R1:W-:Y:S04]  /*8bb50*/  STG.E.U16 [R4.64], R16 ;  /* 0x0000001004007986 */ /* 0x0003e8000c101506 */
[----:B------:R-:W-:Y:S04]  /*8bb60*/  STG.E.U16 [R6.64], R13 ;  /* 0x0000000d06007986 */ /* 0x000fe8000c101506 */
[----:B------:R-:W-:Y:S04]  /*8bb70*/  STG.E.U16 [R2.64], R12 ;  /* 0x0000000c02007986 */ /* 0x000fe8000c101506 */
[----:B------:R-:W2:Y:S04]  /*8bb80*/  LDS.64 R12, [R9+0xa000] ;  /* 0x00a00000090c7984 */ /* 0x000ea80000000a00 */
[----:B0-----:R0:W-:Y:S04]  /*8bb90*/  STL.64 [R1+0x3e8], R14 ;  /* 0x0003e80e01007387 */ /* 0x0011e80000100a00 */
[----:B------:R-:W-:Y:S04]  /*8bba0*/  STL [R1+0x1910], R16 ;  /* 0x0019101001007387 */ /* 0x000fe80000100800 */
[----:B------:R-:W3:Y:S01]  /*8bbb0*/  LDS.64 R16, [R11+0xa000] ;  /* 0x00a000000b107984 */ /* 0x000ee20000000a00 */
[----:B-1----:R-:W-:-:S04]  /*8bbc0*/  LEA R4, P2, R0, R27, 0x1 ;  /* 0x0000001b00047211 */ /* 0x002fc800078408ff */
[----:B------:R-:W-:Y:S02]  /*8bbd0*/  LEA.HI.X.SX32 R5, R0, R28, 0x1, P2 ;  /* 0x0000001c00057211 */ /* 0x000fe400010f0eff */
[----:B0-----:R-:W-:-:S03]  /*8bbe0*/  MOV R15, R14 ;  /* 0x0000000e000f7202 */ /* 0x001fc60000000f00 */
[----:B------:R-:W-:Y:S01]  /*8bbf0*/  STG.E.U16 [R4.64], R21 ;  /* 0x0000001504007986 */ /* 0x000fe2000c101506 */
[----:B--2---:R-:W-:-:S03]  /*8bc00*/  IMAD.MOV.U32 R14, RZ, RZ, R12 ;  /* 0x000000ffff0e7224 */ /* 0x004fc600078e000c */
[----:B---3--:R-:W-:Y:S04]  /*8bc10*/  STL.64 [R1+0x3e0], R16 ;  /* 0x0003e01001007387 */ /* 0x008fe80000100a00 */
[----:B------:R-:W-:Y:S04]  /*8bc20*/  STL.64 [R1+0x3d8], R12 ;  /* 0x0003d80c01007387 */ /* 0x000fe80000100a00 */
[----:B------:R-:W-:Y:S04]  /*8bc30*/  STL [R1+0x1914], R21 ;  /* 0x0019141501007387 */ /* 0x000fe80000100800 */
[----:B------:R-:W0:Y:S04]  /*8bc40*/  LDS.64 R12, [R26+0xb000] ;  /* 0x00b000001a0c7984 */ /* 0x000e280000000a00 */
[----:B------:R-:W1:Y:S01]  /*8bc50*/  LDS.64 R20, [R10+0xb000] ;  /* 0x00b000000a147984 */ /* 0x000e620000000a00 */
[----:B------:R-:W-:-:S04]  /*8bc60*/  LEA R6, R23, R0, 0x1 ;  /* 0x0000000017067211 */ /* 0x000fc800078e08ff */
[----:B------:R-:W-:-:S04]  /*8bc70*/  LEA R2, P2, R6, R27, 0x1 ;  /* 0x0000001b06027211 */ /* 0x000fc800078408ff */
[----:B------:R-:W-:-:S05]  /*8bc80*/  LEA.HI.X.SX32 R3, R6, R28, 0x1, P2 ;  /* 0x0000001c06037211 */ /* 0x000fca00010f0eff */
[----:B------:R-:W-:Y:S04]  /*8bc90*/  STG.E.U16 [R2.64], R19 ;  /* 0x0000001302007986 */ /* 0x000fe8000c101506 */
[----:B0-----:R-:W-:Y:S04]  /*8bca0*/  STL.64 [R1+0x3d0], R12 ;  /* 0x0003d00c01007387 */ /* 0x001fe80000100a00 */
[----:B-1----:R-:W-:Y:S04]  /*8bcb0*/  STL.64 [R1+0x3c8], R20 ;  /* 0x0003c81401007387 */ /* 0x002fe80000100a00 */
[----:B------:R-:W-:Y:S04]  /*8bcc0*/  STL [R1+0x1918], R19 ;  /* 0x0019181301007387 */ /* 0x000fe80000100800 */
[----:B------:R-:W0:Y:S01]  /*8bcd0*/  LDS.64 R18, [R11+0xb000] ;  /* 0x00b000000b127984 */ /* 0x000e220000000a00 */
[----:B------:R-:W-:-:S04]  /*8bce0*/  LEA R0, R23, R6, 0x1 ;  /* 0x0000000617007211 */ /* 0x000fc800078e08ff */
[----:B------:R-:W-:-:S04]  /*8bcf0*/  LEA R6, P2, R0, R27, 0x1 ;  /* 0x0000001b00067211 */ /* 0x000fc800078408ff */
[----:B------:R-:W-:-:S05]  /*8bd00*/  LEA.HI.X.SX32 R7, R0, R28, 0x1, P2 ;  /* 0x0000001c00077211 */ /* 0x000fca00010f0eff */
[----:B------:R1:W-:Y:S04]  /*8bd10*/  STG.E.U16 [R6.64], R8 ;  /* 0x0000000806007986 */ /* 0x0003e8000c101506 */
[----:B0-----:R-:W-:Y:S01]  /*8bd20*/  STL.64 [R1+0x3c0], R18 ;  /* 0x0003c01201007387 */ /* 0x001fe20000100a00 */
[----:B-1----:R-:W-:-:S03]  /*8bd30*/  IMAD.MOV.U32 R8, RZ, RZ, R18 ;  /* 0x000000ffff087224 */ /* 0x002fc600078e0012 */
[----:B------:R-:W0:Y:S01]  /*8bd40*/  LDS.64 R18, [R9+0xb000] ;  /* 0x00b0000009127984 */ /* 0x000e220000000a00 */
[----:B------:R-:W-:-:S04]  /*8bd50*/  LEA R5, R23, R0, 0x1 ;  /* 0x0000000017057211 */ /* 0x000fc800078e08ff */
[----:B------:R-:W-:Y:S02]  /*8bd60*/  LEA R4, P2, R5, R27, 0x1 ;  /* 0x0000001b05047211 */ /* 0x000fe400078408ff */
[----:B------:R-:W-:Y:S02]  /*8bd70*/  LEA R0, R23, R5, 0x1 ;  /* 0x0000000517007211 */ /* 0x000fe400078e08ff */
[----:B------:R-:W-:Y:S02]  /*8bd80*/  LEA.HI.X.SX32 R5, R5, R28, 0x1, P2 ;  /* 0x0000001c05057211 */ /* 0x000fe400010f0eff */
[----:B------:R-:W-:Y:S01]  /*8bd90*/  LEA R2, P2, R0, R27, 0x1 ;  /* 0x0000001b00027211 */ /* 0x000fe200078408ff */
[----:B0-----:R-:W-:Y:S01]  /*8bda0*/  STL [R1+0x3bc], R19 ;  /* 0x0003bc1301007387 */ /* 0x001fe20000100800 */
[----:B------:R-:W-:-:S03]  /*8bdb0*/  IMAD.MOV.U32 R24, RZ, RZ, R18 ;  /* 0x000000ffff187224 */ /* 0x000fc600078e0012 */
[----:B------:R-:W0:Y:S01]  /*8bdc0*/  LDS.64 R18, [R26+0xc000] ;  /* 0x00c000001a127984 */ /* 0x000e220000000a00 */
[----:B------:R-:W-:Y:S02]  /*8bdd0*/  LEA R6, R23, R0, 0x1 ;  /* 0x0000000017067211 */ /* 0x000fe400078e08ff */
[----:B------:R-:W-:Y:S01]  /*8bde0*/  LEA.HI.X.SX32 R3, R0, R28, 0x1, P2 ;  /* 0x0000001c00037211 */ /* 0x000fe200010f0eff */
[----:B------:R1:W-:Y:S04]  /*8bdf0*/  STG.E.U16 [R4.64], R22 ;  /* 0x0000001604007986 */ /* 0x0003e8000c101506 */
[----:B------:R-:W-:Y:S01]  /*8be00*/  STG.E.U16 [R2.64], R15 ;  /* 0x0000000f02007986 */ /* 0x000fe2000c101506 */
[----:B-1----:R-:W-:-:S04]  /*8be10*/  LEA R4, P2, R6, R27, 0x1 ;  /* 0x0000001b06047211 */ /* 0x002fc800078408ff */
[----:B------:R-:W-:-:S05]  /*8be20*/  LEA.HI.X.SX32 R5, R6, R28, 0x1, P2 ;  /* 0x0000001c06057211 */ /* 0x000fca00010f0eff */
[----:B------:R-:W-:Y:S04]  /*8be30*/  STG.E.U16 [R4.64], R16 ;  /* 0x0000001004007986 */ /* 0x000fe8000c101506 */
[----:B------:R-:W1:Y:S04]  /*8be40*/  LDS.64 R16, [R11+0xc000] ;  /* 0x00c000000b107984 */ /* 0x000e680000000a00 */
[----:B0-----:R-:W-:Y:S01]  /*8be50*/  STL [R1+0x3b4], R19 ;  /* 0x0003b41301007387 */ /* 0x001fe20000100800 */
[----:B------:R-:W-:-:S03]  /*8be60*/  IMAD.MOV.U32 R29, RZ, RZ, R18 ;  /* 0x000000ffff1d7224 */ /* 0x000fc600078e0012 */
[----:B------:R-:W0:Y:S01]  /*8be70*/  LDS.64 R18, [R10+0xc000] ;  /* 0x00c000000a127984 */ /* 0x000e220000000a00 */
[----:B------:R-:W-:-:S04]  /*8be80*/  LEA R0, R23, R6, 0x1 ;  /* 0x0000000617007211 */ /* 0x000fc800078e08ff */
[----:B------:R-:W-:Y:S01]  /*8be90*/  LEA R6, P2, R0, R27, 0x1 ;  /* 0x0000001b00067211 */ /* 0x000fe200078408ff */
[----:B-1----:R-:W-:Y:S01]  /*8bea0*/  IMAD.MOV.U32 R25, RZ, RZ, R16 ;  /* 0x000000ffff197224 */ /* 0x002fe200078e0010 */
[----:B0-----:R-:W-:Y:S04]  /*8beb0*/  STL.64 [R1+0x3a8], R18 ;  /* 0x0003a81201007387 */ /* 0x001fe80000100a00 */
[----:B------:R-:W-:Y:S04]  /*8bec0*/  STL [R1+0x3a4], R17 ;  /* 0x0003a41101007387 */ /* 0x000fe80000100800 */
[----:B------:R-:W0:Y:S01]  /*8bed0*/  LDS.64 R16, [R9+0xc000] ;  /* 0x00c0000009107984 */ /* 0x000e220000000a00 */
[----:B------:R-:W-:-:S02]  /*8bee0*/  LEA R3, R23, R0, 0x1 ;  /* 0x0000000017037211 */ /* 0x000fc400078e08ff */
[-C--:B------:R-:W-:Y:S02]  /*8bef0*/  LEA.HI.X.SX32 R7, R0, R28.reuse, 0x1, P2 ;  /* 0x0000001c00077211 */ /* 0x080fe400010f0eff */
[----:B------:R-:W-:Y:S02]  /*8bf00*/  LEA R2, P2, R3, R27, 0x1 ;  /* 0x0000001b03027211 */ /* 0x000fe400078408ff */
[----:B------:R-:W-:Y:S02]  /*8bf10*/  LEA R0, R23, R3, 0x1 ;  /* 0x0000000317007211 */ /* 0x000fe400078e08ff */
[-C--:B------:R-:W-:Y:S02]  /*8bf20*/  LEA.HI.X.SX32 R3, R3, R28.reuse, 0x1, P2 ;  /* 0x0000001c03037211 */ /* 0x080fe400010f0eff */
[C---:B------:R-:W-:Y:S01]  /*8bf30*/  LEA R4, P2, R0.reuse, R27, 0x1 ;  /* 0x0000001b00047211 */ /* 0x040fe200078408ff */
[----:B------:R-:W-:Y:S02]  /*8bf40*/  IMAD.MOV.U32 R13, RZ, RZ, R12 ;  /* 0x000000ffff0d7224 */ /* 0x000fe400078e000c */
[----:B------:R-:W-:Y:S01]  /*8bf50*/  IMAD.MOV.U32 R12, RZ, RZ, R20 ;  /* 0x000000ffff0c7224 */ /* 0x000fe200078e0014 */
[----:B------:R-:W-:Y:S01]  /*8bf60*/  LEA.HI.X.SX32 R5, R0, R28, 0x1, P2 ;  /* 0x0000001c00057211 */ /* 0x000fe200010f0eff */
[----:B------:R1:W-:Y:S04]  /*8bf70*/  STG.E.U16 [R6.64], R14 ;  /* 0x0000000e06007986 */ /* 0x0003e8000c101506 */
[----:B------:R-:W-:Y:S04]  /*8bf80*/  STG.E.U16 [R2.64], R13 ;  /* 0x0000000d02007986 */ /* 0x000fe8000c101506 */
[----:B------:R-:W-:Y:S04]  /*8bf90*/  STG.E.U16 [R4.64], R12 ;  /* 0x0000000c04007986 */ /* 0x000fe8000c101506 */
[----:B------:R-:W2:Y:S04]  /*8bfa0*/  LDS.64 R12, [R26+0xd000] ;  /* 0x00d000001a0c7984 */ /* 0x000ea80000000a00 */
[----:B0-----:R-:W-:Y:S01]  /*8bfb0*/  STL.64 [R1+0x398], R16 ;  /* 0x0003981001007387 */ /* 0x001fe20000100a00 */
[----:B-1----:R-:W-:-:S03]  /*8bfc0*/  IMAD.MOV.U32 R14, RZ, RZ, R16 ;  /* 0x000000ffff0e7224 */ /* 0x002fc600078e0010 */
[----:B------:R-:W0:Y:S01]  /*8bfd0*/  LDS.64 R16, [R10+0xd000] ;  /* 0x00d000000a107984 */ /* 0x000e220000000a00 */
[----:B------:R-:W-:-:S03]  /*8bfe0*/  LEA R6, R23, R0, 0x1 ;  /* 0x0000000017067211 */ /* 0x000fc600078e08ff */
[----:B--2---:R1:W-:Y:S02]  /*8bff0*/  STL.64 [R1+0x390], R12 ;  /* 0x0003900c01007387 */ /* 0x0043e40000100a00 */
[----:B-1----:R-:W-:Y:S02]  /*8c000*/  IMAD.MOV.U32 R13, RZ, RZ, R12 ;  /* 0x000000ffff0d7224 */ /* 0x002fe400078e000c */
[----:B0-----:R-:W-:Y:S01]  /*8c010*/  STL.64 [R1+0x388], R16 ;  /* 0x0003881001007387 */ /* 0x001fe20000100a00 */
[----:B------:R-:W-:-:S03]  /*8c020*/  IMAD.MOV.U32 R12, RZ, RZ, R16 ;  /* 0x000000ffff0c7224 */ /* 0x000fc600078e0010 */
[----:B------:R-:W0:Y:S01]  /*8c030*/  LDS.64 R16, [R11+0xd000] ;  /* 0x00d000000b107984 */ /* 0x000e220000000a00 */
[CC--:B------:R-:W-:Y:S02]  /*8c040*/  LEA R2, P2, R6.reuse, R27.reuse, 0x1 ;  /* 0x0000001b06027211 */ /* 0x0c0fe400078408ff */
[C---:B------:R-:W-:Y:S02]  /*8c050*/  LEA R0, R23.reuse, R6, 0x1 ;  /* 0x0000000617007211 */ /* 0x040fe400078e08ff */
[----:B------:R-:W-:Y:S02]  /*8c060*/  LEA.HI.X.SX32 R3, R6, R28, 0x1, P2 ;  /* 0x0000001c06037211 */ /* 0x000fe400010f0eff */
[C---:B------:R-:W-:Y:S02]  /*8c070*/  LEA R6, P2, R0.reuse, R27, 0x1 ;  /* 0x0000001b00067211 */ /* 0x040fe400078408ff */
[----:B------:R-:W-:Y:S02]  /*8c080*/  LEA R5, R23, R0, 0x1 ;  /* 0x0000000017057211 */ /* 0x000fe400078e08ff */
[----:B------:R-:W-:-:S02]  /*8c090*/  LEA.HI.X.SX32 R7, R0, R28, 0x1, P2 ;  /* 0x0000001c00077211 */ /* 0x000fc400010f0eff */
[----:B------:R-:W-:Y:S02]  /*8c0a0*/  LEA R4, P2, R5, R27, 0x1 ;  /* 0x0000001b05047211 */ /* 0x000fe400078408ff */
[----:B------:R-:W-:Y:S01]  /*8c0b0*/  LEA R0, R23, R5, 0x1 ;  /* 0x0000000517007211 */ /* 0x000fe200078e08ff */
[----:B------:R1:W-:Y:S01]  /*8c0c0*/  STG.E.U16 [R2.64], R8 ;  /* 0x0000000802007986 */ /* 0x0003e2000c101506 */
[----:B------:R-:W-:-:S03]  /*8c0d0*/  LEA.HI.X.SX32 R5, R5, R28, 0x1, P2 ;  /* 0x0000001c05057211 */ /* 0x000fc600010f0eff */
[----:B------:R2:W-:Y:S04]  /*8c0e0*/  STG.E.U16 [R6.64], R24 ;  /* 0x0000001806007986 */ /* 0x0005e8000c101506 */
[----:B------:R3:W-:Y:S01]  /*8c0f0*/  STG.E.U16 [R4.64], R29 ;  /* 0x0000001d04007986 */ /* 0x0007e2000c101506 */
[CC--:B-1----:R-:W-:Y:S02]  /*8c100*/  LEA R2, P2, R0.reuse, R27.reuse, 0x1 ;  /* 0x0000001b00027211 */ /* 0x0c2fe400078408ff */
[C---:B--2---:R-:W-:Y:S02]  /*8c110*/  LEA R6, R23.reuse, R0, 0x1 ;  /* 0x0000000017067211 */ /* 0x044fe400078e08ff */
[-C--:B------:R-:W-:Y:S02]  /*8c120*/  LEA.HI.X.SX32 R3, R0, R28.reuse, 0x1, P2 ;  /* 0x0000001c00037211 */ /* 0x080fe400010f0eff */
[C---:B---3--:R-:W-:Y:S01]  /*8c130*/  LEA R4, P2, R6.reuse, R27, 0x1 ;  /* 0x0000001b06047211 */ /* 0x048fe200078408ff */
[----:B------:R-:W-:Y:S01]  /*8c140*/  IMAD R0, R23, 0x2, R6 ;  /* 0x0000000217007824 */ /* 0x000fe200078e0206 */
[----:B0-----:R-:W-:Y:S01]  /*8c150*/  STL.64 [R1+0x380], R16 ;  /* 0x0003801001007387 */ /* 0x001fe20000100a00 */
[----:B------:R-:W-:Y:S01]  /*8c160*/  IMAD.MOV.U32 R8, RZ, RZ, R16 ;  /* 0x000000ffff087224 */ /* 0x000fe200078e0010 */
[----:B------:R-:W-:-:S02]  /*8c170*/  LEA.HI.X.SX32 R5, R6, R28, 0x1, P2 ;  /* 0x0000001c06057211 */ /* 0x000fc400010f0eff */
[----:B------:R-:W0:Y:S04]  /*8c180*/  LDS.64 R16, [R9+0xd000] ;  /* 0x00d0000009107984 */ /* 0x000e280000000a00 */
[----:B------:R-:W1:Y:S01]  /*8c190*/  LDS.64 R6, [R26+0xe000] ;  /* 0x00e000001a067984 */ /* 0x000e620000000a00 */
[----:B------:R-:W-:-:S03]  /*8c1a0*/  IMAD.MOV.U32 R15, RZ, RZ, R18 ;  /* 0x000000ffff0f7224 */ /* 0x000fc600078e0012 */
[----:B------:R-:W-:Y:S04]  /*8c1b0*/  STL [R1+0x18dc], R24 ;  /* 0x0018dc1801007387 */ /* 0x000fe80000100800 */
[----:B------:R2:W-:Y:S04]  /*8c1c0*/  STG.E.U16 [R2.64], R15 ;  /* 0x0000000f02007986 */ /* 0x0005e8000c101506 */
[----:B------:R-:W-:Y:S04]  /*8c1d0*/  STG.E.U16 [R4.64], R25 ;  /* 0x0000001904007986 */ /* 0x000fe8000c101506 */
[----:B------:R-:W3:Y:S01]  /*8c1e0*/  LDS.64 R18, [R10+0xe000] ;  /* 0x00e000000a127984 */ /* 0x000ee20000000a00 */
[----:B--2---:R-:W-:-:S04]  /*8c1f0*/  LEA R2, P2, R0, R27, 0x1 ;  /* 0x0000001b00027211 */ /* 0x004fc800078408ff */
[----:B------:R-:W-:Y:S01]  /*8c200*/  LEA.HI.X.SX32 R3, R0, R28, 0x1, P2 ;  /* 0x0000001c00037211 */ /* 0x000fe200010f0eff */
[----:B0-----:R0:W-:Y:S01]  /*8c210*/  STL.64 [R1+0x370], R16 ;  /* 0x0003701001007387 */ /* 0x0011e20000100a00 */
[----:B------:R-:W-:-:S03]  /*8c220*/  MOV R21, R16 ;  /* 0x0000001000157202 */ /* 0x000fc60000000f00 */
[----:B-1----:R1:W-:Y:S01]  /*8c230*/  STL.64 [R1+0x378], R6 ;  /* 0x0003780601007387 */ /* 0x0023e20000100a00 */
[----:B0-----:R-:W-:Y:S01]  /*8c240*/  IMAD.MOV.U32 R16, RZ, RZ, R6 ;  /* 0x000000ffff107224 */ /* 0x001fe200078e0006 */
[----:B-1----:R-:W-:-:S04]  /*8c250*/  LEA R6, R23, R0, 0x1 ;  /* 0x0000000017067211 */ /* 0x002fc800078e08ff */
[C---:B------:R-:W-:Y:S02]  /*8c260*/  LEA R4, P2, R6.reuse, R27, 0x1 ;  /* 0x0000001b06047211 */ /* 0x040fe400078408ff */
[----:B------:R-:W-:Y:S02]  /*8c270*/  LEA R0, R23, R6, 0x1 ;  /* 0x0000000617007211 */ /* 0x000fe400078e08ff */
[----:B------:R-:W-:Y:S02]  /*8c280*/  LEA.HI.X.SX32 R5, R6, R28, 0x1, P2 ;  /* 0x0000001c06057211 */ /* 0x000fe400010f0eff */
[----:B------:R-:W0:Y:S01]  /*8c290*/  LDS.64 R6, [R11+0xe000] ;  /* 0x00e000000b067984 */ /* 0x000e220000000a00 */
[----:B---3--:R-:W-:-:S03]  /*8c2a0*/  IMAD.MOV.U32 R17, RZ, RZ, R18 ;  /* 0x000000ffff117224 */ /* 0x008fc600078e0012 */
[----:B------:R1:W-:Y:S04]  /*8c2b0*/  STL.64 [R1+0x368], R18 ;  /* 0x0003681201007387 */ /* 0x0003e80000100a00 */
[----:B------:R2:W-:Y:S04]  /*8c2c0*/  STG.E.U16 [R2.64], R14 ;  /* 0x0000000e02007986 */ /* 0x0005e8000c101506 */
[----:B-1----:R-:W3:Y:S01]  /*8c2d0*/  LDL.LU R19, [R1+0x1918] ;  /* 0x0019180001137983 */ /* 0x002ee20000300800 */
[----:B--2---:R-:W-:-:S03]  /*8c2e0*/  LEA R2, P2, R0, R27, 0x1 ;  /* 0x0000001b00027211 */ /* 0x004fc600078408ff */
[----:B------:R-:W-:Y:S01]  /*8c2f0*/  STG.E.U16 [R4.64], R13 ;  /* 0x0000000d04007986 */ /* 0x000fe2000c101506 */
[----:B------:R-:W-:-:S03]  /*8c300*/  LEA.HI.X.SX32 R3, R0, R28, 0x1, P2 ;  /* 0x0000001c00037211 */ /* 0x000fc600010f0eff */
[----:B------:R-:W1:Y:S04]  /*8c310*/  LDS.64 R14, [R9+0xe000] ;  /* 0x00e00000090e7984 */ /* 0x000e680000000a00 */
[----:B0-----:R0:W-:Y:S01]  /*8c320*/  STL.64 [R1+0x360], R6 ;  /* 0x0003600601007387 */ /* 0x0011e20000100a00 */
[----:B------:R-:W-:Y:S01]  /*8c330*/  IMAD.MOV.U32 R18, RZ, RZ, R6 ;  /* 0x000000ffff127224 */ /* 0x000fe200078e0006 */
[----:B0-----:R-:W-:-:S04]  /*8c340*/  LEA R6, R23, R0, 0x1 ;  /* 0x0000000017067211 */ /* 0x001fc800078e08ff */
[----:B------:R-:W-:-:S04]  /*8c350*/  LEA R4, P2, R6, R27, 0x1 ;  /* 0x0000001b06047211 */ /* 0x000fc800078408ff */
[----:B------:R-:W-:Y:S01]  /*8c360*/  LEA.HI.X.SX32 R5, R6, R28, 0x1, P2 ;  /* 0x0000001c06057211 */ /* 0x000fe200010f0eff */
[----:B------:R-:W-:Y:S01]  /*8c370*/  STG.E.U16 [R2.64], R12 ;  /* 0x0000000c02007986 */ /* 0x000fe2000c101506 */
[----:B------:R-:W-:-:S03]  /*8c380*/  LEA R0, R23, R6, 0x1 ;  /* 0x0000000617007211 */ /* 0x000fc600078e08ff */
[----:B------:R-:W0:Y:S04]  /*8c390*/  LDS.64 R6, [R26+0xf000] ;  /* 0x00f000001a067984 */ /* 0x000e280000000a00 */
[----:B------:R-:W-:Y:S04]  /*8c3a0*/  STG.E.U16 [R4.64], R8 ;  /* 0x0000000804007986 */ /* 0x000fe8000c101506 */
[----:B------:R-:W2:Y:S04]  /*8c3b0*/  LDS.64 R12, [R10+0xf000] ;  /* 0x00f000000a0c7984 */ /* 0x000ea80000000a00 */
[----:B------:R-:W4:Y:S04]  /*8c3c0*/  LDS.64 R4, [R11+0xf000] ;  /* 0x00f000000b047984 */ /* 0x000f280000000a00 */
[----:B-1----:R1:W-:Y:S04]  /*8c3d0*/  STL.64 [R1+0x358], R14 ;  /* 0x0003580e01007387 */ /* 0x0023e80000100a00 */
[----:B0-----:R-:W-:Y:S04]  /*8c3e0*/  STL.64 [R1+0x350], R6 ;  /* 0x0003500601007387 */ /* 0x001fe80000100a00 */
[----:B--2---:R0:W-:Y:S01]  /*8c3f0*/  STL.64 [R1+0x348], R12 ;  /* 0x0003480c01007387 */ /* 0x0041e20000100a00 */
[----:B-1----:R-:W-:-:S03]  /*8c400*/  IMAD.MOV.U32 R15, RZ, RZ, R12 ;  /* 0x000000ffff0f7224 */ /* 0x002fc600078e000c */
[----:B----4-:R-:W-:Y:S01]  /*8c410*/  STL.64 [R1+0x340], R4 ;  /* 0x0003400401007387 */ /* 0x010fe20000100a00 */
[----:B0-----:R-:W-:-:S03]  /*8c420*/  IMAD.MOV.U32 R12, RZ, RZ, R4 ;  /* 0x000000ffff0c7224 */ /* 0x001fc600078e0004 */
[----:B------:R-:W0:Y:S04]  /*8c430*/  LDS.64 R4, [R9+0xf000] ;  /* 0x00f0000009047984 */ /* 0x000e280000000a00 */
[----:B0-----:R0:W-:Y:S04]  /*8c440*/  STL.64 [R1+0x338], R4 ;  /* 0x0003380401007387 */ /* 0x0011e80000100a00 */
[----:B------:R-:W2:Y:S01]  /*8c450*/  LDL.LU R24, [R1+0x530] ;  /* 0x0005300001187983 */ /* 0x000ea20000300800 */
[CC--:B------:R-:W-:Y:S02]  /*8c460*/  LEA R2, P2, R0.reuse, R27.reuse, 0x1 ;  /* 0x0000001b00027211 */ /* 0x0c0fe400078408ff */
[----:B------:R-:W-:Y:S01]  /*8c470*/  LEA R7, R23, R0, 0x1 ;  /* 0x0000000017077211 */ /* 0x000fe200078e08ff */
[----:B------:R-:W-:Y:S01]  /*8c480*/  IMAD.MOV.U32 R20, RZ, RZ, R14 ;  /* 0x000000ffff147224 */ /* 0x000fe200078e000e */
[----:B------:R-:W-:Y:S01]  /*8c490*/  LEA.HI.X.SX32 R3, R0, R28, 0x1, P2 ;  /* 0x0000001c00037211 */ /* 0x000fe200010f0eff */
[----:B------:R-:W-:Y:S01]  /*8c4a0*/  IMAD.MOV.U32 R14, RZ, RZ, R6 ;  /* 0x000000ffff0e7224 */ /* 0x000fe200078e0006 */
[----:B------:R-:W-:-:S02]  /*8c4b0*/  LEA R6, P2, R7, R27, 0x1 ;  /* 0x0000001b07067211 */ /* 0x000fc400078408ff */
[----:B------:R-:W-:Y:S02]  /*8c4c0*/  LEA R0, R23, R7, 0x1 ;  /* 0x0000000717007211 */ /* 0x000fe400078e08ff */
[----:B------:R-:W-:Y:S02]  /*8c4d0*/  MOV R13, R4 ;  /* 0x00000004000d7202 */ /* 0x000fe40000000f00 */
[-C--:B------:R-:W-:Y:S01]  /*8c4e0*/  LEA.HI.X.SX32 R7, R7, R28.reuse, 0x1, P2 ;  /* 0x0000001c07077211 */ /* 0x080fe200010f0eff */
[----:B------:R-:W-:Y:S01]  /*8c4f0*/  IMAD R8, R23, 0x2, R0 ;  /* 0x0000000217087824 */ /* 0x000fe200078e0200 */
[C---:B0-----:R-:W-:Y:S01]  /*8c500*/  LEA R4, P2, R0.reuse, R27, 0x1 ;  /* 0x0000001b00047211 */ /* 0x041fe200078408ff */
[----:B------:R0:W-:Y:S03]  /*8c510*/  STG.E.U16 [R2.64], R21 ;  /* 0x0000001502007986 */ /* 0x0001e6000c101506 */
[----:B------:R-:W-:-:S02]  /*8c520*/  LEA.HI.X.SX32 R5, R0, R28, 0x1, P2 ;  /* 0x0000001c00057211 */ /* 0x000fc400010f0eff */
[----:B------:R-:W-:Y:S01]  /*8c530*/  LEA R0, R23, R8, 0x1 ;  /* 0x0000000817007211 */ /* 0x000fe200078e08ff */
[----:B------:R1:W-:Y:S01]  /*8c540*/  STG.E.U16 [R6.64], R16 ;  /* 0x0000001006007986 */ /* 0x0003e2000c101506 */
[----:B0-----:R-:W-:-:S03]  /*8c550*/  LEA R2, P2, R8, R27, 0x1 ;  /* 0x0000001b08027211 */ /* 0x001fc600078408ff */
[----:B------:R-:W4:Y:S01]  /*8c560*/  LDL.LU R21, [R1+0x1914] ;  /* 0x0019140001157983 */ /* 0x000f220000300800 */
[-C--:B------:R-:W-:Y:S01]  /*8c570*/  LEA.HI.X.SX32 R3, R8, R28.reuse, 0x1, P2 ;  /* 0x0000001c08037211 */ /* 0x080fe200010f0eff */
[C---:B------:R-:W-:Y:S01]  /*8c580*/  IMAD R8, R23.reuse, 0x2, R0 ;  /* 0x0000000217087824 */ /* 0x040fe200078e0200 */
[C---:B-1----:R-:W-:Y:S01]  /*8c590*/  LEA R6, P2, R0.reuse, R27, 0x1 ;  /* 0x0000001b00067211 */ /* 0x042fe200078408ff */
[----:B------:R0:W-:Y:S03]  /*8c5a0*/  STG.E.U16 [R4.64], R17 ;  /* 0x0000001104007986 */ /* 0x0001e6000c101506 */
[----:B------:R-:W-:Y:S01]  /*8c5b0*/  LEA.HI.X.SX32 R7, R0, R28, 0x1, P2 ;  /* 0x0000001c00077211 */ /* 0x000fe200010f0eff */
[----:B------:R-:W5:Y:S01]  /*8c5c0*/  LDL.LU R16, [R1+0x1910] ;  /* 0x0019100001107983 */ /* 0x000f620000300800 */
[----:B------:R-:W-:-:S03]  /*8c5d0*/  LEA R0, R23, R8, 0x1 ;  /* 0x0000000817007211 */ /* 0x000fc600078e08ff */
[----:B------:R1:W-:Y:S01]  /*8c5e0*/  STG.E.U16 [R2.64], R18 ;  /* 0x0000001202007986 */ /* 0x0003e2000c101506 */
[----:B0-----:R-:W-:-:S03]  /*8c5f0*/  LEA R4, P2, R8, R27, 0x1 ;  /* 0x0000001b08047211 */ /* 0x001fc600078408ff */
[----:B------:R-:W3:Y:S01]  /*8c600*/  LDL.LU R17, [R1+0x190c] ;  /* 0x00190c0001117983 */ /* 0x000ee20000300800 */
[-C--:B------:R-:W-:Y:S01]  /*8c610*/  LEA.HI.X.SX32 R5, R8, R28.reuse, 0x1, P2 ;  /* 0x0000001c08057211 */ /* 0x080fe200010f0eff */
[C---:B------:R-:W-:Y:S01]  /*8c620*/  IMAD R8, R23.reuse, 0x2, R0 ;  /* 0x0000000217087824 */ /* 0x040fe200078e0200 */
[C---:B-1----:R-:W-:Y:S01]  /*8c630*/  LEA R2, P2, R0.reuse, R27, 0x1 ;  /* 0x0000001b00027211 */ /* 0x042fe200078408ff */
[----:B------:R0:W-:Y:S03]  /*8c640*/  STG.E.U16 [R6.64], R20 ;  /* 0x0000001406007986 */ /* 0x0001e6000c101506 */
[----:B------:R-:W-:Y:S01]  /*8c650*/  LEA.HI.X.SX32 R3, R0, R28, 0x1, P2 ;  /* 0x0000001c00037211 */ /* 0x000fe200010f0eff */
[----:B------:R-:W3:Y:S01]  /*8c660*/  LDL.LU R18, [R1+0x1908] ;  /* 0x0019080001127983 */ /* 0x000ee20000300800 */
[----:B------:R-:W-:-:S03]  /*8c670*/  LEA R0, R23, R8, 0x1 ;  /* 0x0000000817007211 */ /* 0x000fc600078e08ff */
[----:B------:R1:W-:Y:S01]  /*8c680*/  STG.E.U16 [R4.64], R14 ;  /* 0x0000000e04007986 */ /* 0x0003e2000c101506 */
[----:B0-----:R-:W-:-:S03]  /*8c690*/  LEA R6, P2, R8, R27, 0x1 ;  /* 0x0000001b08067211 */ /* 0x001fc600078408ff */
[----:B------:R-:W3:Y:S01]  /*8c6a0*/  LDL.LU R20, [R1+0x1904] ;  /* 0x0019040001147983 */ /* 0x000ee20000300800 */
[----:B------:R-:W-:Y:S01]  /*8c6b0*/  LEA.HI.X.SX32 R7, R8, R28, 0x1, P2 ;  /* 0x0000001c08077211 */ /* 0x000fe200010f0eff */
[----:B------:R-:W-:Y:S02]  /*8c6c0*/  IMAD R8, R23, 0x2, R0 ;  /* 0x0000000217087824 */ /* 0x000fe400078e0200 */
[----:B------:R0:W-:Y:S01]  /*8c6d0*/  STG.E.U16 [R2.64], R15 ;  /* 0x0000000f02007986 */ /* 0x0001e2000c101506 */
[----:B-1----:R-:W-:-:S03]  /*8c6e0*/  LEA R4, P2, R0, R27, 0x1 ;  /* 0x0000001b00047211 */ /* 0x002fc600078408ff */
[----:B------:R1:W-:Y:S01]  /*8c6f0*/  STG.E.U16 [R6.64], R12 ;  /* 0x0000000c06007986 */ /* 0x0003e2000c101506 */
[----:B------:R-:W-:-:S03]  /*8c700*/  LEA.HI.X.SX32 R5, R0, R28, 0x1, P2 ;  /* 0x0000001c00057211 */ /* 0x000fc600010f0eff */
[----:B------:R-:W3:Y:S01]  /*8c710*/  LDL.LU R26, [R1+0x510] ;  /* 0x00051000011a7983 */ /* 0x000ee20000300800 */
[----:B0-----:R-:W-:-:S03]  /*8c720*/  LEA R2, P2, R8, R27, 0x1 ;  /* 0x0000001b08027211 */ /* 0x001fc600078408ff */
[----:B------:R0:W-:Y:S01]  /*8c730*/  STG.E.U16 [R4.64], R13 ;  /* 0x0000000d04007986 */ /* 0x0001e2000c101506 */
[----:B-1----:R-:W-:-:S03]  /*8c740*/  LEA R6, R23, R8, 0x1 ;  /* 0x0000000817067211 */ /* 0x002fc600078e08ff */
[----:B------:R-:W3:Y:S01]  /*8c750*/  LDL.LU R14, [R1+0x1900] ;  /* 0x00190000010e7983 */ /* 0x000ee20000300800 */
[----:B------:R-:W-:-:S03]  /*8c760*/  LEA.HI.X.SX32 R3, R8, R28, 0x1, P2 ;  /* 0x0000001c08037211 */ /* 0x000fc600010f0eff */
[----:B------:R-:W3:Y:S01]  /*8c770*/  LDL.LU R15, [R1+0x18fc] ;  /* 0x0018fc00010f7983 */ /* 0x000ee20000300800 */
[----:B0-----:R-:W-:-:S03]  /*8c780*/  LEA R4, P2, R6, R27, 0x1 ;  /* 0x0000001b06047211 */ /* 0x001fc600078408ff */
[----:B------:R-:W3:Y:S01]  /*8c790*/  LDL.LU R12, [R1+0x18f8] ;  /* 0x0018f800010c7983 */ /* 0x000ee20000300800 */
[----:B------:R-:W-:Y:S01]  /*8c7a0*/  IMAD R7, R23, 0x2, R6 ;  /* 0x0000000217077824 */ /* 0x000fe200078e0206 */
[----:B------:R-:W-:Y:S02]  /*8c7b0*/  LEA.HI.X.SX32 R5, R6, R28, 0x1, P2 ;  /* 0x0000001c06057211 */ /* 0x000fe400010f0eff */
[----:B--2---:R-:W-:Y:S02]  /*8c7c0*/  PRMT R0, R24, 0x7632, R0 ;  /* 0x0000763218007816 */ /* 0x004fe40000000000 */
[----:B------:R-:W2:Y:S04]  /*8c7d0*/  LDL.LU R24, [R1+0x508] ;  /* 0x0005080001187983 */ /* 0x000ea80000300800 */
[----:B------:R-:W2:Y:S04]  /*8c7e0*/  LDL.LU R13, [R1+0x18f4] ;  /* 0x0018f400010d7983 */ /* 0x000ea80000300800 */
[----:B------:R0:W-:Y:S04]  /*8c7f0*/  STG.E.U16 [R2.64], R0 ;  /* 0x0000000002007986 */ /* 0x0001e8000c101506 */
[----:B------:R-:W2:Y:S04]  /*8c800*/  LDL.LU R6, [R1+0x520] ;  /* 0x0005200001067983 */ /* 0x000ea80000300800 */
[----:B0-----:R-:W3:Y:S01]  /*8c810*/  LDL.LU R3, [R1+0x528] ;  /* 0x0005280001037983 */ /* 0x001ee20000300800 */
[----:B------:R-:W-:-:S02]  /*8c820*/  LEA R2, P2, R7, R27, 0x1 ;  /* 0x0000001b07027211 */ /* 0x000fc400078408ff */
[----:B--2---:R-:W-:Y:S02]  /*8c830*/  PRMT R0, R6, 0x7632, R0 ;  /* 0x0000763206007816 */ /* 0x004fe40000000000 */
[----:B------:R-:W-:Y:S02]  /*8c840*/  LEA R6, R23, R7, 0x1 ;  /* 0x0000000717067211 */ /* 0x000fe400078e08ff */
[----:B---3--:R-:W-:Y:S02]  /*8c850*/  PRMT R8, R3, 0x7632, R8 ;  /* 0x0000763203087816 */ /* 0x008fe40000000008 */
[----:B------:R-:W-:-:S03]  /*8c860*/  LEA.HI.X.SX32 R3, R7, R28, 0x1, P2 ;  /* 0x0000001c07037211 */ /* 0x000fc600010f0eff */
[----:B------:R0:W-:Y:S01]  /*8c870*/  STG.E.U16 [R4.64], R8 ;  /* 0x0000000804007986 */ /* 0x0001e2000c101506 */
[----:B------:R-:W-:Y:S01]  /*8c880*/  IMAD R7, R23, 0x2, R6 ;  /* 0x0000000217077824 */ /* 0x000fe200078e0206 */
[----:B0-----:R-:W-:-:S04]  /*8c890*/  LEA R4, P2, R6, R27, 0x1 ;  /* 0x0000001b06047211 */ /* 0x001fc800078408ff */
[----:B------:R-:W-:Y:S02]  /*8c8a0*/  LEA.HI.X.SX32 R5, R6, R28, 0x1, P2 ;  /* 0x0000001c06057211 */ /* 0x000fe400010f0eff */
[----:B------:R-:W2:Y:S04]  /*8c8b0*/  LDL.LU R6, [R1+0x518] ;  /* 0x0005180001067983 */ /* 0x000ea80000300800 */
[----:B------:R0:W-:Y:S02]  /*8c8c0*/  STG.E.U16 [R2.64], R0 ;  /* 0x0000000002007986 */ /* 0x0001e4000c101506 */
[----:B0-----:R-:W-:-:S04]  /*8c8d0*/  LEA R2, P2, R7, R27, 0x1 ;  /* 0x0000001b07027211 */ /* 0x001fc800078408ff */
[----:B------:R-:W-:Y:S02]  /*8c8e0*/  LEA.HI.X.SX32 R3, R7, R28, 0x1, P2 ;  /* 0x0000001c07037211 */ /* 0x000fe400010f0eff */
[----:B------:R-:W-:Y:S02]  /*8c8f0*/  PRMT R0, R26, 0x7632, R0 ;  /* 0x000076321a007816 */ /* 0x000fe40000000000 */
[----:B------:R-:W3:Y:S01]  /*8c900*/  LDL.LU R26, [R1+0x4e0] ;  /* 0x0004e000011a7983 */ /* 0x000ee20000300800 */
[----:B--2---:R-:W-:Y:S02]  /*8c910*/  PRMT R8, R6, 0x7632, R8 ;  /* 0x0000763206087816 */ /* 0x004fe40000000008 */
[----:B------:R-:W-:-:S03]  /*8c920*/  LEA R6, R23, R7, 0x1 ;  /* 0x0000000717067211 */ /* 0x000fc600078e08ff */
[----:B------:R0:W-:Y:S02]  /*8c930*/  STG.E.U16 [R4.64], R8 ;  /* 0x0000000804007986 */ /* 0x0001e4000c101506 */
[----:B------:R-:W-:Y:S01]  /*8c940*/  IMAD R7, R23, 0x2, R6 ;  /* 0x0000000217077824 */ /* 0x000fe200078e0206 */
[----:B0-----:R-:W-:-:S04]  /*8c950*/  LEA R4, P2, R6, R27, 0x1 ;  /* 0x0000001b06047211 */ /* 0x001fc800078408ff */
[----:B------:R-:W-:Y:S02]  /*8c960*/  LEA.HI.X.SX32 R5, R6, R28, 0x1, P2 ;  /* 0x0000001c06057211 */ /* 0x000fe400010f0eff */
[----:B------:R-:W2:Y:S01]  /*8c970*/  LDL.LU R6, [R1+0x500] ;  /* 0x0005000001067983 */ /* 0x000ea20000300800 */
[----:B------:R-:W-:-:S03]  /*8c980*/  PRMT R8, R24, 0x7632, R8 ;  /* 0x0000763218087816 */ /* 0x000fc60000000008 */
[----:B------:R0:W-:Y:S04]  /*8c990*/  STG.E.U16 [R2.64], R0 ;  /* 0x0000000002007986 */ /* 0x0001e8000c101506 */
[----:B------:R1:W-:Y:S04]  /*8c9a0*/  STG.E.U16 [R4.64], R8 ;  /* 0x0000000804007986 */ /* 0x0003e8000c101506 */
[----:B------:R-:W3:Y:S01]  /*8c9b0*/  LDL.LU R24, [R1+0x4d8] ;  /* 0x0004d80001187983 */ /* 0x000ee20000300800 */
[----:B0-----:R-:W-:-:S04]  /*8c9c0*/  LEA R2, P2, R7, R27, 0x1 ;  /* 0x0000001b07027211 */ /* 0x001fc800078408ff */
[----:B------:R-:W-:Y:S02]  /*8c9d0*/  LEA.HI.X.SX32 R3, R7, R28, 0x1, P2 ;  /* 0x0000001c07037211 */ /* 0x000fe400010f0eff */
[----:B--2---:R-:W-:Y:S02]  /*8c9e0*/  PRMT R0, R6, 0x7632, R0 ;  /* 0x0000763206007816 */ /* 0x004fe40000000000 */
[----:B------:R-:W-:-:S04]  /*8c9f0*/  LEA R6, R23, R7, 0x1 ;  /* 0x0000000717067211 */ /* 0x000fc800078e08ff */
[CC--:B-1----:R-:W-:Y:S01]  /*8ca00*/  LEA R4, P2, R6.reuse, R27.reuse, 0x1 ;  /* 0x0000001b06047211 */ /* 0x0c2fe200078408ff */
[----:B------:R-:W-:Y:S01]  /*8ca10*/  IMAD R7, R23, 0x2, R6 ;  /* 0x0000000217077824 */ /* 0x000fe200078e0206 */
[----:B------:R0:W-:Y:S02]  /*8ca20*/  STG.E.U16 [R2.64], R0 ;  /* 0x0000000002007986 */ /* 0x0001e4000c101506 */
[----:B------:R-:W-:Y:S02]  /*8ca30*/  LEA.HI.X.SX32 R5, R6, R28, 0x1, P2 ;  /* 0x0000001c06057211 */ /* 0x000fe400010f0eff */
        /* <DEDUP_REMOVED lines=15> */
[----:B--2---:R-:W-:Y:S02]  /*8cb30*/  PRMT R8, R6, 0x7632, R8 ;  /* 0x0000763206087816 */ /* 0x004fe40000000008 */
[----:B------:R-:W-:-:S03]  /*8cb40*/  LEA R6, R23, R7, 0x1 ;  /* 0x0000000717067211 */ /* 0x000fc600078e08ff */
[----:B------:R0:W-:Y:S02]  /*8cb50*/  STG.E.U16 [R4.64], R8 ;  /* 0x0000000804007986 */ /* 0x0001e4000c101506 */
[----:B------:R-:W-:Y:S01]  /*8cb60*/  IMAD R7, R23, 0x2, R6 ;  /* 0x0000000217077824 */ /* 0x000fe200078e0206 */
[----:B0-----:R-:W-:-:S04]  /*8cb70*/  LEA R4, P2, R6, R27, 0x1 ;  /* 0x0000001b06047211 */ /* 0x001fc800078408ff */
[----:B------:R-:W-:Y:S02]  /*8cb80*/  LEA.HI.X.SX32 R5, R6, R28, 0x1, P2 ;  /* 0x0000001c06057211 */ /* 0x000fe400010f0eff */
[----:B------:R-:W2:Y:S01]  /*8cb90*/  LDL.LU R6, [R1+0x4d0] ;  /* 0x0004d00001067983 */ /* 0x000ea20000300800 */
[----:B------:R-:W-:Y:S02]  /*8cba0*/  PRMT R0, R26, 0x7632, R0 ;  /* 0x000076321a007816 */ /* 0x000fe40000000000 */
[----:B------:R-:W-:Y:S01]  /*8cbb0*/  PRMT R8, R24, 0x7632, R8 ;  /* 0x0000763218087816 */ /* 0x000fe20000000008 */
[----:B------:R-:W3:Y:S04]  /*8cbc0*/  LDL.LU R26, [R1+0x4a8] ;  /* 0x0004a800011a7983 */ /* 0x000ee80000300800 */
        /* <DEDUP_REMOVED lines=19> */
[----:B------:R-:W-:-:S03]  /*8cd00*/  IMAD R7, R23, 0x2, R6 ;  /* 0x0000000217077824 */ /* 0x000fc600078e0206 */
[----:B------:R1:W-:Y:S01]  /*8cd10*/  STG.E.U16 [R2.64], R0 ;  /* 0x0000000002007986 */ /* 0x0003e2000c101506 */
[----:B0-----:R-:W-:-:S04]  /*8cd20*/  LEA R4, P2, R6, R27, 0x1 ;  /* 0x0000001b06047211 */ /* 0x001fc800078408ff */
[----:B------:R-:W-:Y:S02]  /*8cd30*/  LEA.HI.X.SX32 R5, R6, R28, 0x1, P2 ;  /* 0x0000001c06057211 */ /* 0x000fe400010f0eff */
[----:B------:R-:W2:Y:S04]  /*8cd40*/  LDL.LU R6, [R1+0x4b0] ;  /* 0x0004b00001067983 */ /* 0x000ea80000300800 */
[----:B-1----:R-:W3:Y:S01]  /*8cd50*/  LDL.LU R3, [R1+0x4b8] ;  /* 0x0004b80001037983 */ /* 0x002ee20000300800 */
[----:B------:R-:W-:Y:S02]  /*8cd60*/  LEA R2, P2, R7, R27, 0x1 ;  /* 0x0000001b07027211 */ /* 0x000fe400078408ff */
[----:B--2---:R-:W-:Y:S02]  /*8cd70*/  PRMT R0, R6, 0x7632, R0 ;  /* 0x0000763206007816 */ /* 0x004fe40000000000 */
[----:B------:R-:W-:-:S02]  /*8cd80*/  LEA R6, R23, R7, 0x1 ;  /* 0x0000000717067211 */ /* 0x000fc400078e08ff */
[----:B---3--:R-:W-:Y:S02]  /*8cd90*/  PRMT R8, R3, 0x7632, R8 ;  /* 0x0000763203087816 */ /* 0x008fe40000000008 */
[----:B------:R-:W-:Y:S01]  /*8cda0*/  LEA.HI.X.SX32 R3, R7, R28, 0x1, P2 ;  /* 0x0000001c07037211 */ /* 0x000fe200010f0eff */
[----:B------:R-:W-:Y:S02]  /*8cdb0*/  IMAD R7, R23, 0x2, R6 ;  /* 0x0000000217077824 */ /* 0x000fe400078e0206 */
[----:B------:R0:W-:Y:S04]  /*8cdc0*/  STG.E.U16 [R4.64], R8 ;  /* 0x0000000804007986 */ /* 0x0001e8000c101506 */
[----:B------:R1:W-:Y:S01]  /*8cdd0*/  STG.E.U16 [R2.64], R0 ;  /* 0x0000000002007986 */ /* 0x0003e2000c101506 */
[----:B0-----:R-:W-:-:S04]  /*8cde0*/  LEA R4, P2, R6, R27, 0x1 ;  /* 0x0000001b06047211 */ /* 0x001fc800078408ff */
[-C--:B------:R-:W-:Y:S02]  /*8cdf0*/  LEA.HI.X.SX32 R5, R6, R28.reuse, 0x1, P2 ;  /* 0x0000001c06057211 */ /* 0x080fe400010f0eff */
[C---:B-1----:R-:W-:Y:S02]  /*8ce00*/  LEA R2, P2, R7.reuse, R27, 0x1 ;  /* 0x0000001b07027211 */ /* 0x042fe400078408ff */
[----:B------:R-:W-:Y:S02]  /*8ce10*/  PRMT R8, R26, 0x7632, R8 ;  /* 0x000076321a087816 */ /* 0x000fe40000000008 */
[----:B------:R-:W-:Y:S01]  /*8ce20*/  PRMT R0, R24, 0x7632, R0 ;  /* 0x0000763218007816 */ /* 0x000fe20000000000 */
[----:B------:R-:W2:Y:S01]  /*8ce30*/  LDL.LU R26, [R1+0x478] ;  /* 0x00047800011a7983 */ /* 0x000ea20000300800 */
[----:B------:R-:W-:-:S03]  /*8ce40*/  LEA.HI.X.SX32 R3, R7, R28, 0x1, P2 ;  /* 0x0000001c07037211 */ /* 0x000fc600010f0eff */
[----:B------:R-:W3:Y:S04]  /*8ce50*/  LDL.LU R24, [R1+0x470] ;  /* 0x0004700001187983 */ /* 0x000ee80000300800 */
[----:B------:R0:W-:Y:S04]  /*8ce60*/  STG.E.U16 [R4.64], R8 ;  /* 0x0000000804007986 */ /* 0x0001e8000c101506 */
[----:B------:R1:W-:Y:S04]  /*8ce70*/  STG.E.U16 [R2.64], R0 ;  /* 0x0000000002007986 */ /* 0x0003e8000c101506 */
[----:B0-----:R-:W2:Y:S04]  /*8ce80*/  LDL.LU R8, [R1+0x490] ;  /* 0x0004900001087983 */ /* 0x001ea80000300800 */
[----:B-1----:R-:W3:Y:S01]  /*8ce90*/  LDL.LU R3, [R1+0x498] ;  /* 0x0004980001037983 */ /* 0x002ee20000300800 */
[----:B------:R-:W-:-:S04]  /*8cea0*/  LEA R6, R23, R7, 0x1 ;  /* 0x0000000717067211 */ /* 0x000fc800078e08ff */
[----:B------:R-:W-:Y:S01]  /*8ceb0*/  LEA R4, P2, R6, R27, 0x1 ;  /* 0x0000001b06047211 */ /* 0x000fe200078408ff */
[----:B------:R-:W-:-:S03]  /*8cec0*/  IMAD R7, R23, 0x2, R6 ;  /* 0x0000000217077824 */ /* 0x000fc600078e0206 */
[-C--:B------:R-:W-:Y:S02]  /*8ced0*/  LEA.HI.X.SX32 R5, R6, R28.reuse, 0x1, P2 ;  /* 0x0000001c06057211 */ /* 0x080fe400010f0eff */
[----:B------:R-:W-:Y:S02]  /*8cee0*/  LEA R2, P2, R7, R27, 0x1 ;  /* 0x0000001b07027211 */ /* 0x000fe400078408ff */
[----:B--2---:R-:W-:Y:S02]  /*8cef0*/  PRMT R6, R8, 0x7632, R6 ;  /* 0x0000763208067816 */ /* 0x004fe40000000006 */
[----:B---3--:R-:W-:Y:S02]  /*8cf00*/  PRMT R0, R3, 0x7632, R0 ;  /* 0x0000763203007816 */ /* 0x008fe40000000000 */
[----:B------:R-:W-:-:S03]  /*8cf10*/  LEA.HI.X.SX32 R3, R7, R28, 0x1, P2 ;  /* 0x0000001c07037211 */ /* 0x000fc600010f0eff */
[----:B------:R-:W-:Y:S04]  /*8cf20*/  STG.E.U16 [R4.64], R0 ;  /* 0x0000000004007986 */ /* 0x000fe8000c101506 */
[----:B------:R0:W-:Y:S04]  /*8cf30*/  STG.E.U16 [R2.64], R6 ;  /* 0x0000000602007986 */ /* 0x0001e8000c101506 */
[----:B0-----:R-:W2:Y:S04]  /*8cf40*/  LDL.LU R6, [R1+0x480] ;  /* 0x0004800001067983 */ /* 0x001ea80000300800 */
[----:B------:R-:W3:Y:S01]  /*8cf50*/  LDL.LU R3, [R1+0x488] ;  /* 0x0004880001037983 */ /* 0x000ee20000300800 */
[----:B------:R-:W-:-:S04]  /*8cf60*/  LEA R8, R23, R7, 0x1 ;  /* 0x0000000717087211 */ /* 0x000fc800078e08ff */
[----:B------:R-:W-:Y:S01]  /*8cf70*/  LEA R4, P2, R8, R27, 0x1 ;  /* 0x0000001b08047211 */ /* 0x000fe200078408ff */
[----:B------:R-:W-:-:S03]  /*8cf80*/  IMAD R0, R23, 0x2, R8 ;  /* 0x0000000217007824 */ /* 0x000fc600078e0208 */
[----:B------:R-:W-:Y:S02]  /*8cf90*/  LEA.HI.X.SX32 R5, R8, R28, 0x1, P2 ;  /* 0x0000001c08057211 */ /* 0x000fe400010f0eff */
[----:B------:R-:W-:Y:S02]  /*8cfa0*/  LEA R7, R23, R0, 0x1 ;  /* 0x0000000017077211 */ /* 0x000fe400078e08ff */
[----:B------:R-:W-:Y:S02]  /*8cfb0*/  LEA R2, P2, R0, R27, 0x1 ;  /* 0x0000001b00027211 */ /* 0x000fe400078408ff */
[----:B------:R-:W-:Y:S02]  /*8cfc0*/  PRMT R10, R26, 0x7632, R10 ;  /* 0x000076321a0a7816 */ /* 0x000fe4000000000a */
[----:B------:R-:W-:Y:S02]  /*8cfd0*/  PRMT R11, R13, 0x7632, R11 ;  /* 0x000076320d0b7816 */ /* 0x000fe4000000000b */
[----:B---3--:R-:W-:-:S02]  /*8cfe0*/  PRMT R9, R3, 0x7632, R9 ;  /* 0x0000763203097816 */ /* 0x008fc40000000009 */
[----:B--2---:R-:W-:Y:S01]  /*8cff0*/  PRMT R8, R6, 0x7632, R8 ;  /* 0x0000763206087816 */ /* 0x004fe20000000008 */
[C---:B------:R-:W-:Y:S01]  /*8d000*/  IMAD R6, R23.reuse, 0x2, R7 ;  /* 0x0000000217067824 */ /* 0x040fe200078e0207 */
[----:B------:R-:W-:Y:S01]  /*8d010*/  LEA.HI.X.SX32 R3, R0, R28, 0x1, P2 ;  /* 0x0000001c00037211 */ /* 0x000fe200010f0eff */
[----:B------:R0:W-:Y:S03]  /*8d020*/  STG.E.U16 [R4.64], R9 ;  /* 0x0000000904007986 */ /* 0x0001e6000c101506 */
[----:B------:R-:W-:Y:S01]  /*8d030*/  LEA R0, R23, R6, 0x1 ;  /* 0x0000000617007211 */ /* 0x000fe200078e08ff */
[----:B------:R1:W-:Y:S01]  /*8d040*/  STG.E.U16 [R2.64], R8 ;  /* 0x0000000802007986 */ /* 0x0003e2000c101506 */
[----:B0-----:R-:W-:-:S04]  /*8d050*/  LEA R4, P2, R7, R27, 0x1 ;  /* 0x0000001b07047211 */ /* 0x001fc800078408ff */
[-C--:B------:R-:W-:Y:S02]  /*8d060*/  LEA.HI.X.SX32 R5, R7, R28.reuse, 0x1, P2 ;  /* 0x0000001c07057211 */ /* 0x080fe400010f0eff */
[-C--:B-1----:R-:W-:Y:S01]  /*8d070*/  LEA R2, P2, R6, R27.reuse, 0x1 ;  /* 0x0000001b06027211 */ /* 0x082fe200078408ff */
[C---:B------:R-:W-:Y:S01]  /*8d080*/  IMAD R8, R23.reuse, 0x2, R0 ;  /* 0x0000000217087824 */ /* 0x040fe200078e0200 */
[----:B------:R-:W-:Y:S01]  /*8d090*/  PRMT R9, R24, 0x7632, R9 ;  /* 0x0000763218097816 */ /* 0x000fe20000000009 */
[----:B------:R0:W-:Y:S01]  /*8d0a0*/  STG.E.U16 [R4.64], R10 ;  /* 0x0000000a04007986 */ /* 0x0001e2000c101506 */
[----:B------:R-:W-:Y:S02]  /*8d0b0*/  LEA.HI.X.SX32 R3, R6, R28, 0x1, P2 ;  /* 0x0000001c06037211 */ /* 0x000fe400010f0eff */
[----:B------:R-:W-:Y:S01]  /*8d0c0*/  LEA R7, R23, R8, 0x1 ;  /* 0x0000000817077211 */ /* 0x000fe200078e08ff */
[----:B------:R-:W2:Y:S04]  /*8d0d0*/  LDL.LU R24, [R1+0x448] ;  /* 0x0004480001187983 */ /* 0x000ea80000300800 */
[----:B------:R1:W-:Y:S01]  /*8d0e0*/  STG.E.U16 [R2.64], R9 ;  /* 0x0000000902007986 */ /* 0x0003e2000c101506 */
[----:B0-----:R-:W-:-:S04]  /*8d0f0*/  LEA R4, P2, R0, R27, 0x1 ;  /* 0x0000001b00047211 */ /* 0x001fc800078408ff */
[----:B------:R-:W-:Y:S02]  /*8d100*/  LEA.HI.X.SX32 R5, R0, R28, 0x1, P2 ;  /* 0x0000001c00057211 */ /* 0x000fe400010f0eff */
[----:B-1----:R-:W-:-:S03]  /*8d110*/  LEA R2, P2, R8, R27, 0x1 ;  /* 0x0000001b08027211 */ /* 0x002fc600078408ff */
[----:B------:R0:W-:Y:S01]  /*8d120*/  STG.E.U16 [R4.64], R11 ;  /* 0x0000000b04007986 */ /* 0x0001e2000c101506 */
[----:B------:R-:W-:Y:S01]  /*8d130*/  LEA.HI.X.SX32 R3, R8, R28, 0x1, P2 ;  /* 0x0000001c08037211 */ /* 0x000fe200010f0eff */
[----:B------:R-:W-:Y:S01]  /*8d140*/  IMAD R6, R23, 0x2, R7 ;  /* 0x0000000217067824 */ /* 0x000fe200078e0207 */
[----:B0-----:R-:W-:-:S04]  /*8d150*/  LEA R4, P2, R7, R27, 0x1 ;  /* 0x0000001b07047211 */ /* 0x001fc800078408ff */
[----:B------:R-:W-:Y:S02]  /*8d160*/  LEA.HI.X.SX32 R5, R7, R28, 0x1, P2 ;  /* 0x0000001c07057211 */ /* 0x000fe400010f0eff */
[----:B------:R-:W-:Y:S02]  /*8d170*/  PRMT R7, R15, 0x7632, R7 ;  /* 0x000076320f077816 */ /* 0x000fe40000000007 */
[----:B------:R-:W2:Y:S01]  /*8d180*/  LDL.LU R15, [R1+0x18f0] ;  /* 0x0018f000010f7983 */ /* 0x000ea20000300800 */
[----:B------:R-:W-:-:S03]  /*8d190*/  PRMT R11, R14, 0x7632, R11 ;  /* 0x000076320e0b7816 */ /* 0x000fc6000000000b */
[----:B------:R-:W3:Y:S01]  /*8d1a0*/  LDL.LU R14, [R1+0x18ec] ;  /* 0x0018ec00010e7983 */ /* 0x000ee20000300800 */
[----:B------:R-:W-:Y:S02]  /*8d1b0*/  PRMT R9, R12, 0x7632, R9 ;  /* 0x000076320c097816 */ /* 0x000fe40000000009 */
[C---:B------:R-:W-:Y:S01]  /*8d1c0*/  LEA R10, R23.reuse, R6, 0x1 ;  /* 0x00000006170a7211 */ /* 0x040fe200078e08ff */
[----:B------:R-:W4:Y:S04]  /*8d1d0*/  LDL.LU R26, [R1+0x428] ;  /* 0x00042800011a7983 */ /* 0x000f280000300800 */
[----:B------:R0:W-:Y:S01]  /*8d1e0*/  STG.E.U16 [R2.64], R9 ;  /* 0x0000000902007986 */ /* 0x0001e2000c101506 */
[----:B------:R-:W-:-:S03]  /*8d1f0*/  IMAD R0, R23, 0x2, R10 ;  /* 0x0000000217007824 */ /* 0x000fc600078e020a */
[----:B------:R1:W-:Y:S01]  /*8d200*/  STG.E.U16 [R4.64], R7 ;  /* 0x0000000704007986 */ /* 0x0003e2000c101506 */
[----:B0-----:R-:W-:-:S04]  /*8d210*/  LEA R2, P2, R6, R27, 0x1 ;  /* 0x0000001b06027211 */ /* 0x001fc800078408ff */
[----:B------:R-:W-:Y:S02]  /*8d220*/  LEA.HI.X.SX32 R3, R6, R28, 0x1, P2 ;  /* 0x0000001c06037211 */ /* 0x000fe400010f0eff */
[----:B-1----:R-:W-:-:S03]  /*8d230*/  LEA R4, P2, R10, R27, 0x1 ;  /* 0x0000001b0a047211 */ /* 0x002fc600078408ff */
[----:B------:R0:W-:Y:S01]  /*8d240*/  STG.E.U16 [R2.64], R11 ;  /* 0x0000000b02007986 */ /* 0x0001e2000c101506 */
[----:B------:R-:W-:Y:S02]  /*8d250*/  LEA.HI.X.SX32 R5, R10, R28, 0x1, P2 ;  /* 0x0000001c0a057211 */ /* 0x000fe400010f0eff */
[----:B------:R-:W-:Y:S02]  /*8d260*/  LEA R13, R23, R0, 0x1 ;  /* 0x00000000170d7211 */ /* 0x000fe400078e08ff */
[----:B0-----:R-:W-:-:S04]  /*8d270*/  LEA R2, P2, R0, R27, 0x1 ;  /* 0x0000001b00027211 */ /* 0x001fc800078408ff */
[----:B------:R-:W-:Y:S02]  /*8d280*/  LEA.HI.X.SX32 R3, R0, R28, 0x1, P2 ;  /* 0x0000001c00037211 */ /* 0x000fe400010f0eff */
[----:B--2---:R-:W-:Y:S02]  /*8d290*/  PRMT R15, R24, 0x7632, R15 ;  /* 0x00007632180f7816 */ /* 0x004fe4000000000f */
[----:B------:R-:W2:Y:S04]  /*8d2a0*/  LDL.LU R24, [R1+0x410] ;  /* 0x0004100001187983 */ /* 0x000ea80000300800 */
[----:B------:R0:W-:Y:S01]  /*8d2b0*/  STG.E.U16 [R4.64], R15 ;  /* 0x0000000f04007986 */ /* 0x0001e2000c101506 */
[----:B---3--:R-:W-:Y:S02]  /*8d2c0*/  PRMT R14, R20, 0x7632, R14 ;  /* 0x00007632140e7816 */ /* 0x008fe4000000000e */
[----:B0-----:R-:W-:-:S02]  /*8d2d0*/  LEA R4, P2, R13, R27, 0x1 ;  /* 0x0000001b0d047211 */ /* 0x001fc400078408ff */
[----:B------:R-:W-:Y:S02]  /*8d2e0*/  PRMT R15, R18, 0x7632, R15 ;  /* 0x00007632120f7816 */ /* 0x000fe4000000000f */
[----:B------:R-:W-:Y:S01]  /*8d2f0*/  LEA.HI.X.SX32 R5, R13, R28, 0x1, P2 ;  /* 0x0000001c0d057211 */ /* 0x000fe200010f0eff */
[----:B------:R-:W-:Y:S04]  /*8d300*/  STG.E.U16 [R2.64], R14 ;  /* 0x0000000e02007986 */ /* 0x000fe8000c101506 */
[----:B------:R0:W-:Y:S04]  /*8d310*/  STG.E.U16 [R4.64], R15 ;  /* 0x0000000f04007986 */ /* 0x0001e8000c101506 */
[----:B0-----:R-:W3:Y:S01]  /*8d320*/  LDL.LU R15, [R1+0x418] ;  /* 0x00041800010f7983 */ /* 0x001ee20000300800 */
[----:B------:R-:W-:-:S05]  /*8d330*/  IMAD R12, R23, 0x2, R13 ;  /* 0x00000002170c7824 */ /* 0x000fca00078e020d */
[CC--:B------:R-:W-:Y:S02]  /*8d340*/  LEA R2, P2, R12.reuse, R27.reuse, 0x1 ;  /* 0x0000001b0c027211 */ /* 0x0c0fe400078408ff */
[----:B------:R-:W-:Y:S02]  /*8d350*/  LEA R9, R23, R12, 0x1 ;  /* 0x0000000c17097211 */ /* 0x000fe400078e08ff */
[----:B------:R-:W-:Y:S02]  /*8d360*/  LEA.HI.X.SX32 R3, R12, R28, 0x1, P2 ;  /* 0x0000001c0c037211 */ /* 0x000fe400010f0eff */
[----:B------:R-:W-:Y:S01]  /*8d370*/  PRMT R13, R17, 0x7632, R13 ;  /* 0x00007632110d7816 */ /* 0x000fe2000000000d */
[----:B------:R-:W-:Y:S01]  /*8d380*/  IMAD R8, R23, 0x2, R9 ;  /* 0x0000000217087824 */ /* 0x000fe200078e0209 */
[----:B------:R-:W-:-:S03]  /*8d390*/  LEA R4, P2, R9, R27, 0x1 ;  /* 0x0000001b09047211 */ /* 0x000fc600078408ff */
[----:B------:R0:W-:Y:S01]  /*8d3a0*/  STG.E.U16 [R2.64], R13 ;  /* 0x0000000d02007986 */ /* 0x0001e2000c101506 */
[----:B------:R-:W-:Y:S02]  /*8d3b0*/  LEA.HI.X.SX32 R5, R9, R28, 0x1, P2 ;  /* 0x0000001c09057211 */ /* 0x000fe400010f0eff */
[----:B----4-:R-:W-:Y:S02]  /*8d3c0*/  PRMT R9, R26, 0x7632, R9 ;  /* 0x000076321a097816 */ /* 0x010fe40000000009 */
[----:B------:R-:W-:Y:S01]  /*8d3d0*/  LEA R7, R23, R8, 0x1 ;  /* 0x0000000817077211 */ /* 0x000fe200078e08ff */
[----:B------:R-:W4:Y:S01]  /*8d3e0*/  LDL.LU R26, [R1+0x3f8] ;  /* 0x0003f800011a7983 */ /* 0x000f220000300800 */
[----:B0-----:R-:W-:-:S03]  /*8d3f0*/  LEA R2, P2, R8, R27, 0x1 ;  /* 0x0000001b08027211 */ /* 0x001fc600078408ff */
[----:B------:R0:W-:Y:S01]  /*8d400*/  STG.E.U16 [R4.64], R9 ;  /* 0x0000000904007986 */ /* 0x0001e2000c101506 */
[----:B------:R-:W-:Y:S01]  /*8d410*/  LEA.HI.X.SX32 R3, R8, R28, 0x1, P2 ;  /* 0x0000001c08037211 */ /* 0x000fe200010f0eff */
[----:B------:R-:W-:Y:S01]  /*8d420*/  IMAD R6, R23, 0x2, R7 ;  /* 0x0000000217067824 */ /* 0x000fe200078e0207 */
[----:B-----5:R-:W-:Y:S02]  /*8d430*/  PRMT R12, R16, 0x7632, R12 ;  /* 0x00007632100c7816 */ /* 0x020fe4000000000c */
[----:B0-----:R-:W-:-:S03]  /*8d440*/  LEA R4, P2, R7, R27, 0x1 ;  /* 0x0000001b07047211 */ /* 0x001fc600078408ff */
[----:B------:R0:W-:Y:S01]  /*8d450*/  STG.E.U16 [R2.64], R12 ;  /* 0x0000000c02007986 */ /* 0x0001e2000c101506 */
[----:B------:R-:W-:Y:S02]  /*8d460*/  LEA.HI.X.SX32 R5, R7, R28, 0x1, P2 ;  /* 0x0000001c07057211 */ /* 0x000fe400010f0eff */
[----:B0-----:R-:W-:-:S04]  /*8d470*/  LEA R2, P2, R6, R27, 0x1 ;  /* 0x0000001b06027211 */ /* 0x001fc800078408ff */
[----:B------:R-:W-:Y:S02]  /*8d480*/  LEA.HI.X.SX32 R3, R6, R28, 0x1, P2 ;  /* 0x0000001c06037211 */ /* 0x000fe400010f0eff */
[----:B--2---:R-:W-:Y:S02]  /*8d490*/  PRMT R12, R24, 0x7632, R12 ;  /* 0x00007632180c7816 */ /* 0x004fe4000000000c */
[----:B------:R-:W2:Y:S01]  /*8d4a0*/  LDL.LU R24, [R1+0x3e0] ;  /* 0x0003e00001187983 */ /* 0x000ea20000300800 */
[----:B---3--:R-:W-:-:S05]  /*8d4b0*/  PRMT R13, R15, 0x7632, R13 ;  /* 0x000076320f0d7816 */ /* 0x008fca000000000d */
[----:B------:R0:W-:Y:S04]  /*8d4c0*/  STG.E.U16 [R4.64], R13 ;  /* 0x0000000d04007986 */ /* 0x0001e8000c101506 */
[----:B------:R1:W-:Y:S01]  /*8d4d0*/  STG.E.U16 [R2.64], R12 ;  /* 0x0000000c02007986 */ /* 0x0003e2000c101506 */
[----:B0-----:R-:W-:-:S03]  /*8d4e0*/  PRMT R13, R21, 0x7632, R13 ;  /* 0x00007632150d7816 */ /* 0x001fc6000000000d */
[----:B------:R-:W4:Y:S01]  /*8d4f0*/  LDL.LU R21, [R1+0x18e8] ;  /* 0x0018e80001157983 */ /* 0x000f220000300800 */
[----:B-1----:R-:W-:-:S03]  /*8d500*/  PRMT R12, R19, 0x7632, R12 ;  /* 0x00007632130c7816 */ /* 0x002fc6000000000c */
[----:B------:R-:W3:Y:S01]  /*8d510*/  LDL.LU R19, [R1+0x18e4] ;  /* 0x0018e40001137983 */ /* 0x000ee20000300800 */
[----:B------:R-:W-:-:S04]  /*8d520*/  LEA R10, R23, R6, 0x1 ;  /* 0x00000006170a7211 */ /* 0x000fc800078e08ff */
[----:B------:R-:W-:Y:S01]  /*8d530*/  LEA R4, P2, R10, R27, 0x1 ;  /* 0x0000001b0a047211 */ /* 0x000fe200078408ff */
[----:B------:R-:W-:-:S03]  /*8d540*/  IMAD R11, R23, 0x2, R10 ;  /* 0x00000002170b7824 */ /* 0x000fc600078e020a */
[-C--:B------:R-:W-:Y:S02]  /*8d550*/  LEA.HI.X.SX32 R5, R10, R28.reuse, 0x1, P2 ;  /* 0x0000001c0a057211 */ /* 0x080fe400010f0eff */
[----:B------:R-:W-:Y:S02]  /*8d560*/  LEA R0, R23, R11, 0x1 ;  /* 0x0000000b17007211 */ /* 0x000fe400078e08ff */
[----:B------:R-:W-:Y:S01]  /*8d570*/  LEA R2, P2, R11, R27, 0x1 ;  /* 0x0000001b0b027211 */ /* 0x000fe200078408ff */
[----:B------:R0:W-:Y:S02]  /*8d580*/  STG.E.U16 [R4.64], R13 ;  /* 0x0000000d04007986 */ /* 0x0001e4000c101506 */
[----:B------:R-:W-:Y:S01]  /*8d590*/  IMAD R14, R23, 0x2, R0 ;  /* 0x00000002170e7824 */ /* 0x000fe200078e0200 */
[----:B------:R-:W-:-:S05]  /*8d5a0*/  LEA.HI.X.SX32 R3, R11, R28, 0x1, P2 ;  /* 0x0000001c0b037211 */ /* 0x000fca00010f0eff */
[----:B------:R1:W-:Y:S01]  /*8d5b0*/  STG.E.U16 [R2.64], R12 ;  /* 0x0000000c02007986 */ /* 0x0003e2000c101506 */
[CC--:B0-----:R-:W-:Y:S02]  /*8d5c0*/  LEA R4, P2, R0.reuse, R27.reuse, 0x1 ;  /* 0x0000001b00047211 */ /* 0x0c1fe400078408ff */
[----:B------:R-:W-:Y:S02]  /*8d5d0*/  LEA R20, R23, R14, 0x1 ;  /* 0x0000000e17147211 */ /* 0x000fe400078e08ff */
[----:B------:R-:W-:Y:S02]  /*8d5e0*/  LEA.HI.X.SX32 R5, R0, R28, 0x1, P2 ;  /* 0x0000001c00057211 */ /* 0x000fe400010f0eff */
[----:B-1----:R-:W-:-:S04]  /*8d5f0*/  LEA R2, P2, R14, R27, 0x1 ;  /* 0x0000001b0e027211 */ /* 0x002fc800078408ff */
[----:B------:R-:W-:Y:S01]  /*8d600*/  LEA.HI.X.SX32 R3, R14, R28, 0x1, P2 ;  /* 0x0000001c0e037211 */ /* 0x000fe200010f0eff */
[----:B------:R-:W-:Y:S01]  /*8d610*/  IMAD R18, R23, 0x2, R20 ;  /* 0x0000000217127824 */ /* 0x000fe200078e0214 */
[----:B----4-:R-:W-:-:S05]  /*8d620*/  PRMT R21, R26, 0x7632, R21 ;  /* 0x000076321a157816 */ /* 0x010fca0000000015 */
[----:B------:R0:W-:Y:S01]  /*8d630*/  STG.E.U16 [R4.64], R21 ;  /* 0x0000001504007986 */ /* 0x0001e2000c101506 */
[----:B---3--:R-:W-:-:S03]  /*8d640*/  PRMT R19, R22, 0x7632, R19 ;  /* 0x0000763216137816 */ /* 0x008fc60000000013 */
[----:B------:R-:W2:Y:S04]  /*8d650*/  LDL.LU R22, [R1+0x18e0] ;  /* 0x0018e00001167983 */ /* 0x000ea80000300800 */
[----:B------:R-:W3:Y:S01]  /*8d660*/  LDL.LU R26, [R1+0x3c0] ;  /* 0x0003c000011a7983 */ /* 0x000ee20000300800 */
[----:B0-----:R-:W-:-:S04]  /*8d670*/  LEA R4, P2, R20, R27, 0x1 ;  /* 0x0000001b14047211 */ /* 0x001fc800078408ff */
[----:B------:R-:W-:Y:S02]  /*8d680*/  LEA.HI.X.SX32 R5, R20, R28, 0x1, P2 ;  /* 0x0000001c14057211 */ /* 0x000fe400010f0eff */
[----:B------:R-:W4:Y:S04]  /*8d690*/  LDL.LU R20, [R1+0x3e8] ;  /* 0x0003e80001147983 */ /* 0x000f280000300800 */
[----:B------:R0:W-:Y:S02]  /*8d6a0*/  STG.E.U16 [R2.64], R19 ;  /* 0x0000001302007986 */ /* 0x0001e4000c101506 */
[----:B0-----:R-:W-:-:S04]  /*8d6b0*/  LEA R2, P2, R18, R27, 0x1 ;  /* 0x0000001b12027211 */ /* 0x001fc800078408ff */
[----:B------:R-:W-:Y:S02]  /*8d6c0*/  LEA.HI.X.SX32 R3, R18, R28, 0x1, P2 ;  /* 0x0000001c12037211 */ /* 0x000fe400010f0eff */
[----:B------:R-:W-:-:S05]  /*8d6d0*/  LEA R17, R23, R18, 0x1 ;  /* 0x0000001217117211 */ /* 0x000fca00078e08ff */
[----:B------:R-:W-:-:S05]  /*8d6e0*/  IMAD R16, R23, 0x2, R17 ;  /* 0x0000000217107824 */ /* 0x000fca00078e0211 */
[----:B------:R-:W-:-:S05]  /*8d6f0*/  LEA R9, R23, R16, 0x1 ;  /* 0x0000001017097211 */ /* 0x000fca00078e08ff */
[----:B------:R-:W-:-:S05]  /*8d700*/  IMAD R8, R23, 0x2, R9 ;  /* 0x0000000217087824 */ /* 0x000fca00078e0209 */
[----:B------:R-:W-:Y:S02]  /*8d710*/  LEA R7, R23, R8, 0x1 ;  /* 0x0000000817077211 */ /* 0x000fe400078e08ff */
[----:B--2---:R-:W-:Y:S02]  /*8d720*/  PRMT R22, R24, 0x7632, R22 ;  /* 0x0000763218167816 */ /* 0x004fe40000000016 */
[----:B----4-:R-:W-:-:S05]  /*8d730*/  PRMT R21, R20, 0x7632, R21 ;  /* 0x0000763214157816 */ /* 0x010fca0000000015 */
[----:B------:R-:W-:Y:S04]  /*8d740*/  STG.E.U16 [R4.64], R21 ;  /* 0x0000001504007986 */ /* 0x000fe8000c101506 */
[----:B------:R0:W-:Y:S04]  /*8d750*/  STG.E.U16 [R2.64], R22 ;  /* 0x0000001602007986 */ /* 0x0001e8000c101506 */
[----:B0-----:R-:W2:Y:S04]  /*8d760*/  LDL.LU R22, [R1+0x3d0] ;  /* 0x0003d00001167983 */ /* 0x001ea80000300800 */
[----:B------:R-:W4:Y:S01]  /*8d770*/  LDL.LU R3, [R1+0x3d8] ;  /* 0x0003d80001037983 */ /* 0x000f220000300800 */
[----:B------:R-:W-:-:S05]  /*8d780*/  IMAD R6, R23, 0x2, R7 ;  /* 0x0000000217067824 */ /* 0x000fca00078e0207 */
[----:B------:R-:W-:-:S05]  /*8d790*/  LEA R15, R23, R6, 0x1 ;  /* 0x00000006170f7211 */ /* 0x000fca00078e08ff */
        /* <DEDUP_REMOVED lines=8> */
[----:B------:R-:W-:Y:S01]  /*8d820*/  IMAD R24, R23, 0x2, R20 ;  /* 0x0000000217187824 */ /* 0x000fe200078e0214 */
[----:B------:R-:W-:-:S04]  /*8d830*/  LEA R4, P2, R17, R27, 0x1 ;  /* 0x0000001b11047211 */ /* 0x000fc800078408ff */
[----:B------:R-:W-:Y:S02]  /*8d840*/  LEA R21, R23, R24, 0x1 ;  /* 0x0000001817157211 */ /* 0x000fe400078e08ff */
[----:B------:R-:W-:-:S03]  /*8d850*/  LEA.HI.X.SX32 R5, R17, R28, 0x1, P2 ;  /* 0x0000001c11057211 */ /* 0x000fc600010f0eff */
[C---:B------:R-:W-:Y:S01]  /*8d860*/  IMAD R24, R23.reuse, 0x2, R21 ;  /* 0x0000000217187824 */ /* 0x040fe200078e0215 */
[----:B------:R-:W-:Y:S02]  /*8d870*/  LEA R2, P2, R16, R27, 0x1 ;  /* 0x0000001b10027211 */ /* 0x000fe400078408ff */
[----:B--2---:R-:W-:Y:S02]  /*8d880*/  PRMT R17, R22, 0x7632, R17 ;  /* 0x0000763216117816 */ /* 0x004fe40000000011 */
[----:B------:R-:W-:Y:S02]  /*8d890*/  LEA R22, R23, R24, 0x1 ;  /* 0x0000001817167211 */ /* 0x000fe400078e08ff */
[----:B----4-:R-:W-:Y:S02]  /*8d8a0*/  PRMT R18, R3, 0x7632, R18 ;  /* 0x0000763203127816 */ /* 0x010fe40000000012 */
[----:B------:R-:W-:Y:S01]  /*8d8b0*/  LEA.HI.X.SX32 R3, R16, R28, 0x1, P2 ;  /* 0x0000001c10037211 */ /* 0x000fe200010f0eff */
[----:B------:R-:W-:-:S02]  /*8d8c0*/  IMAD R24, R23, 0x2, R22 ;  /* 0x0000000217187824 */ /* 0x000fc400078e0216 */
[----:B------:R0:W-:Y:S04]  /*8d8d0*/  STG.E.U16 [R4.64], R18 ;  /* 0x0000001204007986 */ /* 0x0001e8000c101506 */
[----:B------:R1:W-:Y:S01]  /*8d8e0*/  STL [R1+0x14], R22 ;  /* 0x0000141601007387 */ /* 0x0003e20000100800 */
[----:B0-----:R-:W-:-:S03]  /*8d8f0*/  LEA R4, P2, R9, R27, 0x1 ;  /* 0x0000001b09047211 */ /* 0x001fc600078408ff */
[----:B-1----:R-:W2:Y:S01]  /*8d900*/  LDL.LU R22, [R1+0x3a8] ;  /* 0x0003a80001167983 */ /* 0x002ea20000300800 */
[----:B------:R-:W-:-:S03]  /*8d910*/  LEA.HI.X.SX32 R5, R9, R28, 0x1, P2 ;  /* 0x0000001c09057211 */ /* 0x000fc600010f0eff */
[----:B------:R0:W-:Y:S01]  /*8d920*/  STL [R1+0x10], R24 ;  /* 0x0000101801007387 */ /* 0x0001e20000100800 */
[----:B------:R-:W-:-:S03]  /*8d930*/  LEA R9, R23, R24, 0x1 ;  /* 0x0000001817097211 */ /* 0x000fc600078e08ff */
[----:B------:R1:W-:Y:S04]  /*8d940*/  STG.E.U16 [R2.64], R17 ;  /* 0x0000001102007986 */ /* 0x0003e8000c101506 */
[----:B0-----:R-:W4:Y:S04]  /*8d950*/  LDL.LU R24, [R1+0x18dc] ;  /* 0x0018dc0001187983 */ /* 0x001f280000300800 */
[----:B-1----:R-:W5:Y:S01]  /*8d960*/  LDL.LU R3, [R1+0x3c8] ;  /* 0x0003c80001037983 */ /* 0x002f620000300800 */
[----:B---3--:R-:W-:Y:S01]  /*8d970*/  PRMT R17, R26, 0x7632, R17 ;  /* 0x000076321a117816 */ /* 0x008fe20000000011 */
[----:B------:R-:W-:Y:S01]  /*8d980*/  IMAD R26, R23, 0x2, R9 ;  /* 0x00000002171a7824 */ /* 0x000fe200078e0209 */
[----:B------:R-:W-:-:S04]  /*8d990*/  LEA R2, P2, R8, R27, 0x1 ;  /* 0x0000001b08027211 */ /* 0x000fc800078408ff */
[----:B------:R-:W-:Y:S01]  /*8d9a0*/  STL [R1+0x18d0], R26 ;  /* 0x0018d01a01007387 */ /* 0x000fe20000100800 */
[----:B-----5:R-:W-:-:S05]  /*8d9b0*/  PRMT R16, R3, 0x7632, R16 ;  /* 0x0000763203107816 */ /* 0x020fca0000000010 */
[----:B------:R0:W-:Y:S01]  /*8d9c0*/  STG.E.U16 [R4.64], R16 ;  /* 0x0000001004007986 */ /* 0x0001e2000c101506 */
[----:B------:R-:W-:Y:S02]  /*8d9d0*/  LEA.HI.X.SX32 R3, R8, R28, 0x1, P2 ;  /* 0x0000001c08037211 */ /* 0x000fe400010f0eff */
[----:B0-----:R-:W-:Y:S01]  /*8d9e0*/  LEA R16, R23, R26, 0x1 ;  /* 0x0000001a17107211 */ /* 0x001fe200078e08ff */
[----:B------:R-:W-:Y:S01]  /*8d9f0*/  IMAD.MOV.U32 R26, RZ, RZ, c[0x0][0x1c8] ;  /* 0x00007200ff1a7624 */ /* 0x000fe200078e00ff */
[----:B------:R-:W-:-:S04]  /*8da00*/  LEA R4, P2, R7, R27, 0x1 ;  /* 0x0000001b07047211 */ /* 0x000fc800078408ff */
[----:B------:R-:W-:Y:S02]  /*8da10*/  LEA R8, R26, R16, 0x1 ;  /* 0x000000101a087211 */ /* 0x000fe400078e08ff */
[----:B------:R-:W-:-:S03]  /*8da20*/  LEA.HI.X.SX32 R5, R7, R28, 0x1, P2 ;  /* 0x0000001c07057211 */ /* 0x000fc600010f0eff */
[----:B------:R-:W-:Y:S01]  /*8da30*/  IMAD R7, R26, 0x2, R8 ;  /* 0x000000021a077824 */ /* 0x000fe200078e0208 */
[----:B------:R0:W-:Y:S01]  /*8da40*/  STG.E.U16 [R2.64], R17 ;  /* 0x0000001102007986 */ /* 0x0001e2000c101506 */
[----:B----4-:R-:W-:-:S03]  /*8da50*/  PRMT R18, R24, 0x7632, R18 ;  /* 0x0000763218127816 */ /* 0x010fc60000000012 */
[----:B------:R-:W3:Y:S01]  /*8da60*/  LDL.LU R24, [R1+0x18d8] ;  /* 0x0018d80001187983 */ /* 0x000ee20000300800 */
[----:B0-----:R-:W-:Y:S02]  /*8da70*/  PRMT R17, R29, 0x7632, R17 ;  /* 0x000076321d117816 */ /* 0x001fe40000000011 */
[----:B------:R-:W-:Y:S02]  /*8da80*/  LEA R2, P2, R6, R27, 0x1 ;  /* 0x0000001b06027211 */ /* 0x000fe400078408ff */
[----:B------:R-:W-:Y:S02]  /*8da90*/  LEA R29, R26, R7, 0x1 ;  /* 0x000000071a1d7211 */ /* 0x000fe400078e08ff */
[----:B------:R-:W-:-:S03]  /*8daa0*/  LEA.HI.X.SX32 R3, R6, R28, 0x1, P2 ;  /* 0x0000001c06037211 */ /* 0x000fc600010f0eff */
[C---:B------:R-:W-:Y:S01]  /*8dab0*/  IMAD R6, R26.reuse, 0x2, R29 ;  /* 0x000000021a067824 */ /* 0x040fe200078e021d */
[----:B------:R0:W-:Y:S04]  /*8dac0*/  STG.E.U16 [R4.64], R18 ;  /* 0x0000001204007986 */ /* 0x0001e8000c101506 */
[----:B------:R-:W-:Y:S01]  /*8dad0*/  LEA R29, R26, R6, 0x1 ;  /* 0x000000061a1d7211 */ /* 0x000fe200078e08ff */
[----:B------:R1:W-:Y:S01]  /*8dae0*/  STG.E.U16 [R2.64], R17 ;  /* 0x0000001102007986 */ /* 0x0003e2000c101506 */
[----:B0-----:R-:W-:-:S04]  /*8daf0*/  LEA R4, P2, R15, R27, 0x1 ;  /* 0x0000001b0f047211 */ /* 0x001fc800078408ff */
[-C--:B------:R-:W-:Y:S02]  /*8db00*/  LEA.HI.X.SX32 R5, R15, R28.reuse, 0x1, P2 ;  /* 0x0000001c0f057211 */ /* 0x080fe400010f0eff */
[----:B-1----:R-:W-:Y:S02]  /*8db10*/  LEA R2, P2, R10, R27, 0x1 ;  /* 0x0000001b0a027211 */ /* 0x002fe400078408ff */
[----:B--2---:R-:W-:Y:S02]  /*8db20*/  PRMT R15, R22, 0x7632, R15 ;  /* 0x00007632160f7816 */ /* 0x004fe4000000000f */
[----:B------:R-:W-:Y:S01]  /*8db30*/  PRMT R17, R25, 0x7632, R17 ;  /* 0x0000763219117816 */ /* 0x000fe20000000011 */
[----:B------:R-:W-:Y:S01]  /*8db40*/  IMAD R25, R26, 0x2, R29 ;  /* 0x000000021a197824 */ /* 0x000fe200078e021d */
[----:B------:R-:W-:Y:S01]  /*8db50*/  LEA.HI.X.SX32 R3, R10, R28, 0x1, P2 ;  /* 0x0000001c0a037211 */ /* 0x000fe200010f0eff */
[----:B------:R0:W-:Y:S04]  /*8db60*/  STG.E.U16 [R4.64], R15 ;  /* 0x0000000f04007986 */ /* 0x0001e8000c101506 */
[----:B------:R1:W-:Y:S04]  /*8db70*/  STL [R1+0x18d4], R7 ;  /* 0x0018d40701007387 */ /* 0x0003e80000100800 */
[----:B------:R2:W-:Y:S01]  /*8db80*/  STG.E.U16 [R2.64], R17 ;  /* 0x0000001102007986 */ /* 0x0005e2000c101506 */
[----:B0-----:R-:W-:-:S03]  /*8db90*/  LEA R5, R26, R25, 0x1 ;  /* 0x000000191a057211 */ /* 0x001fc600078e08ff */
[----:B-1----:R-:W4:Y:S04]  /*8dba0*/  LDL.LU R7, [R1+0x390] ;  /* 0x0003900001077983 */ /* 0x002f280000300800 */
[----:B------:R-:W5:Y:S04]  /*8dbb0*/  LDL.LU R18, [R1+0x370] ;  /* 0x0003700001127983 */ /* 0x000f680000300800 */
[----:B------:R-:W3:Y:S04]  /*8dbc0*/  LDL.LU R22, [R1+0x6c4] ;  /* 0x0006c40001167983 */ /* 0x000ee80000300800 */
[----:B--2---:R-:W2:Y:S04]  /*8dbd0*/  LDL.LU R17, [R1+0x380] ;  /* 0x0003800001117983 */ /* 0x004ea80000300800 */
[----:B------:R0:W-:Y:S04]  /*8dbe0*/  STL [R1], R5 ;  /* 0x0000000501007387 */ /* 0x0001e80000100800 */
[----:B------:R-:W2:Y:S01]  /*8dbf0*/  LDL.LU R3, [R1+0x398] ;  /* 0x0003980001037983 */ /* 0x000ea20000300800 */
[----:B------:R-:W-:-:S04]  /*8dc00*/  LEA R10, P2, R11, R27, 0x1 ;  /* 0x0000001b0b0a7211 */ /* 0x000fc800078408ff */
[-C--:B------:R-:W-:Y:S01]  /*8dc10*/  LEA.HI.X.SX32 R11, R11, R28.reuse, 0x1, P2 ;  /* 0x0000001c0b0b7211 */ /* 0x080fe200010f0eff */
[C---:B0-----:R-:W-:Y:S01]  /*8dc20*/  IMAD R5, R26.reuse, 0x2, R5 ;  /* 0x000000021a057824 */ /* 0x041fe200078e0205 */
[----:B------:R-:W-:Y:S02]  /*8dc30*/  LEA R2, P2, R13, R27, 0x1 ;  /* 0x0000001b0d027211 */ /* 0x000fe400078408ff */
[----:B----4-:R-:W-:Y:S02]  /*8dc40*/  PRMT R15, R7, 0x7632, R15 ;  /* 0x00007632070f7816 */ /* 0x010fe4000000000f */
[C---:B------:R-:W-:Y:S02]  /*8dc50*/  LEA R7, R26.reuse, R5, 0x1 ;  /* 0x000000051a077211 */ /* 0x040fe400078e08ff */
[----:B--2---:R-:W-:Y:S02]  /*8dc60*/  PRMT R4, R3, 0x7632, R4 ;  /* 0x0000763203047816 */ /* 0x004fe40000000004 */
[----:B------:R-:W-:Y:S01]  /*8dc70*/  LEA.HI.X.SX32 R3, R13, R28, 0x1, P2 ;  /* 0x0000001c0d037211 */ /* 0x000fe200010f0eff */
[----:B------:R-:W-:-:S02]  /*8dc80*/  IMAD R13, R26, 0x2, R7 ;  /* 0x000000021a0d7824 */ /* 0x000fc400078e0207 */
[----:B------:R-:W-:Y:S04]  /*8dc90*/  STG.E.U16 [R10.64], R4 ;  /* 0x000000040a007986 */ /* 0x000fe8000c101506 */
[----:B------:R-:W2:Y:S04]  /*8dca0*/  LDL.LU R7, [R1+0x18d4] ;  /* 0x0018d40001077983 */ /* 0x000ea80000300800 */
[----:B------:R0:W-:Y:S04]  /*8dcb0*/  STG.E.U16 [R2.64], R15 ;  /* 0x0000000f02007986 */ /* 0x0001e8000c101506 */
[----:B0-----:R-:W4:Y:S01]  /*8dcc0*/  LDL.LU R2, [R1+0x388] ;  /* 0x0003880001027983 */ /* 0x001f220000300800 */
[----:B------:R-:W-:-:S02]  /*8dcd0*/  LEA R10, P2, R12, R27, 0x1 ;  /* 0x0000001b0c0a7211 */ /* 0x000fc400078408ff */
[----:B------:R-:W-:Y:S02]  /*8dce0*/  LEA R4, R26, R13, 0x1 ;  /* 0x0000000d1a047211 */ /* 0x000fe400078e08ff */
[-C--:B------:R-:W-:Y:S02]  /*8dcf0*/  LEA.HI.X.SX32 R11, R12, R28.reuse, 0x1, P2 ;  /* 0x0000001c0c0b7211 */ /* 0x080fe400010f0eff */
[C---:B------:R-:W-:Y:S01]  /*8dd00*/  LEA R12, P2, R0.reuse, R27, 0x1 ;  /* 0x0000001b000c7211 */ /* 0x040fe200078408ff */
[----:B------:R0:W-:Y:S01]  /*8dd10*/  STL [R1+0x4], R13 ;  /* 0x0000040d01007387 */ /* 0x0001e20000100800 */
[----:B------:R-:W-:Y:S02]  /*8dd20*/  PRMT R15, R17, 0x7632, R15 ;  /* 0x00007632110f7816 */ /* 0x000fe4000000000f */
[----:B0-----:R-:W-:Y:S01]  /*8dd30*/  LEA.HI.X.SX32 R13, R0, R28, 0x1, P2 ;  /* 0x0000001c000d7211 */ /* 0x001fe200010f0eff */
[----:B------:R-:W-:Y:S01]  /*8dd40*/  STL [R1+0x18b0], R4 ;  /* 0x0018b00401007387 */ /* 0x000fe20000100800 */
[----:B----4-:R-:W-:Y:S01]  /*8dd50*/  PRMT R3, R2, 0x7632, R3 ;  /* 0x0000763202037816 */ /* 0x010fe20000000003 */
[----:B------:R-:W-:-:S05]  /*8dd60*/  IMAD R2, R26, 0x2, R4 ;  /* 0x000000021a027824 */ /* 0x000fca00078e0204 */
[C---:B------:R-:W-:Y:S01]  /*8dd70*/  LEA R0, R26.reuse, R2, 0x1 ;  /* 0x000000021a007211 */ /* 0x040fe200078e08ff */
[----:B------:R0:W-:Y:S04]  /*8dd80*/  STG.E.U16 [R10.64], R3 ;  /* 0x000000030a007986 */ /* 0x0001e8000c101506 */
[----:B------:R5:W-:Y:S01]  /*8dd90*/  STG.E.U16 [R12.64], R15 ;  /* 0x0000000f0c007986 */ /* 0x000be2000c101506 */
[----:B0-----:R-:W-:Y:S01]  /*8dda0*/  IMAD R3, R26, 0x2, R0 ;  /* 0x000000021a037824 */ /* 0x001fe200078e0200 */
[----:B------:R-:W-:Y:S02]  /*8ddb0*/  LEA R10, P2, R14, R27, 0x1 ;  /* 0x0000001b0e0a7211 */ /* 0x000fe400078408ff */
[----:B-----5:R-:W-:Y:S02]  /*8ddc0*/  PRMT R13, R18, 0x7632, R13 ;  /* 0x00007632120d7816 */ /* 0x020fe4000000000d */
[----:B------:R3:W-:Y:S01]  /*8ddd0*/  STL.64 [R1+0x18b8], R2 ;  /* 0x0018b80201007387 */ /* 0x0007e20000100a00 */
[----:B------:R-:W-:-:S02]  /*8dde0*/  LEA.HI.X.SX32 R11, R14, R28, 0x1, P2 ;  /* 0x0000001c0e0b7211 */ /* 0x000fc400010f0eff */
[CC--:B------:R-:W-:Y:S01]  /*8ddf0*/  LEA R14, P2, R19.reuse, R27.reuse, 0x1 ;  /* 0x0000001b130e7211 */ /* 0x0c0fe200078408ff */
[----:B------:R-:W4:Y:S03]  /*8de00*/  LDL.LU R4, [R1+0x368] ;  /* 0x0003680001047983 */ /* 0x000f260000300800 */
[----:B------:R-:W-:Y:S01]  /*8de10*/  LEA.HI.X.SX32 R15, R19, R28, 0x1, P2 ;  /* 0x0000001c130f7211 */ /* 0x000fe200010f0eff */
[----:B------:R0:W-:Y:S01]  /*8de20*/  STG.E.U16 [R10.64], R13 ;  /* 0x0000000d0a007986 */ /* 0x0001e2000c101506 */
[----:B---3--:R-:W-:Y:S02]  /*8de30*/  FSEL R2, R22, -INF , P4 ;  /* 0xff80000016027808 */ /* 0x008fe40002000000 */
[C---:B------:R-:W-:Y:S02]  /*8de40*/  LEA R12, P4, R20.reuse, R27, 0x1 ;  /* 0x0000001b140c7211 */ /* 0x040fe400078808ff */
[----:B------:R-:W-:Y:S01]  /*8de50*/  LEA R19, R23, R20, 0x1 ;  /* 0x0000001417137211 */ /* 0x000fe200078e08ff */
[----:B------:R1:W-:Y:S01]  /*8de60*/  STL [R1+0x3c8], R2 ;  /* 0x0003c80201007387 */ /* 0x0003e20000100800 */
[----:B0-----:R-:W-:-:S03]  /*8de70*/  LEA.HI.X.SX32 R13, R20, R28, 0x1, P4 ;  /* 0x0000001c140d7211 */ /* 0x001fc600020f0eff */
[----:B------:R-:W3:Y:S04]  /*8de80*/  LDL.LU R20, [R1+0x14] ;  /* 0x0000140001147983 */ /* 0x000ee80000300800 */
[----:B------:R-:W5:Y:S01]  /*8de90*/  LDL.LU R11, [R1+0x378] ;  /* 0x00037800010b7983 */ /* 0x000f620000300800 */
[----:B------:R-:W-:Y:S02]  /*8dea0*/  LEA R17, R26, R3, 0x1 ;  /* 0x000000031a117211 */ /* 0x000fe400078e08ff */
[----:B------:R-:W-:-:S03]  /*8deb0*/  LEA R10, P2, R19, R27, 0x1 ;  /* 0x0000001b130a7211 */ /* 0x000fc600078408ff */
[----:B------:R-:W-:Y:S01]  /*8dec0*/  IMAD R18, R26, 0x2, R17 ;  /* 0x000000021a127824 */ /* 0x000fe200078e0211 */
[C---:B------:R-:W-:Y:S02]  /*8ded0*/  LOP3.LUT P5, RZ, R24.reuse, 0x4, RZ, 0xc0, !PT ;  /* 0x0000000418ff7812 */ /* 0x040fe400078ac0ff */
[----:B------:R-:W-:Y:S01]  /*8dee0*/  LOP3.LUT P6, RZ, R24, 0x1, RZ, 0xc0, !PT ;  /* 0x0000000118ff7812 */ /* 0x000fe200078cc0ff */
[----:B------:R-:W-:Y:S01]  /*8def0*/  IMAD R23, R26, 0x2, R18 ;  /* 0x000000021a177824 */ /* 0x000fe200078e0212 */
[----:B-1----:R-:W-:-:S04]  /*8df00*/  LEA R2, P4, R21, R27, 0x1 ;  /* 0x0000001b15027211 */ /* 0x002fc800078808ff */
[C---:B------:R-:W-:Y:S02]  /*8df10*/  LEA R22, R26.reuse, R23, 0x1 ;  /* 0x000000171a167211 */ /* 0x040fe400078e08ff */
[-C--:B------:R-:W-:Y:S02]  /*8df20*/  LEA.HI.X.SX32 R3, R21, R28.reuse, 0x1, P4 ;  /* 0x0000001c15037211 */ /* 0x080fe400020f0eff */
[----:B------:R-:W-:Y:S02]  /*8df30*/  LEA R26, R26, R21, 0x1 ;  /* 0x000000151a1a7211 */ /* 0x000fe400078e08ff */
[----:B-----5:R-:W-:Y:S02]  /*8df40*/  PRMT R24, R11, 0x7632, R24 ;  /* 0x000076320b187816 */ /* 0x020fe40000000018 */
[----:B------:R-:W-:-:S05]  /*8df50*/  LEA.HI.X.SX32 R11, R19, R28, 0x1, P2 ;  /* 0x0000001c130b7211 */ /* 0x000fca00010f0eff */
[----:B------:R0:W-:Y:S02]  /*8df60*/  STL.64 [R1+0x18c0], R10 ;  /* 0x0018c00a01007387 */ /* 0x0001e40000100a00 */
[----:B0-----:R-:W-:Y:S02]  /*8df70*/  IMAD.MOV.U32 R11, RZ, RZ, c[0x0][0x1c8] ;  /* 0x00007200ff0b7624 */ /* 0x001fe400078e00ff */
[----:B------:R-:W5:Y:S02]  /*8df80*/  LDL.LU R10, [R1+0x10] ;  /* 0x00001000010a7983 */ /* 0x000f640000300800 */
[----:B------:R-:W-:Y:S02]  /*8df90*/  IMAD R19, R11, 0x2, R22 ;  /* 0x000000020b137824 */ /* 0x000fe400078e0216 */
[----:B------:R-:W-:Y:S04]  /*8dfa0*/  STL.64 [R1+0x1890], R22 ;  /* 0x0018901601007387 */ /* 0x000fe80000100a00 */
[----:B------:R0:W-:Y:S04]  /*8dfb0*/  STL.64 [R1+0x18], R2 ;  /* 0x0000180201007387 */ /* 0x0001e80000100a00 */
[----:B------:R-:W-:Y:S01]  /*8dfc0*/  STL.64 [R1+0x18a0], R18 ;  /* 0x0018a01201007387 */ /* 0x000fe20000100a00 */
[----:B0-----:R-:W-:-:S04]  /*8dfd0*/  LEA R2, P2, R26, R27, 0x1 ;  /* 0x0000001b1a027211 */ /* 0x001fc800078408ff */
[-C--:B------:R-:W-:Y:S02]  /*8dfe0*/  LEA.HI.X.SX32 R3, R26, R28.reuse, 0x1, P2 ;  /* 0x0000001c1a037211 */ /* 0x080fe400010f0eff */
[----:B------:R-:W2:Y:S01]  /*8dff0*/  LDL.LU R26, [R1+0x18d0] ;  /* 0x0018d000011a7983 */ /* 0x000ea20000300800 */
[C---:B---3--:R-:W-:Y:S02]  /*8e000*/  LEA R22, P4, R20.reuse, R27, 0x1 ;  /* 0x0000001b14167211 */ /* 0x048fe400078808ff */
[C---:B------:R-:W-:Y:S02]  /*8e010*/  LEA R21, R11.reuse, R19, 0x1 ;  /* 0x000000130b157211 */ /* 0x040fe400078e08ff */
[----:B------:R-:W-:Y:S01]  /*8e020*/  LEA.HI.X.SX32 R23, R20, R28, 0x1, P4 ;  /* 0x0000001c14177211 */ /* 0x000fe200020f0eff */
[----:B------:R-:W-:Y:S02]  /*8e030*/  STL.64 [R1+0x18c8], R2 ;  /* 0x0018c80201007387 */ /* 0x000fe40000100a00 */
[----:B------:R-:W-:-:S02]  /*8e040*/  IMAD R20, R11, 0x2, R21 ;  /* 0x000000020b147824 */ /* 0x000fc400078e0215 */
[----:B------:R0:W-:Y:S04]  /*8e050*/  STL.64 [R1+0x30], R22 ;  /* 0x0000301601007387 */ /* 0x0001e80000100a00 */
[----:B------:R1:W-:Y:S04]  /*8e060*/  STG.E.U16 [R14.64], R24 ;  /* 0x000000180e007986 */ /* 0x0003e8000c101506 */
[----:B------:R3:W-:Y:S01]  /*8e070*/  STL.64 [R1+0x1898], R20 ;  /* 0x0018981401007387 */ /* 0x0007e20000100a00 */
[----:B0-----:R-:W-:Y:S02]  /*8e080*/  LEA R22, P4, R9, R27, 0x1 ;  /* 0x0000001b09167211 */ /* 0x001fe400078808ff */
[----:B-1----:R-:W-:-:S02]  /*8e090*/  LEA R14, R11, R20, 0x1 ;  /* 0x000000140b0e7211 */ /* 0x002fc400078e08ff */
[----:B------:R-:W-:Y:S01]  /*8e0a0*/  LEA.HI.X.SX32 R23, R9, R28, 0x1, P4 ;  /* 0x0000001c09177211 */ /* 0x000fe200020f0eff */
[----:B---3--:R-:W-:Y:S01]  /*8e0b0*/  IMAD.MOV.U32 R20, RZ, RZ, c[0x0][0x1c8] ;  /* 0x00007200ff147624 */ /* 0x008fe200078e00ff */
[----:B------:R-:W-:Y:S02]  /*8e0c0*/  LEA R2, P4, R16, R27, 0x1 ;  /* 0x0000001b10027211 */ /* 0x000fe400078808ff */
[----:B----4-:R-:W-:Y:S02]  /*8e0d0*/  PRMT R9, R4, 0x7632, R9 ;  /* 0x0000763204097816 */ /* 0x010fe40000000009 */
[----:B------:R-:W-:Y:S01]  /*8e0e0*/  LEA R15, R20, R14, 0x1 ;  /* 0x0000000e140f7211 */ /* 0x000fe200078e08ff */
[----:B------:R-:W3:Y:S01]  /*8e0f0*/  LDL.LU R4, [R1] ;  /* 0x0000000001047983 */ /* 0x000ee20000300800 */
[----:B------:R-:W-:Y:S02]  /*8e100*/  LEA.HI.X.SX32 R3, R16, R28, 0x1, P4 ;  /* 0x0000001c10037211 */ /* 0x000fe400020f0eff */
[----:B------:R-:W-:Y:S01]  /*8e110*/  MOV R21, c[0x0][0x1c8] ;  /* 0x0000720000157a02 */ /* 0x000fe20000000f00 */
[----:B------:R-:W-:-:S04]  /*8e120*/  IMAD R16, R20, 0x2, R15 ;  /* 0x0000000214107824 */ /* 0x000fc800078e020f */
[----:B------:R-:W-:Y:S01]  /*8e130*/  IMAD R24, R20, 0x2, R16 ;  /* 0x0000000214187824 */ /* 0x000fe200078e0210 */
[----:B------:R-:W-:Y:S01]  /*8e140*/  STG.E.U16 [R12.64], R9 ;  /* 0x000000090c007986 */ /* 0x000fe2000c101506 */
[----:B-----5:R-:W-:-:S04]  /*8e150*/  LEA R18, P2, R10, R27, 0x1 ;  /* 0x0000001b0a127211 */ /* 0x020fc800078408ff */
[----:B------:R-:W-:Y:S02]  /*8e160*/  LEA.HI.X.SX32 R19, R10, R28, 0x1, P2 ;  /* 0x0000001c0a137211 */ /* 0x000fe400010f0eff */
[----:B--2---:R-:W-:-:S04]  /*8e170*/  LEA R10, P2, R26, R27, 0x1 ;  /* 0x0000001b1a0a7211 */ /* 0x004fc800078408ff */
[----:B------:R-:W-:-:S05]  /*8e180*/  LEA.HI.X.SX32 R11, R26, R28, 0x1, P2 ;  /* 0x0000001c1a0b7211 */ /* 0x000fca00010f0eff */
[----:B------:R0:W-:Y:S04]  /*8e190*/  STL.64 [R1+0x48], R10 ;  /* 0x0000480a01007387 */ /* 0x0001e80000100a00 */
[----:B------:R1:W-:Y:S04]  /*8e1a0*/  STL.64 [R1+0x1880], R14 ;  /* 0x0018800e01007387 */ /* 0x0003e80000100a00 */
[----:B------:R2:W-:Y:S01]  /*8e1b0*/  STL.64 [R1+0x58], R2 ;  /* 0x0000580201007387 */ /* 0x0005e20000100a00 */
[----:B0-----:R-:W-:-:S03]  /*8e1c0*/  LEA R10, P4, R7, R27, 0x1 ;  /* 0x0000001b070a7211 */ /* 0x001fc600078808ff */
[----:B------:R0:W-:Y:S01]  /*8e1d0*/  STL.64 [R1+0x18a8], R16 ;  /* 0x0018a81001007387 */ /* 0x0001e20000100a00 */
[----:B-1----:R-:W-:Y:S02]  /*8e1e0*/  LEA R14, R21, R7, 0x1 ;  /* 0x00000007150e7211 */ /* 0x002fe400078e08ff */
[CC--:B--2---:R-:W-:Y:S02]  /*8e1f0*/  LEA R2, P2, R8.reuse, R27.reuse, 0x1 ;  /* 0x0000001b08027211 */ /* 0x0c4fe400078408ff */
[-C--:B------:R-:W-:Y:S02]  /*8e200*/  LEA.HI.X.SX32 R11, R7, R28.reuse, 0x1, P4 ;  /* 0x0000001c070b7211 */ /* 0x080fe400020f0eff */
[-C--:B------:R-:W-:Y:S02]  /*8e210*/  LEA.HI.X.SX32 R3, R8, R28.reuse, 0x1, P2 ;  /* 0x0000001c08037211 */ /* 0x080fe400010f0eff */
[-C--:B0-----:R-:W-:Y:S02]  /*8e220*/  LEA R16, P2, R14, R27.reuse, 0x1 ;  /* 0x0000001b0e107211 */ /* 0x081fe400078408ff */
[----:B------:R-:W-:Y:S01]  /*8e230*/  LEA R8, P4, R6, R27, 0x1 ;  /* 0x0000001b06087211 */ /* 0x000fe200078808ff */
[----:B------:R0:W-:Y:S01]  /*8e240*/  STL.64 [R1+0x40], R2 ;  /* 0x0000400201007387 */ /* 0x0001e20000100a00 */
[----:B------:R-:W-:-:S02]  /*8e250*/  LEA.HI.X.SX32 R17, R14, R28, 0x1, P2 ;  /* 0x0000001c0e117211 */ /* 0x000fc400010f0eff */
[----:B------:R-:W-:Y:S01]  /*8e260*/  LEA.HI.X.SX32 R9, R6, R28, 0x1, P4 ;  /* 0x0000001c06097211 */ /* 0x000fe200020f0eff */
[----:B0-----:R-:W2:Y:S04]  /*8e270*/  LDL.LU.64 R2, [R1+0x18c8] ;  /* 0x0018c80001027983 */ /* 0x001ea80000300a00 */
[----:B------:R0:W-:Y:S04]  /*8e280*/  STL.64 [R1+0x28], R10 ;  /* 0x0000280a01007387 */ /* 0x0001e80000100a00 */
[----:B0-----:R-:W4:Y:S04]  /*8e290*/  LDL.LU.64 R10, [R1+0x18c0] ;  /* 0x0018c000010a7983 */ /* 0x001f280000300a00 */
[----:B------:R-:W5:Y:S04]  /*8e2a0*/  LDL.LU R21, [R1+0x4] ;  /* 0x0000040001157983 */ /* 0x000f680000300800 */
[----:B------:R-:W2:Y:S04]  /*8e2b0*/  LDL.LU R14, [R1+0x358] ;  /* 0x00035800010e7983 */ /* 0x000ea80000300800 */
[----:B------:R-:W-:Y:S04]  /*8e2c0*/  STL.64 [R1+0x10], R16 ;  /* 0x0000101001007387 */ /* 0x000fe80000100a00 */
[----:B------:R0:W-:Y:S04]  /*8e2d0*/  STL.64 [R1+0x1818], R8 ;  /* 0x0018180801007387 */ /* 0x0001e80000100a00 */
[----:B------:R-:W-:Y:S04]  /*8e2e0*/  STL [R1+0x1838], R9 ;  /* 0x0018380901007387 */ /* 0x000fe80000100800 */
[----:B------:R-:W2:Y:S01]  /*8e2f0*/  LDL.LU R7, [R1+0x360] ;  /* 0x0003600001077983 */ /* 0x000ea20000300800 */
[----:B------:R-:W-:Y:S01]  /*8e300*/  IMAD R26, R20, 0x2, R24 ;  /* 0x00000002141a7824 */ /* 0x000fe200078e0218 */
[-C--:B------:R-:W-:Y:S01]  /*8e310*/  LEA R6, P2, R29, R27.reuse, 0x1 ;  /* 0x0000001b1d067211 */ /* 0x080fe200078408ff */
[----:B0-----:R-:W-:Y:S01]  /*8e320*/  IMAD.MOV.U32 R8, RZ, RZ, c[0x0][0x1c8] ;  /* 0x00007200ff087624 */ /* 0x001fe200078e00ff */
[----:B------:R-:W-:-:S02]  /*8e330*/  LEA R16, P4, R25, R27, 0x1 ;  /* 0x0000001b19107211 */ /* 0x000fc400078808ff */
[----:B------:R-:W-:Y:S02]  /*8e340*/  LEA R12, R20, R26, 0x1 ;  /* 0x0000001a140c7211 */ /* 0x000fe400078e08ff */
[----:B------:R-:W-:Y:S02]  /*8e350*/  LEA.HI.X.SX32 R17, R25, R28, 0x1, P4 ;  /* 0x0000001c19117211 */ /* 0x000fe400020f0eff */
[----:B------:R-:W-:-:S05]  /*8e360*/  LEA R13, R8, R12, 0x1 ;  /* 0x0000000c080d7211 */ /* 0x000fca00078e08ff */
[----:B------:R-:W-:Y:S01]  /*8e370*/  IMAD R25, R8, 0x2, R13 ;  /* 0x0000000208197824 */ /* 0x000fe200078e020d */
[----:B--2---:R-:W-:Y:S02]  /*8e380*/  PRMT R15, R7, 0x7632, R15 ;  /* 0x00007632070f7816 */ /* 0x004fe4000000000f */
[----:B------:R-:W-:-:S05]  /*8e390*/  LEA.HI.X.SX32 R7, R29, R28, 0x1, P2 ;  /* 0x0000001c1d077211 */ /* 0x000fca00010f0eff */
[----:B------:R0:W-:Y:S04]  /*8e3a0*/  STL.64 [R1+0x1810], R6 ;  /* 0x0018100601007387 */ /* 0x0001e80000100a00 */
[----:B------:R1:W-:Y:S01]  /*8e3b0*/  STL [R1+0x1848], R7 ;  /* 0x0018480701007387 */ /* 0x0003e20000100800 */
[----:B------:R-:W-:Y:S01]  /*8e3c0*/  LEA R29, R8, R25, 0x1 ;  /* 0x00000019081d7211 */ /* 0x000fe200078e08ff */
[----:B0-----:R-:W-:Y:S01]  /*8e3d0*/  IMAD.MOV.U32 R6, RZ, RZ, R22 ;  /* 0x000000ffff067224 */ /* 0x001fe200078e0016 */
[----:B-1----:R-:W-:Y:S02]  /*8e3e0*/  MOV R7, R23 ;  /* 0x0000001700077202 */ /* 0x002fe40000000f00 */
[----:B------:R-:W2:Y:S04]  /*8e3f0*/  LDL.LU.64 R22, [R1+0x18] ;  /* 0x0000180001167983 */ /* 0x000ea80000300a00 */
[----:B------:R-:W-:Y:S04]  /*8e400*/  STL.64 [R1+0x60], R16 ;  /* 0x0000601001007387 */ /* 0x000fe80000100a00 */
[----:B------:R3:W-:Y:S04]  /*8e410*/  STL.64 [R1+0x1870], R12 ;  /* 0x0018700c01007387 */ /* 0x0007e80000100a00 */
[----:B------:R0:W-:Y:S04]  /*8e420*/  STL [R1+0x1888], R13 ;  /* 0x0018880d01007387 */ /* 0x0001e80000100800 */
[----:B------:R1:W-:Y:S01]  /*8e430*/  STL.64 [R1+0x1878], R24 ;  /* 0x0018781801007387 */ /* 0x0003e20000100a00 */
[----:B---3--:R-:W-:-:S04]  /*8e440*/  LEA R12, P2, R4, R27, 0x1 ;  /* 0x0000001b040c7211 */ /* 0x008fc800078408ff */
[----:B0-----:R-:W-:Y:S01]  /*8e450*/  LEA.HI.X.SX32 R13, R4, R28, 0x1, P2 ;  /* 0x0000001c040d7211 */ /* 0x001fe200010f0eff */
[----:B-1----:R-:W-:Y:S01]  /*8e460*/  IMAD.MOV.U32 R24, RZ, RZ, R2 ;  /* 0x000000ffff187224 */ /* 0x002fe200078e0002 */
[----:B------:R-:W-:Y:S02]  /*8e470*/  MOV R25, R3 ;  /* 0x0000000300197202 */ /* 0x000fe40000000f00 */
[----:B------:R-:W3:Y:S04]  /*8e480*/  LDL.LU.64 R2, [R1+0x18b8] ;  /* 0x0018b80001027983 */ /* 0x000ee80000300a00 */
[----:B------:R-:W3:Y:S01]  /*8e490*/  LDL.LU R4, [R1+0x18b0] ;  /* 0x0018b00001047983 */ /* 0x000ee20000300800 */
[----:B------:R-:W-:Y:S01]  /*8e4a0*/  LEA R16, P4, R5, R27, 0x1 ;  /* 0x0000001b05107211 */ /* 0x000fe200078808ff */
[----:B------:R-:W-:-:S03]  /*8e4b0*/  IMAD R20, R20, 0x2, R5 ;  /* 0x0000000214147824 */ /* 0x000fc600078e0205 */
[----:B------:R-:W-:Y:S01]  /*8e4c0*/  LEA.HI.X.SX32 R17, R5, R28, 0x1, P4 ;  /* 0x0000001c05117211 */ /* 0x000fe200020f0eff */
[----:B------:R0:W-:Y:S04]  /*8e4d0*/  STL.64 [R1+0x68], R12 ;  /* 0x0000680c01007387 */ /* 0x0001e80000100a00 */
[----:B------:R1:W-:Y:S01]  /*8e4e0*/  STL.64 [R1+0x70], R16 ;  /* 0x0000701001007387 */ /* 0x0003e20000100a00 */
[----:B------:R-:W-:Y:S02]  /*8e4f0*/  LEA R5, R8, R29, 0x1 ;  /* 0x0000001d08057211 */ /* 0x000fe400078e08ff */
[----:B0-----:R-:W-:Y:S02]  /*8e500*/  MOV R12, R18 ;  /* 0x00000012000c7202 */ /* 0x001fe40000000f00 */
[----:B-1----:R-:W-:-:S02]  /*8e510*/  LEA R16, P2, R20, R27, 0x1 ;  /* 0x0000001b14107211 */ /* 0x002fc400078408ff */
[C---:B-----5:R-:W-:Y:S02]  /*8e520*/  LEA R18, P4, R21.reuse, R27, 0x1 ;  /* 0x0000001b15127211 */ /* 0x060fe400078808ff */
[-C--:B------:R-:W-:Y:S01]  /*8e530*/  LEA.HI.X.SX32 R17, R20, R28.reuse, 0x1, P2 ;  /* 0x0000001c14117211 */ /* 0x080fe200010f0eff */
[----:B------:R-:W-:Y:S01]  /*8e540*/  IMAD.MOV.U32 R13, RZ, RZ, R19 ;  /* 0x000000ffff0d7224 */ /* 0x000fe200078e0013 */
[----:B------:R-:W-:Y:S01]  /*8e550*/  LEA.HI.X.SX32 R19, R21, R28, 0x1, P4 ;  /* 0x0000001c15137211 */ /* 0x000fe200020f0eff */
[----:B----4-:R0:W-:Y:S04]  /*8e560*/  STG.E.U16 [R10.64], R15 ;  /* 0x0000000f0a007986 */ /* 0x0101e8000c101506 */
[----:B------:R1:W-:Y:S01]  /*8e570*/  STL.64 [R1+0x78], R16 ;  /* 0x0000781001007387 */ /* 0x0003e20000100a00 */
[----:B0-----:R-:W-:-:S03]  /*8e580*/  IMAD R10, R8, 0x2, R5 ;  /* 0x00000002080a7824 */ /* 0x001fc600078e0205 */
[----:B-1----:R-:W4:Y:S04]  /*8e590*/  LDL.LU.64 R16, [R1+0x18a8] ;  /* 0x0018a80001107983 */ /* 0x002f280000300a00 */
[----:B------:R-:W5:Y:S04]  /*8e5a0*/  LDL.LU R15, [R1+0x350] ;  /* 0x00035000010f7983 */ /* 0x000f680000300800 */
[----:B------:R0:W-:Y:S01]  /*8e5b0*/  STL.64 [R1+0x80], R18 ;  /* 0x0000801201007387 */ /* 0x0001e20000100a00 */
[----:B------:R-:W-:Y:S02]  /*8e5c0*/  LEA R11, R8, R10, 0x1 ;  /* 0x0000000a080b7211 */ /* 0x000fe400078e08ff */
[----:B------:R-:W-:-:S05]  /*8e5d0*/  PRMT R9, R14, 0x7632, R9 ;  /* 0x000076320e097816 */ /* 0x000fca0000000009 */
[----:B--2---:R-:W-:Y:S01]  /*8e5e0*/  STG.E.U16 [R22.64], R9 ;  /* 0x0000000916007986 */ /* 0x004fe2000c101506 */
[-C--:B---3--:R-:W-:Y:S02]  /*8e5f0*/  LEA R20, P4, R2, R27.reuse, 0x1 ;  /* 0x0000001b02147211 */ /* 0x088fe400078808ff */
[----:B0-----:R-:W-:-:S04]  /*8e600*/  LEA R18, P2, R4, R27, 0x1 ;  /* 0x0000001b04127211 */ /* 0x001fc800078408ff */
[-C--:B------:R-:W-:Y:S02]  /*8e610*/  LEA.HI.X.SX32 R19, R4, R28.reuse, 0x1, P2 ;  /* 0x0000001c04137211 */ /* 0x080fe400010f0eff */
[----:B------:R-:W-:-:S03]  /*8e620*/  LEA.HI.X.SX32 R21, R2, R28, 0x1, P4 ;  /* 0x0000001c02157211 */ /* 0x000fc600020f0eff */
[----:B------:R0:W-:Y:S01]  /*8e630*/  STL.64 [R1+0x8], R18 ;  /* 0x0000081201007387 */ /* 0x0001e20000100a00 */
[----:B------:R-:W-:-:S03]  /*8e640*/  IMAD R4, R8, 0x2, R11 ;  /* 0x0000000208047824 */ /* 0x000fc600078e020b */
[----:B0-----:R-:W2:Y:S04]  /*8e650*/  LDL.LU.64 R18, [R1+0x18a0] ;  /* 0x0018a00001127983 */ /* 0x001ea80000300a00 */
[----:B------:R0:W-:Y:S04]  /*8e660*/  STL.64 [R1+0x1860], R10 ;  /* 0x0018600a01007387 */ /* 0x0001e80000100a00 */
[----:B------:R1:W-:Y:S01]  /*8e670*/  STL.64 [R1+0x1e8], R20 ;  /* 0x0001e81401007387 */ /* 0x0003e20000100a00 */
[-C--:B0-----:R-:W-:Y:S02]  /*8e680*/  LEA R10, P4, R3, R27.reuse, 0x1 ;  /* 0x0000001b030a7211 */ /* 0x081fe400078808ff */
[----:B-1----:R-:W-:-:S02]  /*8e690*/  LEA R20, P2, R0, R27, 0x1 ;  /* 0x0000001b00147211 */ /* 0x002fc400078408ff */
[-C--:B------:R-:W-:Y:S02]  /*8e6a0*/  LEA.HI.X.SX32 R11, R3, R28.reuse, 0x1, P4 ;  /* 0x0000001c030b7211 */ /* 0x080fe400020f0eff */
[----:B------:R-:W-:Y:S01]  /*8e6b0*/  LEA.HI.X.SX32 R21, R0, R28, 0x1, P2 ;  /* 0x0000001c00157211 */ /* 0x000fe200010f0eff */
[----:B------:R-:W-:Y:S04]  /*8e6c0*/  STL.64 [R1+0x1868], R4 ;  /* 0x0018680401007387 */ /* 0x000fe80000100a00 */
[----:B------:R0:W-:Y:S04]  /*8e6d0*/  STL.64 [R1+0x210], R20 ;  /* 0x0002101401007387 */ /* 0x0001e80000100a00 */
[----:B0-----:R-:W3:Y:S04]  /*8e6e0*/  LDL.LU.64 R20, [R1+0x1898] ;  /* 0x0018980001147983 */ /* 0x001ee80000300a00 */
[----:B------:R4:W-:Y:S04]  /*8e6f0*/  STL.64 [R1+0x248], R10 ;  /* 0x0002480a01007387 */ /* 0x0009e80000100a00 */
[----:B------:R-:W3:Y:S01]  /*8e700*/  LDL.LU.64 R22, [R1+0x1890] ;  /* 0x0018900001167983 */ /* 0x000ee20000300a00 */
[----:B------:R-:W-:-:S02]  /*8e710*/  LEA R2, R8, R4, 0x1 ;  /* 0x0000000408027211 */ /* 0x000fc400078e08ff */
[----:B----4-:R-:W-:-:S04]  /*8e720*/  LEA R10, P2, R17, R27, 0x1 ;  /* 0x0000001b110a7211 */ /* 0x010fc800078408ff */
[----:B------:R-:W-:Y:S01]  /*8e730*/  LEA.HI.X.SX32 R11, R17, R28, 0x1, P2 ;  /* 0x0000001c110b7211 */ /* 0x000fe200010f0eff */
[----:B------:R-:W-:-:S04]  /*8e740*/  IMAD R0, R8, 0x2, R2 ;  /* 0x0000000208007824 */ /* 0x000fc800078e0202 */
[----:B------:R0:W-:Y:S01]  /*8e750*/  STL.64 [R1+0x270], R10 ;  /* 0x0002700a01007387 */ /* 0x0001e20000100a00 */
[----:B------:R-:W-:Y:S01]  /*8e760*/  LEA R3, R8, R0, 0x1 ;  /* 0x0000000008037211 */ /* 0x000fe200078e08ff */
[----:B0-----:R-:W-:Y:S01]  /*8e770*/  IMAD.MOV.U32 R10, RZ, RZ, R12 ;  /* 0x000000ffff0a7224 */ /* 0x001fe200078e000c */
[----:B------:R-:W-:Y:S02]  /*8e780*/  MOV R11, R13 ;  /* 0x0000000d000b7202 */ /* 0x000fe40000000f00 */
[----:B--2---:R-:W-:-:S04]  /*8e790*/  LEA R4, P4, R18, R27, 0x1 ;  /* 0x0000001b12047211 */ /* 0x004fc800078808ff */
[----:B------:R-:W-:-:S05]  /*8e7a0*/  LEA.HI.X.SX32 R5, R18, R28, 0x1, P4 ;  /* 0x0000001c12057211 */ /* 0x000fca00020f0eff */
[----:B------:R3:W-:Y:S04]  /*8e7b0*/  STL.64 [R1+0x2a8], R4 ;  /* 0x0002a80401007387 */ /* 0x0007e80000100a00 */
[----:B------:R-:W-:Y:S01]  /*8e7c0*/  STL.64 [R1+0x1850], R2 ;  /* 0x0018500201007387 */ /* 0x000fe20000100a00 */
[CC--:B---3--:R-:W-:Y:S02]  /*8e7d0*/  LEA R4, P4, R22.reuse, R27.reuse, 0x1 ;  /* 0x0000001b16047211 */ /* 0x0c8fe400078808ff */
[C---:B------:R-:W-:Y:S02]  /*8e7e0*/  LEA R12, P2, R23.reuse, R27, 0x1 ;  /* 0x0000001b170c7211 */ /* 0x040fe400078408ff */
[-C--:B------:R-:W-:Y:S02]  /*8e7f0*/  LEA.HI.X.SX32 R5, R22, R28.reuse, 0x1, P4 ;  /* 0x0000001c16057211 */ /* 0x080fe400020f0eff */
[----:B------:R-:W-:-:S03]  /*8e800*/  LEA.HI.X.SX32 R13, R23, R28, 0x1, P2 ;  /* 0x0000001c170d7211 */ /* 0x000fc600010f0eff */
[----:B------:R0:W-:Y:S04]  /*8e810*/  STL.64 [R1+0x328], R4 ;  /* 0x0003280401007387 */ /* 0x0001e80000100a00 */
[----:B0-----:R-:W2:Y:S04]  /*8e820*/  LDL.LU.64 R4, [R1+0x30] ;  /* 0x0000300001047983 */ /* 0x001ea80000300a00 */
[----:B------:R0:W-:Y:S02]  /*8e830*/  STL.64 [R1+0x2c0], R12 ;  /* 0x0002c00c01007387 */ /* 0x0001e40000100a00 */
[----:B0-----:R-:W-:-:S04]  /*8e840*/  LEA R12, P2, R19, R27, 0x1 ;  /* 0x0000001b130c7211 */ /* 0x001fc800078408ff */
[----:B------:R-:W-:-:S05]  /*8e850*/  LEA.HI.X.SX32 R13, R19, R28, 0x1, P2 ;  /* 0x0000001c130d7211 */ /* 0x000fca00010f0eff */
[----:B------:R0:W-:Y:S04]  /*8e860*/  STL.64 [R1+0x320], R12 ;  /* 0x0003200c01007387 */ /* 0x0001e80000100a00 */
[----:B0-----:R-:W3:Y:S01]  /*8e870*/  LDL.LU R13, [R1+0x1888] ;  /* 0x00188800010d7983 */ /* 0x001ee20000300800 */
[----:B------:R-:W-:Y:S01]  /*8e880*/  LEA R14, P4, R21, R27, 0x1 ;  /* 0x0000001b150e7211 */ /* 0x000fe200078808ff */
[--C-:B------:R-:W-:Y:S01]  /*8e890*/  IMAD R17, R8, 0x2, R3.reuse ;  /* 0x0000000208117824 */ /* 0x100fe200078e0203 */
[----:B-----5:R-:W-:Y:S02]  /*8e8a0*/  PRMT R3, R15, 0x7632, R3 ;  /* 0x000076320f037816 */ /* 0x020fe40000000003 */
[----:B------:R-:W-:-:S05]  /*8e8b0*/  LEA.HI.X.SX32 R15, R21, R28, 0x1, P4 ;  /* 0x0000001c150f7211 */ /* 0x000fca00020f0eff */
[----:B------:R0:W-:Y:S04]  /*8e8c0*/  STL.64 [R1+0x318], R14 ;  /* 0x0003180e01007387 */ /* 0x0001e80000100a00 */
[----:B0-----:R-:W4:Y:S01]  /*8e8d0*/  LDL.LU.64 R14, [R1+0x1880] ;  /* 0x00188000010e7983 */ /* 0x001f220000300a00 */
[----:B------:R-:W-:-:S03]  /*8e8e0*/  LEA R12, P2, R20, R27, 0x1 ;  /* 0x0000001b140c7211 */ /* 0x000fc600078408ff */
[----:B------:R-:W5:Y:S04]  /*8e8f0*/  LDL.LU R21, [R1+0x348] ;  /* 0x0003480001157983 */ /* 0x000f680000300800 */
[----:B------:R-:W2:Y:S01]  /*8e900*/  LDL.LU R9, [R1+0x340] ;  /* 0x0003400001097983 */ /* 0x000ea20000300800 */
[----:B---3--:R-:W-:-:S05]  /*8e910*/  PRMT R13, R3, 0x7610, R13 ;  /* 0x00007610030d7816 */ /* 0x008fca000000000d */
[----:B------:R0:W-:Y:S04]  /*8e920*/  STG.E.U16 [R24.64], R13 ;  /* 0x0000000d18007986 */ /* 0x0001e8000c101506 */
[----:B0-----:R-:W3:Y:S01]  /*8e930*/  LDL.LU.64 R24, [R1+0x1878] ;  /* 0x0018780001187983 */ /* 0x001ee20000300a00 */
[----:B------:R-:W-:-:S05]  /*8e940*/  LEA.HI.X.SX32 R13, R20, R28, 0x1, P2 ;  /* 0x0000001c140d7211 */ /* 0x000fca00010f0eff */
[----:B------:R0:W-:Y:S04]  /*8e950*/  STL.64 [R1+0x310], R12 ;  /* 0x0003100c01007387 */ /* 0x0001e80000100a00 */
[----:B0-----:R-:W3:Y:S01]  /*8e960*/  LDL.LU.64 R12, [R1+0x1870] ;  /* 0x00187000010c7983 */ /* 0x001ee20000300a00 */
[----:B------:R-:W-:Y:S02]  /*8e970*/  LEA R18, R8, R17, 0x1 ;  /* 0x0000001108127211 */ /* 0x000fe400078e08ff */
[----:B----4-:R-:W-:-:S03]  /*8e980*/  LEA R2, P4, R14, R27, 0x1 ;  /* 0x0000001b0e027211 */ /* 0x010fc600078808ff */
[----:B------:R-:W-:Y:S01]  /*8e990*/  IMAD R22, R8, 0x2, R18 ;  /* 0x0000000208167824 */ /* 0x000fe200078e0212 */
[----:B------:R-:W-:-:S04]  /*8e9a0*/  LEA.HI.X.SX32 R3, R14, R28, 0x1, P4 ;  /* 0x0000001c0e037211 */ /* 0x000fc800020f0eff */
[----:B------:R-:W-:-:S05]  /*8e9b0*/  LEA R19, R8, R22, 0x1 ;  /* 0x0000001608137211 */ /* 0x000fca00078e08ff */
[----:B------:R0:W-:Y:S04]  /*8e9c0*/  STL.64 [R1+0x1858], R18 ;  /* 0x0018581201007387 */ /* 0x0001e80000100a00 */
[----:B------:R1:W-:Y:S01]  /*8e9d0*/  STL.64 [R1+0x308], R2 ;  /* 0x0003080201007387 */ /* 0x0003e20000100a00 */
[----:B------:R-:W-:Y:S01]  /*8e9e0*/  IMAD R20, R8, 0x2, R19 ;  /* 0x0000000208147824 */ /* 0x000fe200078e0213 */
[CC--:B0-----:R-:W-:Y:S02]  /*8e9f0*/  LEA R18, P2, R15.reuse, R27.reuse, 0x1 ;  /* 0x0000001b0f127211 */ /* 0x0c1fe400078408ff */
[----:B-1----:R-:W-:Y:S02]  /*8ea00*/  LEA R2, P4, R16, R27, 0x1 ;  /* 0x0000001b10027211 */ /* 0x002fe400078808ff */
[----:B------:R-:W-:-:S02]  /*8ea10*/  LEA.HI.X.SX32 R19, R15, R28, 0x1, P2 ;  /* 0x0000001c0f137211 */ /* 0x000fc400010f0eff */
[----:B------:R-:W-:-:S05]  /*8ea20*/  LEA.HI.X.SX32 R3, R16, R28, 0x1, P4 ;  /* 0x0000001c10037211 */ /* 0x000fca00020f0eff */
[----:B------:R0:W-:Y:S04]  /*8ea30*/  STL.64 [R1+0x2f8], R2 ;  /* 0x0002f80201007387 */ /* 0x0001e80000100a00 */
[----:B------:R3:W-:Y:S01]  /*8ea40*/  STL.64 [R1+0x300], R18 ;  /* 0x0003001201007387 */ /* 0x0007e20000100a00 */
[----:B0-----:R-:W-:Y:S01]  /*8ea50*/  IMAD.MOV.U32 R2, RZ, RZ, R10 ;  /* 0x000000ffff027224 */ /* 0x001fe200078e000a */
[C---:B------:R-:W-:Y:S02]  /*8ea60*/  LEA R10, P4, R26.reuse, R27, 0x1 ;  /* 0x0000001b1a0a7211 */ /* 0x040fe400078808ff */
[----:B------:R-:W-:Y:S02]  /*8ea70*/  MOV R3, R11 ;  /* 0x0000000b00037202 */ /* 0x000fe40000000f00 */
[----:B------:R-:W-:-:S02]  /*8ea80*/  LEA.HI.X.SX32 R11, R26, R28, 0x1, P4 ;  /* 0x0000001c1a0b7211 */ /* 0x000fc400020f0eff */
[----:B-----5:R-:W-:-:S05]  /*8ea90*/  PRMT R23, R21, 0x7632, R23 ;  /* 0x0000763215177816 */ /* 0x020fca0000000017 */
[----:B--2---:R0:W-:Y:S01]  /*8eaa0*/  STG.E.U16 [R4.64], R23 ;  /* 0x0000001704007986 */ /* 0x0041e2000c101506 */
[----:B---3--:R-:W-:-:S04]  /*8eab0*/  LEA R18, P2, R24, R27, 0x1 ;  /* 0x0000001b18127211 */ /* 0x008fc800078408ff */
[----:B------:R-:W-:-:S05]  /*8eac0*/  LEA.HI.X.SX32 R19, R24, R28, 0x1, P2 ;  /* 0x0000001c18137211 */ /* 0x000fca00010f0eff */
[----:B------:R-:W-:Y:S04]  /*8ead0*/  STL.64 [R1+0x2f0], R18 ;  /* 0x0002f01201007387 */ /* 0x000fe80000100a00 */
[----:B------:R1:W-:Y:S04]  /*8eae0*/  STL.64 [R1+0x2e8], R10 ;  /* 0x0002e80a01007387 */ /* 0x0003e80000100a00 */
[----:B0-----:R-:W2:Y:S01]  /*8eaf0*/  LDL.LU.64 R4, [R1+0x1868] ;  /* 0x0018680001047983 */ /* 0x001ea20000300a00 */
[-C--:B-1----:R-:W-:Y:S02]  /*8eb00*/  LEA R10, P4, R13, R27.reuse, 0x1 ;  /* 0x0000001b0d0a7211 */ /* 0x082fe400078808ff */
[----:B------:R-:W-:-:S02]  /*8eb10*/  LEA R18, P2, R12, R27, 0x1 ;  /* 0x0000001b0c127211 */ /* 0x000fc400078408ff */
[-C--:B------:R-:W-:Y:S02]  /*8eb20*/  LEA.HI.X.SX32 R11, R13, R28.reuse, 0x1, P4 ;  /* 0x0000001c0d0b7211 */ /* 0x080fe400020f0eff */
[----:B------:R-:W-:-:S03]  /*8eb30*/  LEA.HI.X.SX32 R19, R12, R28, 0x1, P2 ;  /* 0x0000001c0c137211 */ /* 0x000fc600010f0eff */
[----:B------:R0:W-:Y:S04]  /*8eb40*/  STL.64 [R1+0x2d8], R10 ;  /* 0x0002d80a01007387 */ /* 0x0001e80000100a00 */
[----:B------:R-:W-:Y:S01]  /*8eb50*/  STL.64 [R1+0x2e0], R18 ;  /* 0x0002e01201007387 */ /* 0x000fe20000100a00 */
[----:B0-----:R-:W-:-:S04]  /*8eb60*/  LEA R10, P2, R25, R27, 0x1 ;  /* 0x0000001b190a7211 */ /* 0x001fc800078408ff */
[----:B------:R-:W-:-:S05]  /*8eb70*/  LEA.HI.X.SX32 R11, R25, R28, 0x1, P2 ;  /* 0x0000001c190b7211 */ /* 0x000fca00010f0eff */
[----:B------:R0:W-:Y:S04]  /*8eb80*/  STL.64 [R1+0x2d0], R10 ;  /* 0x0002d00a01007387 */ /* 0x0001e80000100a00 */
[----:B0-----:R-:W3:Y:S01]  /*8eb90*/  LDL.LU.64 R10, [R1+0x1860] ;  /* 0x00186000010a7983 */ /* 0x001ee20000300a00 */
[----:B------:R-:W-:-:S05]  /*8eba0*/  LEA R14, R8, R20, 0x1 ;  /* 0x00000014080e7211 */ /* 0x000fca00078e08ff */
[----:B------:R-:W-:-:S05]  /*8ebb0*/  IMAD R16, R8, 0x2, R14 ;  /* 0x0000000208107824 */ /* 0x000fca00078e020e */
[----:B------:R-:W-:-:S05]  /*8ebc0*/  LEA R15, R8, R16, 0x1 ;  /* 0x00000010080f7211 */ /* 0x000fca00078e08ff */
[----:B------:R-:W-:Y:S01]  /*8ebd0*/  IMAD R21, R8, 0x2, R15 ;  /* 0x0000000208157824 */ /* 0x000fe200078e020f */
[----:B------:R-:W-:-:S04]  /*8ebe0*/  LEA R18, P4, R29, R27, 0x1 ;  /* 0x0000001b1d127211 */ /* 0x000fc800078808ff */
[C---:B------:R-:W-:Y:S02]  /*8ebf0*/  LEA R12, R8.reuse, R21, 0x1 ;  /* 0x00000015080c7211 */ /* 0x040fe400078e08ff */
[----:B------:R-:W-:Y:S02]  /*8ec00*/  LEA.HI.X.SX32 R19, R29, R28, 0x1, P4 ;  /* 0x0000001c1d137211 */ /* 0x000fe400020f0eff */
[----:B------:R-:W4:Y:S01]  /*8ec10*/  LDL.LU R29, [R1+0x338] ;  /* 0x00033800011d7983 */ /* 0x000f220000300800 */
[----:B------:R-:W-:-:S03]  /*8ec20*/  IMAD R13, R8, 0x2, R12 ;  /* 0x00000002080d7824 */ /* 0x000fc600078e020c */
[----:B------:R2:W-:Y:S04]  /*8ec30*/  STL.64 [R1+0x2c8], R18 ;  /* 0x0002c81201007387 */ /* 0x0005e80000100a00 */
[----:B------:R-:W-:Y:S01]  /*8ec40*/  STL.64 [R1+0x1840], R12 ;  /* 0x0018400c01007387 */ /* 0x000fe20000100a00 */
[----:B------:R-:W-:Y:S02]  /*8ec50*/  LEA R23, R8, R13, 0x1 ;  /* 0x0000000d08177211 */ /* 0x000fe400078e08ff */
[----:B------:R-:W-:-:S05]  /*8ec60*/  PRMT R26, R9, 0x7632, R26 ;  /* 0x00007632091a7816 */ /* 0x000fca000000001a */
[----:B------:R-:W-:Y:S01]  /*8ec70*/  STG.E.U16 [R2.64], R26 ;  /* 0x0000001a02007986 */ /* 0x000fe2000c101506 */
[----:B--2---:R-:W-:-:S04]  /*8ec80*/  LEA R18, P2, R5, R27, 0x1 ;  /* 0x0000001b05127211 */ /* 0x004fc800078408ff */
[----:B------:R-:W-:-:S05]  /*8ec90*/  LEA.HI.X.SX32 R19, R5, R28, 0x1, P2 ;  /* 0x0000001c05137211 */ /* 0x000fca00010f0eff */
[----:B------:R0:W-:Y:S04]  /*8eca0*/  STL.64 [R1+0x2b8], R18 ;  /* 0x0002b81201007387 */ /* 0x0001e80000100a00 */
[----:B0-----:R-:W2:Y:S01]  /*8ecb0*/  LDL.LU.64 R18, [R1+0x1858] ;  /* 0x0018580001127983 */ /* 0x001ea20000300a00 */
[----:B---3--:R-:W-:-:S04]  /*8ecc0*/  LEA R12, P4, R10, R27, 0x1 ;  /* 0x0000001b0a0c7211 */ /* 0x008fc800078808ff */
[----:B------:R-:W-:-:S05]  /*8ecd0*/  LEA.HI.X.SX32 R13, R10, R28, 0x1, P4 ;  /* 0x0000001c0a0d7211 */ /* 0x000fca00020f0eff */
[----:B------:R0:W-:Y:S04]  /*8ece0*/  STL.64 [R1+0x2b0], R12 ;  /* 0x0002b00c01007387 */ /* 0x0001e80000100a00 */
[----:B------:R-:W3:Y:S01]  /*8ecf0*/  LDL.LU.64 R2, [R1+0x1850] ;  /* 0x0018500001027983 */ /* 0x000ee20000300a00 */
[C---:B------:R-:W-:Y:S02]  /*8ed00*/  IMAD R24, R8.reuse, 0x2, R23 ;  /* 0x0000000208187824 */ /* 0x040fe400078e0217 */
[----:B------:R-:W-:Y:S01]  /*8ed10*/  IMAD.MOV.U32 R26, RZ, RZ, c[0x0][0x1c8] ;  /* 0x00007200ff1a7624 */ /* 0x000fe200078e00ff */
[----:B------:R-:W5:Y:S01]  /*8ed20*/  LDL R25, [R1+0x534] ;  /* 0x0005340001197983 */ /* 0x000f620000100800 */
[----:B0-----:R-:W-:Y:S02]  /*8ed30*/  LEA R12, P2, R11, R27, 0x1 ;  /* 0x0000001b0b0c7211 */ /* 0x001fe400078408ff */
[----:B------:R-:W-:-:S02]  /*8ed40*/  LEA R5, R8, R24, 0x1 ;  /* 0x0000001808057211 */ /* 0x000fc400078e08ff */
[----:B------:R-:W-:Y:S02]  /*8ed50*/  LEA.HI.X.SX32 R13, R11, R28, 0x1, P2 ;  /* 0x0000001c0b0d7211 */ /* 0x000fe400010f0eff */
[----:B------:R-:W-:-:S03]  /*8ed60*/  LEA R8, P4, R4, R27, 0x1 ;  /* 0x0000001b04087211 */ /* 0x000fc600078808ff */
[----:B------:R-:W-:Y:S01]  /*8ed70*/  STL.64 [R1+0x2a0], R12 ;  /* 0x0002a00c01007387 */ /* 0x000fe20000100a00 */
[----:B------:R-:W-:Y:S02]  /*8ed80*/  LEA.HI.X.SX32 R9, R4, R28, 0x1, P4 ;  /* 0x0000001c04097211 */ /* 0x000fe400020f0eff */
[----:B------:R-:W-:-:S03]  /*8ed90*/  LEA R10, R26, R5, 0x1 ;  /* 0x000000051a0a7211 */ /* 0x000fc600078e08ff */
[----:B------:R0:W-:Y:S02]  /*8eda0*/  STL.64 [R1+0x298], R8 ;  /* 0x0002980801007387 */ /* 0x0001e40000100a00 */
[----:B------:R-:W-:Y:S01]  /*8edb0*/  IMAD R4, R26, 0x2, R10 ;  /* 0x000000021a047824 */ /* 0x000fe200078e020a */
[----:B0-----:R-:W-:-:S04]  /*8edc0*/  LEA R8, P4, R0, R27, 0x1 ;  /* 0x0000001b00087211 */ /* 0x001fc800078808ff */
[----:B------:R-:W-:Y:S02]  /*8edd0*/  LEA.HI.X.SX32 R9, R0, R28, 0x1, P4 ;  /* 0x0000001c00097211 */ /* 0x000fe400020f0eff */
[----:B------:R-:W-:Y:S02]  /*8ede0*/  LEA R0, R26, R4, 0x1 ;  /* 0x000000041a007211 */ /* 0x000fe400078e08ff */
[----:B----4-:R-:W-:-:S05]  /*8edf0*/  PRMT R11, R29, 0x7632, R11 ;  /* 0x000076321d0b7816 */ /* 0x010fca000000000b */
[----:B------:R-:W-:Y:S01]  /*8ee00*/  STG.E.U16 [R6.64], R11 ;  /* 0x0000000b06007986 */ /* 0x000fe2000c101506 */
[----:B---3--:R-:W-:-:S04]  /*8ee10*/  LEA R12, P2, R2, R27, 0x1 ;  /* 0x0000001b020c7211 */ /* 0x008fc800078408ff */
[----:B------:R-:W-:-:S05]  /*8ee20*/  LEA.HI.X.SX32 R13, R2, R28, 0x1, P2 ;  /* 0x0000001c020d7211 */ /* 0x000fca00010f0eff */
[----:B------:R0:W-:Y:S01]  /*8ee30*/  STL.64 [R1+0x290], R12 ;  /* 0x0002900c01007387 */ /* 0x0001e20000100a00 */
[----:B------:R-:W-:-:S03]  /*8ee40*/  IMAD R2, R26, 0x2, R0 ;  /* 0x000000021a027824 */ /* 0x000fc600078e0200 */
[----:B------:R1:W-:Y:S01]  /*8ee50*/  STL.64 [R1+0x288], R8 ;  /* 0x0002880801007387 */ /* 0x0003e20000100a00 */
[----:B0-----:R-:W-:-:S04]  /*8ee60*/  LEA R12, P2, R3, R27, 0x1 ;  /* 0x0000001b030c7211 */ /* 0x001fc800078408ff */
[----:B------:R-:W-:Y:S02]  /*8ee70*/  LEA.HI.X.SX32 R13, R3, R28, 0x1, P2 ;  /* 0x0000001c030d7211 */ /* 0x000fe400010f0eff */
[----:B-1----:R-:W-:-:S03]  /*8ee80*/  LEA R8, P4, R17, R27, 0x1 ;  /* 0x0000001b11087211 */ /* 0x002fc600078808ff */
[----:B------:R2:W-:Y:S01]  /*8ee90*/  STL.64 [R1+0x280], R12 ;  /* 0x0002800c01007387 */ /* 0x0005e20000100a00 */
[----:B------:R-:W-:Y:S02]  /*8eea0*/  LEA.HI.X.SX32 R9, R17, R28, 0x1, P4 ;  /* 0x0000001c11097211 */ /* 0x000fe400020f0eff */
[----:B------:R-:W-:-:S03]  /*8eeb0*/  LEA R3, R26, R2, 0x1 ;  /* 0x000000021a037211 */ /* 0x000fc600078e08ff */
[----:B------:R-:W-:Y:S04]  /*8eec0*/  STL.64 [R1+0x278], R8 ;  /* 0x0002780801007387 */ /* 0x000fe80000100a00 */
[----:B------:R-:W3:Y:S01]  /*8eed0*/  LDL.LU R7, [R1+0x1848] ;  /* 0x0018480001077983 */ /* 0x000ee20000300800 */
[----:B--2---:R-:W-:-:S03]  /*8eee0*/  LEA R12, P2, R18, R27, 0x1 ;  /* 0x0000001b120c7211 */ /* 0x004fc600078408ff */
[----:B------:R-:W2:Y:S01]  /*8eef0*/  LDL R6, [R1+0x52c] ;  /* 0x00052c0001067983 */ /* 0x000ea20000100800 */
[----:B------:R-:W-:Y:S01]  /*8ef00*/  LEA.HI.X.SX32 R13, R18, R28, 0x1, P2 ;  /* 0x0000001c120d7211 */ /* 0x000fe200010f0eff */
[----:B------:R-:W-:Y:S02]  /*8ef10*/  IMAD R11, R26, 0x2, R3 ;  /* 0x000000021a0b7824 */ /* 0x000fe400078e0203 */
[----:B------:R0:W-:Y:S04]  /*8ef20*/  STL.64 [R1+0x1830], R2 ;  /* 0x0018300201007387 */ /* 0x0001e80000100a00 */
[----:B------:R1:W-:Y:S04]  /*8ef30*/  STL.64 [R1+0x268], R12 ;  /* 0x0002680c01007387 */ /* 0x0003e80000100a00 */
[----:B0-----:R-:W5:Y:S01]  /*8ef40*/  LDL.LU.64 R2, [R1+0x48] ;  /* 0x0000480001027983 */ /* 0x001f620000300a00 */
[----:B------:R-:W-:-:S04]  /*8ef50*/  LEA R8, P4, R22, R27, 0x1 ;  /* 0x0000001b16087211 */ /* 0x000fc800078808ff */
[----:B------:R-:W-:Y:S02]  /*8ef60*/  LEA.HI.X.SX32 R9, R22, R28, 0x1, P4 ;  /* 0x0000001c16097211 */ /* 0x000fe400020f0eff */
[----:B-1----:R-:W-:-:S03]  /*8ef70*/  LEA R12, P2, R19, R27, 0x1 ;  /* 0x0000001b130c7211 */ /* 0x002fc600078408ff */
[----:B------:R0:W-:Y:S01]  /*8ef80*/  STL.64 [R1+0x260], R8 ;  /* 0x0002600801007387 */ /* 0x0001e20000100a00 */
[----:B------:R-:W-:Y:S02]  /*8ef90*/  LEA.HI.X.SX32 R13, R19, R28, 0x1, P2 ;  /* 0x0000001c130d7211 */ /* 0x000fe400010f0eff */
[----:B0-----:R-:W-:-:S03]  /*8efa0*/  LEA R8, P4, R20, R27, 0x1 ;  /* 0x0000001b14087211 */ /* 0x001fc600078808ff */
[----:B------:R0:W-:Y:S01]  /*8efb0*/  STL.64 [R1+0x258], R12 ;  /* 0x0002580c01007387 */ /* 0x0001e20000100a00 */
[----:B------:R-:W-:-:S05]  /*8efc0*/  LEA.HI.X.SX32 R9, R20, R28, 0x1, P4 ;  /* 0x0000001c14097211 */ /* 0x000fca00020f0eff */
[----:B------:R1:W-:Y:S01]  /*8efd0*/  STL.64 [R1+0x250], R8 ;  /* 0x0002500801007387 */ /* 0x0003e20000100a00 */
[----:B0-----:R-:W-:-:S04]  /*8efe0*/  LEA R12, P2, R14, R27, 0x1 ;  /* 0x0000001b0e0c7211 */ /* 0x001fc800078408ff */
[----:B------:R-:W-:Y:S02]  /*8eff0*/  LEA.HI.X.SX32 R13, R14, R28, 0x1, P2 ;  /* 0x0000001c0e0d7211 */ /* 0x000fe400010f0eff */
[----:B-1----:R-:W-:-:S04]  /*8f000*/  LEA R8, P4, R16, R27, 0x1 ;  /* 0x0000001b10087211 */ /* 0x002fc800078808ff */
[----:B------:R-:W-:Y:S01]  /*8f010*/  LEA.HI.X.SX32 R9, R16, R28, 0x1, P4 ;  /* 0x0000001c10097211 */ /* 0x000fe200020f0eff */
[----:B-----5:R0:W-:Y:S04]  /*8f020*/  STG.E.U16 [R2.64], R25 ;  /* 0x0000001902007986 */ /* 0x0201e8000c101506 */
[----:B0-----:R-:W4:Y:S04]  /*8f030*/  LDL.LU.64 R2, [R1+0x40] ;  /* 0x0000400001027983 */ /* 0x001f280000300a00 */
[----:B------:R-:W4:Y:S04]  /*8f040*/  LDL R29, [R1+0x524] ;  /* 0x00052400011d7983 */ /* 0x000f280000100800 */
[----:B------:R0:W-:Y:S04]  /*8f050*/  STL.64 [R1+0x240], R12 ;  /* 0x0002400c01007387 */ /* 0x0001e80000100a00 */
[----:B0-----:R-:W5:Y:S04]  /*8f060*/  LDL.LU.64 R12, [R1+0x1840] ;  /* 0x00184000010c7983 */ /* 0x001f680000300a00 */
[----:B------:R0:W-:Y:S04]  /*8f070*/  STL.64 [R1+0x238], R8 ;  /* 0x0002380801007387 */ /* 0x0001e80000100a00 */
[----:B0-----:R-:W2:Y:S01]  /*8f080*/  LDL.LU R9, [R1+0x1838] ;  /* 0x0018380001097983 */ /* 0x001ea20000300800 */
[----:B------:R-:W-:-:S05]  /*8f090*/  LEA R17, R26, R11, 0x1 ;  /* 0x0000000b1a117211 */ /* 0x000fca00078e08ff */
[----:B------:R-:W-:Y:S01]  /*8f0a0*/  IMAD R18, R26, 0x2, R17 ;  /* 0x000000021a127824 */ /* 0x000fe200078e0211 */
[----:B------:R-:W-:-:S04]  /*8f0b0*/  LEA R8, P2, R15, R27, 0x1 ;  /* 0x0000001b0f087211 */ /* 0x000fc800078408ff */
[----:B------:R-:W-:-:S05]  /*8f0c0*/  LEA R19, R26, R18, 0x1 ;  /* 0x000000121a137211 */ /* 0x000fca00078e08ff */
[----:B------:R0:W-:Y:S01]  /*8f0d0*/  STL.64 [R1+0x1828], R18 ;  /* 0x0018281201007387 */ /* 0x0001e20000100a00 */
[----:B------:R-:W-:-:S03]  /*8f0e0*/  IMAD R14, R26, 0x2, R19 ;  /* 0x000000021a0e7824 */ /* 0x000fc600078e0213 */
[----:B------:R1:W-:Y:S01]  /*8f0f0*/  STL [R1+0x230], R8 ;  /* 0x0002300801007387 */ /* 0x0003e20000100800 */
[----:B0-----:R-:W-:Y:S02]  /*8f100*/  MOV R18, R8 ;  /* 0x0000000800127202 */ /* 0x001fe40000000f00 */
[-C--:B-1----:R-:W-:Y:S01]  /*8f110*/  LEA R8, P4, R21, R27.reuse, 0x1 ;  /* 0x0000001b15087211 */ /* 0x082fe200078808ff */
[----:B--2---:R-:W-:Y:S01]  /*8f120*/  IMAD.MOV.U32 R19, RZ, RZ, R9 ;  /* 0x000000ffff137224 */ /* 0x004fe200078e0009 */
[-C--:B------:R-:W-:Y:S02]  /*8f130*/  LEA.HI.X.SX32 R19, R15, R28.reuse, 0x1, P2 ;  /* 0x0000001c0f137211 */ /* 0x080fe400010f0eff */
[----:B------:R-:W-:Y:S02]  /*8f140*/  LEA.HI.X.SX32 R9, R21, R28, 0x1, P4 ;  /* 0x0000001c15097211 */ /* 0x000fe400020f0eff */
[C---:B------:R-:W-:Y:S01]  /*8f150*/  LEA R15, R26.reuse, R14, 0x1 ;  /* 0x0000000e1a0f7211 */ /* 0x040fe200078e08ff */
[----:B------:R0:W-:Y:S04]  /*8f160*/  STL [R1+0x234], R19 ;  /* 0x0002341301007387 */ /* 0x0001e80000100800 */
[----:B------:R-:W-:Y:S01]  /*8f170*/  IMAD R16, R26, 0x2, R15 ;  /* 0x000000021a107824 */ /* 0x000fe200078e020f */
[----:B0-----:R-:W2:Y:S04]  /*8f180*/  LDL.LU.64 R18, [R1+0x28] ;  /* 0x0000280001127983 */ /* 0x001ea80000300a00 */
[----:B------:R-:W2:Y:S04]  /*8f190*/  LDL R25, [R1+0x51c] ;  /* 0x00051c0001197983 */ /* 0x000ea80000100800 */
[----:B------:R-:W-:Y:S04]  /*8f1a0*/  STL.64 [R1+0x228], R8 ;  /* 0x0002280801007387 */ /* 0x000fe80000100a00 */
[----:B------:R0:W-:Y:S04]  /*8f1b0*/  STL.64 [R1+0x1820], R14 ;  /* 0x0018200e01007387 */ /* 0x0001e80000100a00 */
[----:B0-----:R-:W2:Y:S01]  /*8f1c0*/  LDL.LU.64 R14, [R1+0x58] ;  /* 0x00005800010e7983 */ /* 0x001ea20000300a00 */
[----:B-----5:R-:W-:-:S02]  /*8f1d0*/  LEA R20, P2, R12, R27, 0x1 ;  /* 0x0000001b0c147211 */ /* 0x020fc400078408ff */
[C---:B------:R-:W-:Y:S02]  /*8f1e0*/  LEA R8, P4, R13.reuse, R27, 0x1 ;  /* 0x0000001b0d087211 */ /* 0x040fe400078808ff */
[-C--:B------:R-:W-:Y:S02]  /*8f1f0*/  LEA.HI.X.SX32 R21, R12, R28.reuse, 0x1, P2 ;  /* 0x0000001c0c157211 */ /* 0x080fe400010f0eff */
[----:B------:R-:W-:-:S03]  /*8f200*/  LEA.HI.X.SX32 R9, R13, R28, 0x1, P4 ;  /* 0x0000001c0d097211 */ /* 0x000fc600020f0eff */
[----:B------:R-:W-:Y:S04]  /*8f210*/  STL.64 [R1+0x220], R20 ;  /* 0x0002201401007387 */ /* 0x000fe80000100a00 */
[----:B------:R0:W-:Y:S02]  /*8f220*/  STL.64 [R1+0x218], R8 ;  /* 0x0002180801007387 */ /* 0x0001e40000100a00 */
[----:B0-----:R-:W-:-:S04]  /*8f230*/  LEA R8, P4, R24, R27, 0x1 ;  /* 0x0000001b18087211 */ /* 0x001fc800078808ff */
[----:B------:R-:W-:Y:S01]  /*8f240*/  LEA.HI.X.SX32 R9, R24, R28, 0x1, P4 ;  /* 0x0000001c18097211 */ /* 0x000fe200020f0eff */
[----:B--2---:R0:W-:Y:S02]  /*8f250*/  STG.E.U16 [R14.64], R6 ;  /* 0x000000060e007986 */ /* 0x0041e4000c101506 */
[----:B0-----:R-:W-:-:S04]  /*8f260*/  LEA R14, P2, R23, R27, 0x1 ;  /* 0x0000001b170e7211 */ /* 0x001fc800078408ff */
[----:B------:R-:W-:Y:S01]  /*8f270*/  LEA.HI.X.SX32 R15, R23, R28, 0x1, P2 ;  /* 0x0000001c170f7211 */ /* 0x000fe200010f0eff */
[----:B----4-:R-:W-:Y:S04]  /*8f280*/  STG.E.U16 [R2.64], R29 ;  /* 0x0000001d02007986 */ /* 0x010fe8000c101506 */
[----:B------:R0:W-:Y:S04]  /*8f290*/  STL.64 [R1+0x208], R14 ;  /* 0x0002080e01007387 */ /* 0x0001e80000100a00 */
[----:B0-----:R-:W2:Y:S04]  /*8f2a0*/  LDL.LU.64 R14, [R1+0x10] ;  /* 0x00001000010e7983 */ /* 0x001ea80000300a00 */
[----:B------:R-:W2:Y:S04]  /*8f2b0*/  LDL R6, [R1+0x514] ;  /* 0x0005140001067983 */ /* 0x000ea80000100800 */
[----:B------:R0:W-:Y:S04]  /*8f2c0*/  STL.64 [R1+0x200], R8 ;  /* 0x0002000801007387 */ /* 0x0001e80000100a00 */
[----:B------:R-:W4:Y:S01]  /*8f2d0*/  LDL.LU.64 R2, [R1+0x1830] ;  /* 0x0018300001027983 */ /* 0x000f220000300a00 */
[----:B------:R-:W-:-:S04]  /*8f2e0*/  LEA R22, P2, R5, R27, 0x1 ;  /* 0x0000001b05167211 */ /* 0x000fc800078408ff */
[----:B------:R-:W-:Y:S02]  /*8f2f0*/  LEA.HI.X.SX32 R23, R5, R28, 0x1, P2 ;  /* 0x0000001c05177211 */ /* 0x000fe400010f0eff */
[----:B0-----:R-:W-:-:S04]  /*8f300*/  LEA R8, P4, R10, R27, 0x1 ;  /* 0x0000001b0a087211 */ /* 0x001fc800078808ff */
[----:B------:R-:W-:Y:S01]  /*8f310*/  LEA.HI.X.SX32 R9, R10, R28, 0x1, P4 ;  /* 0x0000001c0a097211 */ /* 0x000fe200020f0eff */
[----:B------:R0:W-:Y:S04]  /*8f320*/  STL.64 [R1+0x1f8], R22 ;  /* 0x0001f81601007387 */ /* 0x0001e80000100a00 */
[----:B------:R1:W-:Y:S04]  /*8f330*/  STL.64 [R1+0x1f0], R8 ;  /* 0x0001f00801007387 */ /* 0x0003e80000100a00 */
[----:B------:R-:W5:Y:S01]  /*8f340*/  LDL R29, [R1+0x50c] ;  /* 0x00050c00011d7983 */ /* 0x000f620000100800 */
[----:B0-----:R-:W-:-:S02]  /*8f350*/  LEA R22, P2, R4, R27, 0x1 ;  /* 0x0000001b04167211 */ /* 0x001fc400078408ff */
[----:B-1----:R-:W-:Y:S02]  /*8f360*/  LEA R8, P4, R0, R27, 0x1 ;  /* 0x0000001b00087211 */ /* 0x002fe400078808ff */
[-C--:B------:R-:W-:Y:S02]  /*8f370*/  LEA.HI.X.SX32 R23, R4, R28.reuse, 0x1, P2 ;  /* 0x0000001c04177211 */ /* 0x080fe400010f0eff */
[----:B------:R-:W-:-:S03]  /*8f380*/  LEA.HI.X.SX32 R9, R0, R28, 0x1, P4 ;  /* 0x0000001c00097211 */ /* 0x000fc600020f0eff */
[----:B------:R-:W-:Y:S04]  /*8f390*/  STL.64 [R1+0x1e0], R22 ;  /* 0x0001e01601007387 */ /* 0x000fe80000100a00 */
[----:B------:R-:W-:Y:S04]  /*8f3a0*/  STL.64 [R1+0x1d8], R8 ;  /* 0x0001d80801007387 */ /* 0x000fe80000100a00 */
[----:B------:R0:W-:Y:S04]  /*8f3b0*/  STG.E.U16 [R18.64], R25 ;  /* 0x0000001912007986 */ /* 0x0001e8000c101506 */
[----:B0-----:R-:W3:Y:S01]  /*8f3c0*/  LDL.LU.64 R18, [R1+0x1828] ;  /* 0x0018280001127983 */ /* 0x001ee20000300a00 */
[----:B----4-:R-:W-:-:S02]  /*8f3d0*/  LEA R22, P2, R2, R27, 0x1 ;  /* 0x0000001b02167211 */ /* 0x010fc400078408ff */
[C---:B------:R-:W-:Y:S02]  /*8f3e0*/  LEA R8, P4, R3.reuse, R27, 0x1 ;  /* 0x0000001b03087211 */ /* 0x040fe400078808ff */
[-C--:B------:R-:W-:Y:S02]  /*8f3f0*/  LEA.HI.X.SX32 R23, R2, R28.reuse, 0x1, P2 ;  /* 0x0000001c02177211 */ /* 0x080fe400010f0eff */
[----:B------:R-:W-:-:S03]  /*8f400*/  LEA.HI.X.SX32 R9, R3, R28, 0x1, P4 ;  /* 0x0000001c03097211 */ /* 0x000fc600020f0eff */
[----:B------:R0:W-:Y:S04]  /*8f410*/  STL.64 [R1+0x1d0], R22 ;  /* 0x0001d01601007387 */ /* 0x0001e80000100a00 */
[----:B------:R1:W-:Y:S04]  /*8f420*/  STL.64 [R1+0x1c8], R8 ;  /* 0x0001c80801007387 */ /* 0x0003e80000100a00 */
[----:B------:R-:W4:Y:S01]  /*8f430*/  LDL R25, [R1+0x504] ;  /* 0x0005040001197983 */ /* 0x000f220000100800 */
[-C--:B0-----:R-:W-:Y:S02]  /*8f440*/  LEA R22, P2, R11, R27.reuse, 0x1 ;  /* 0x0000001b0b167211 */ /* 0x081fe400078408ff */
[----:B-1----:R-:W-:-:S02]  /*8f450*/  LEA R8, P4, R17, R27, 0x1 ;  /* 0x0000001b11087211 */ /* 0x002fc400078808ff */
[-C--:B------:R-:W-:Y:S02]  /*8f460*/  LEA.HI.X.SX32 R23, R11, R28.reuse, 0x1, P2 ;  /* 0x0000001c0b177211 */ /* 0x080fe400010f0eff */
[----:B------:R-:W-:Y:S01]  /*8f470*/  LEA.HI.X.SX32 R9, R17, R28, 0x1, P4 ;  /* 0x0000001c11097211 */ /* 0x000fe200020f0eff */
[----:B--2---:R0:W-:Y:S04]  /*8f480*/  STG.E.U16 [R14.64], R6 ;  /* 0x000000060e007986 */ /* 0x0041e8000c101506 */
[----:B------:R-:W-:Y:S04]  /*8f490*/  STL.64 [R1+0x1c0], R22 ;  /* 0x0001c01601007387 */ /* 0x000fe80000100a00 */
[----:B------:R3:W-:Y:S04]  /*8f4a0*/  STL.64 [R1+0x1b8], R8 ;  /* 0x0001b80801007387 */ /* 0x0007e80000100a00 */
[----:B0-----:R-:W2:Y:S01]  /*8f4b0*/  LDL.LU.64 R14, [R1+0x1820] ;  /* 0x00182000010e7983 */ /* 0x001ea20000300a00 */
[----:B---3--:R-:W-:-:S02]  /*8f4c0*/  LEA R8, P4, R19, R27, 0x1 ;  /* 0x0000001b13087211 */ /* 0x008fc400078808ff */
[C---:B------:R-:W-:Y:S02]  /*8f4d0*/  LEA R22, P2, R18.reuse, R27, 0x1 ;  /* 0x0000001b12167211 */ /* 0x040fe400078408ff */
[-C--:B------:R-:W-:Y:S02]  /*8f4e0*/  LEA.HI.X.SX32 R9, R19, R28.reuse, 0x1, P4 ;  /* 0x0000001c13097211 */ /* 0x080fe400020f0eff */
[----:B------:R-:W-:-:S03]  /*8f4f0*/  LEA.HI.X.SX32 R23, R18, R28, 0x1, P2 ;  /* 0x0000001c12177211 */ /* 0x000fc600010f0eff */
[----:B------:R2:W-:Y:S04]  /*8f500*/  STL.64 [R1+0x1a8], R8 ;  /* 0x0001a80801007387 */ /* 0x0005e80000100a00 */
[----:B------:R-:W-:Y:S01]  /*8f510*/  STL.64 [R1+0x1b0], R22 ;  /* 0x0001b01601007387 */ /* 0x000fe20000100a00 */
[----:B--2---:R-:W-:-:S04]  /*8f520*/  LEA R8, P2, R14, R27, 0x1 ;  /* 0x0000001b0e087211 */ /* 0x004fc800078408ff */
[----:B------:R-:W-:-:S05]  /*8f530*/  LEA.HI.X.SX32 R9, R14, R28, 0x1, P2 ;  /* 0x0000001c0e097211 */ /* 0x000fca00010f0eff */
[----:B------:R0:W-:Y:S04]  /*8f540*/  STL.64 [R1+0x1a0], R8 ;  /* 0x0001a00801007387 */ /* 0x0001e80000100a00 */
[----:B0-----:R-:W5:Y:S01]  /*8f550*/  LDL.LU.64 R8, [R1+0x1818] ;  /* 0x0018180001087983 */ /* 0x001f620000300a00 */
[CC--:B------:R-:W-:Y:S02]  /*8f560*/  LEA R22, P4, R15.reuse, R27.reuse, 0x1 ;  /* 0x0000001b0f167211 */ /* 0x0c0fe400078808ff */
[----:B------:R-:W-:Y:S02]  /*8f570*/  LEA R6, P2, R16, R27, 0x1 ;  /* 0x0000001b10067211 */ /* 0x000fe400078408ff */
[----:B------:R-:W-:-:S05]  /*8f580*/  LEA.HI.X.SX32 R23, R15, R28, 0x1, P4 ;  /* 0x0000001c0f177211 */ /* 0x000fca00020f0eff */
[----:B------:R-:W-:Y:S04]  /*8f590*/  STL.64 [R1+0x198], R22 ;  /* 0x0001981601007387 */ /* 0x000fe80000100a00 */
[----:B------:R-:W-:Y:S01]  /*8f5a0*/  STL [R1+0x190], R6 ;  /* 0x0001900601007387 */ /* 0x000fe20000100800 */
[----:B------:R-:W-:-:S05]  /*8f5b0*/  LEA R12, R26, R16, 0x1 ;  /* 0x000000101a0c7211 */ /* 0x000fca00078e08ff */
[----:B------:R-:W-:-:S05]  /*8f5c0*/  IMAD R13, R26, 0x2, R12 ;  /* 0x000000021a0d7824 */ /* 0x000fca00078e020c */
[----:B------:R-:W-:-:S05]  /*8f5d0*/  LEA R20, R26, R13, 0x1 ;  /* 0x0000000d1a147211 */ /* 0x000fca00078e08ff */
[----:B------:R-:W-:-:S05]  /*8f5e0*/  IMAD R5, R26, 0x2, R20 ;  /* 0x000000021a057824 */ /* 0x000fca00078e0214 */
[----:B------:R-:W-:-:S05]  /*8f5f0*/  LEA R10, R26, R5, 0x1 ;  /* 0x000000051a0a7211 */ /* 0x000fca00078e08ff */
[----:B------:R-:W-:-:S05]  /*8f600*/  IMAD R0, R26, 0x2, R10 ;  /* 0x000000021a007824 */ /* 0x000fca00078e020a */
[C---:B------:R-:W-:Y:S01]  /*8f610*/  LEA R4, R26.reuse, R0, 0x1 ;  /* 0x000000001a047211 */ /* 0x040fe200078e08ff */
[----:B-----5:R0:W-:Y:S02]  /*8f620*/  STG.E.U16 [R8.64], R29 ;  /* 0x0000001d08007986 */ /* 0x0201e4000c101506 */
[----:B0-----:R-:W-:Y:S01]  /*8f630*/  IMAD.MOV.U32 R8, RZ, RZ, R6 ;  /* 0x000000ffff087224 */ /* 0x001fe200078e0006 */
[----:B------:R-:W-:Y:S02]  /*8f640*/  MOV R9, R7 ;  /* 0x0000000700097202 */ /* 0x000fe40000000f00 */
[----:B------:R-:W4:Y:S01]  /*8f650*/  LDL.LU.64 R6, [R1+0x1810] ;  /* 0x0018100001067983 */ /* 0x000f220000300a00 */
[----:B------:R-:W-:Y:S01]  /*8f660*/  IMAD R2, R26, 0x2, R4 ;  /* 0x000000021a027824 */ /* 0x000fe200078e0204 */
[----:B------:R-:W-:Y:S02]  /*8f670*/  LEA R22, P4, R12, R27, 0x1 ;  /* 0x0000001b0c167211 */ /* 0x000fe400078808ff */
[----:B------:R-:W2:Y:S02]  /*8f680*/  LDL R29, [R1+0x4fc] ;  /* 0x0004fc00011d7983 */ /* 0x000ea40000100800 */
[----:B------:R-:W-:-:S05]  /*8f690*/  LEA R11, R26, R2, 0x1 ;  /* 0x000000021a0b7211 */ /* 0x000fca00078e08ff */
[----:B------:R-:W-:-:S05]  /*8f6a0*/  IMAD R3, R26, 0x2, R11 ;  /* 0x000000021a037824 */ /* 0x000fca00078e020b */
[----:B------:R-:W-:-:S05]  /*8f6b0*/  LEA R18, R26, R3, 0x1 ;  /* 0x000000031a127211 */ /* 0x000fca00078e08ff */
[----:B------:R-:W-:Y:S01]  /*8f6c0*/  IMAD R17, R26, 0x2, R18 ;  /* 0x000000021a117824 */ /* 0x000fe200078e0212 */
[----:B------:R-:W-:-:S04]  /*8f6d0*/  LEA.HI.X.SX32 R23, R12, R28, 0x1, P4 ;  /* 0x0000001c0c177211 */ /* 0x000fc800020f0eff */
[----:B------:R-:W-:Y:S01]  /*8f6e0*/  LEA R14, R26, R17, 0x1 ;  /* 0x000000111a0e7211 */ /* 0x000fe200078e08ff */
[----:B------:R0:W-:Y:S01]  /*8f6f0*/  STL.64 [R1+0x188], R22 ;  /* 0x0001881601007387 */ /* 0x0001e20000100a00 */
[----:B------:R-:W-:-:S03]  /*8f700*/  LEA.HI.X.SX32 R9, R16, R28, 0x1, P2 ;  /* 0x0000001c10097211 */ /* 0x000fc600010f0eff */
[----:B------:R-:W-:Y:S01]  /*8f710*/  IMAD R15, R26, 0x2, R14 ;  /* 0x000000021a0f7824 */ /* 0x000fe200078e020e */
[-C--:B------:R-:W-:Y:S01]  /*8f720*/  LEA R8, P4, R20, R27.reuse, 0x1 ;  /* 0x0000001b14087211 */ /* 0x080fe200078808ff */
[----:B------:R1:W-:Y:S01]  /*8f730*/  STL [R1+0x194], R9 ;  /* 0x0001940901007387 */ /* 0x0003e20000100800 */
[C---:B0-----:R-:W-:Y:S02]  /*8f740*/  LEA R22, P2, R13.reuse, R27, 0x1 ;  /* 0x0000001b0d167211 */ /* 0x041fe400078408ff */
[----:B------:R-:W-:Y:S02]  /*8f750*/  LEA R16, R26, R15, 0x1 ;  /* 0x0000000f1a107211 */ /* 0x000fe400078e08ff */
[-C--:B------:R-:W-:Y:S02]  /*8f760*/  LEA.HI.X.SX32 R23, R13, R28.reuse, 0x1, P2 ;  /* 0x0000001c0d177211 */ /* 0x080fe400010f0eff */
[-C--:B-1----:R-:W-:Y:S02]  /*8f770*/  LEA.HI.X.SX32 R9, R20, R28.reuse, 0x1, P4 ;  /* 0x0000001c14097211 */ /* 0x082fe400020f0eff */
[C---:B------:R-:W-:Y:S01]  /*8f780*/  LEA R20, P2, R5.reuse, R27, 0x1 ;  /* 0x0000001b05147211 */ /* 0x040fe200078408ff */
[----:B------:R-:W-:Y:S01]  /*8f790*/  IMAD R13, R26, 0x2, R16 ;  /* 0x000000021a0d7824 */ /* 0x000fe200078e0210 */
[----:B------:R0:W-:Y:S02]  /*8f7a0*/  STL.64 [R1+0x180], R22 ;  /* 0x0001801601007387 */ /* 0x0001e40000100a00 */
[----:B------:R-:W-:-:S02]  /*8f7b0*/  LEA.HI.X.SX32 R21, R5, R28, 0x1, P2 ;  /* 0x0000001c05157211 */ /* 0x000fc400010f0eff */
[----:B------:R1:W-:Y:S01]  /*8f7c0*/  STL.64 [R1+0x178], R8 ;  /* 0x0001780801007387 */ /* 0x0003e20000100a00 */
[----:B------:R-:W-:-:S03]  /*8f7d0*/  LEA R19, R26, R13, 0x1 ;  /* 0x0000000d1a137211 */ /* 0x000fc600078e08ff */
[----:B0-----:R-:W3:Y:S01]  /*8f7e0*/  LDL.LU.64 R22, [R1+0x68] ;  /* 0x0000680001167983 */ /* 0x001ee20000300a00 */
[----:B-1----:R-:W-:-:S04]  /*8f7f0*/  LEA R8, P4, R10, R27, 0x1 ;  /* 0x0000001b0a087211 */ /* 0x002fc800078808ff */
[----:B------:R-:W-:Y:S01]  /*8f800*/  LEA.HI.X.SX32 R9, R10, R28, 0x1, P4 ;  /* 0x0000001c0a097211 */ /* 0x000fe200020f0eff */
[----:B----4-:R0:W-:Y:S04]  /*8f810*/  STG.E.U16 [R6.64], R25 ;  /* 0x0000001906007986 */ /* 0x0101e8000c101506 */
[----:B0-----:R-:W3:Y:S04]  /*8f820*/  LDL R25, [R1+0x4f4] ;  /* 0x0004f40001197983 */ /* 0x001ee80000100800 */
[----:B------:R0:W-:Y:S01]  /*8f830*/  STL.64 [R1+0x170], R20 ;  /* 0x0001701401007387 */ /* 0x0001e20000100a00 */
[----:B------:R-:W-:-:S03]  /*8f840*/  IMAD R7, R26, 0x2, R19 ;  /* 0x000000021a077824 */ /* 0x000fc600078e0213 */
[----:B------:R1:W-:Y:S01]  /*8f850*/  STL.64 [R1+0x168], R8 ;  /* 0x0001680801007387 */ /* 0x0003e20000100a00 */
[----:B0-----:R-:W-:-:S04]  /*8f860*/  LEA R20, P2, R0, R27, 0x1 ;  /* 0x0000001b00147211 */ /* 0x001fc800078408ff */
[-C--:B------:R-:W-:Y:S02]  /*8f870*/  LEA.HI.X.SX32 R21, R0, R28.reuse, 0x1, P2 ;  /* 0x0000001c00157211 */ /* 0x080fe400010f0eff */
[----:B-1----:R-:W-:Y:S01]  /*8f880*/  LEA R8, P4, R4, R27, 0x1 ;  /* 0x0000001b04087211 */ /* 0x002fe200078808ff */
[----:B------:R0:W-:Y:S01]  /*8f890*/  STL [R1+0x1800], R7 ;  /* 0x0018000701007387 */ /* 0x0001e20000100800 */
[----:B------:R-:W-:Y:S02]  /*8f8a0*/  LEA R12, R26, R7, 0x1 ;  /* 0x000000071a0c7211 */ /* 0x000fe400078e08ff */
[----:B------:R-:W-:Y:S01]  /*8f8b0*/  LEA.HI.X.SX32 R9, R4, R28, 0x1, P4 ;  /* 0x0000001c04097211 */ /* 0x000fe200020f0eff */
[----:B------:R1:W-:Y:S04]  /*8f8c0*/  STL.64 [R1+0x160], R20 ;  /* 0x0001601401007387 */ /* 0x0003e80000100a00 */
[----:B------:R-:W2:Y:S04]  /*8f8d0*/  LDL.LU.64 R4, [R1+0x60] ;  /* 0x0000600001047983 */ /* 0x000ea80000300a00 */
[----:B0-----:R-:W4:Y:S01]  /*8f8e0*/  LDL.LU.64 R6, [R1+0x70] ;  /* 0x0000700001067983 */ /* 0x001f220000300a00 */
[----:B-1----:R-:W-:-:S04]  /*8f8f0*/  LEA R20, P2, R2, R27, 0x1 ;  /* 0x0000001b02147211 */ /* 0x002fc800078408ff */
[----:B------:R-:W-:Y:S01]  /*8f900*/  LEA.HI.X.SX32 R21, R2, R28, 0x1, P2 ;  /* 0x0000001c02157211 */ /* 0x000fe200010f0eff */
[----:B----4-:R0:W-:Y:S04]  /*8f910*/  STL.64 [R1+0x1808], R6 ;  /* 0x0018080601007387 */ /* 0x0101e80000100a00 */
[----:B------:R1:W-:Y:S04]  /*8f920*/  STL.64 [R1+0x158], R8 ;  /* 0x0001580801007387 */ /* 0x0003e80000100a00 */
[----:B--2---:R2:W-:Y:S01]  /*8f930*/  STG.E.U16 [R4.64], R29 ;  /* 0x0000001d04007986 */ /* 0x0045e2000c101506 */
[----:B0-----:R-:W-:-:S03]  /*8f940*/  LEA R6, P2, R3, R27, 0x1 ;  /* 0x0000001b03067211 */ /* 0x001fc600078408ff */
[----:B------:R-:W4:Y:S01]  /*8f950*/  LDL R24, [R1+0x4ec] ;  /* 0x0004ec0001187983 */ /* 0x000f220000100800 */
[----:B-1----:R-:W-:-:S04]  /*8f960*/  LEA R8, P4, R11, R27, 0x1 ;  /* 0x0000001b0b087211 */ /* 0x002fc800078808ff */
[-C--:B------:R-:W-:Y:S02]  /*8f970*/  LEA.HI.X.SX32 R9, R11, R28.reuse, 0x1, P4 ;  /* 0x0000001c0b097211 */ /* 0x080fe400020f0eff */
[CC--:B--2---:R-:W-:Y:S01]  /*8f980*/  LEA R4, P4, R18.reuse, R27.reuse, 0x1 ;  /* 0x0000001b12047211 */ /* 0x0c4fe200078808ff */
[----:B------:R0:W-:Y:S01]  /*8f990*/  STL.64 [R1+0x150], R20 ;  /* 0x0001501401007387 */ /* 0x0001e20000100a00 */
[-C--:B------:R-:W-:Y:S02]  /*8f9a0*/  LEA.HI.X.SX32 R7, R3, R28.reuse, 0x1, P2 ;  /* 0x0000001c03077211 */ /* 0x080fe400010f0eff */
[----:B------:R-:W-:Y:S01]  /*8f9b0*/  LEA.HI.X.SX32 R5, R18, R28, 0x1, P4 ;  /* 0x0000001c12057211 */ /* 0x000fe200020f0eff */
[----:B------:R-:W-:Y:S04]  /*8f9c0*/  STL.64 [R1+0x148], R8 ;  /* 0x0001480801007387 */ /* 0x000fe80000100a00 */
[----:B0-----:R-:W2:Y:S04]  /*8f9d0*/  LDL.LU.64 R20, [R1+0x78] ;  /* 0x0000780001147983 */ /* 0x001ea80000300a00 */
[----:B------:R-:W2:Y:S04]  /*8f9e0*/  LDL R29, [R1+0x4e4] ;  /* 0x0004e400011d7983 */ /* 0x000ea80000100800 */
[----:B------:R0:W-:Y:S04]  /*8f9f0*/  STL.64 [R1+0x140], R6 ;  /* 0x0001400601007387 */ /* 0x0001e80000100a00 */
[----:B------:R1:W-:Y:S01]  /*8fa00*/  STL.64 [R1+0x138], R4 ;  /* 0x0001380401007387 */ /* 0x0003e20000100a00 */
[----:B0-----:R-:W-:-:S02]  /*8fa10*/  LEA R6, P4, R14, R27, 0x1 ;  /* 0x0000001b0e067211 */ /* 0x001fc400078808ff */
[C---:B-1----:R-:W-:Y:S02]  /*8fa20*/  LEA R4, P2, R17.reuse, R27, 0x1 ;  /* 0x0000001b11047211 */ /* 0x042fe400078408ff */
[-C--:B------:R-:W-:Y:S02]  /*8fa30*/  LEA.HI.X.SX32 R7, R14, R28.reuse, 0x1, P4 ;  /* 0x0000001c0e077211 */ /* 0x080fe400020f0eff */
[----:B------:R-:W-:-:S05]  /*8fa40*/  LEA.HI.X.SX32 R5, R17, R28, 0x1, P2 ;  /* 0x0000001c11057211 */ /* 0x000fca00010f0eff */
[----:B------:R-:W-:Y:S04]  /*8fa50*/  STL.64 [R1+0x130], R4 ;  /* 0x0001300401007387 */ /* 0x000fe80000100a00 */
[----:B------:R0:W-:Y:S02]  /*8fa60*/  STL.64 [R1+0x128], R6 ;  /* 0x0001280601007387 */ /* 0x0001e40000100a00 */
[----:B0-----:R-:W-:-:S04]  /*8fa70*/  LEA R6, P2, R15, R27, 0x1 ;  /* 0x0000001b0f067211 */ /* 0x001fc800078408ff */
[----:B------:R-:W-:-:S05]  /*8fa80*/  LEA.HI.X.SX32 R7, R15, R28, 0x1, P2 ;  /* 0x0000001c0f077211 */ /* 0x000fca00010f0eff */
[----:B------:R0:W-:Y:S04]  /*8fa90*/  STL.64 [R1+0x120], R6 ;  /* 0x0001200601007387 */ /* 0x0001e80000100a00 */
[----:B0-----:R-:W4:Y:S04]  /*8faa0*/  LDL.LU.64 R6, [R1+0x1808] ;  /* 0x0018080001067983 */ /* 0x001f280000300a00 */
[----:B---3--:R0:W-:Y:S02]  /*8fab0*/  STG.E.U16 [R22.64], R25 ;  /* 0x0000001916007986 */ /* 0x0081e4000c101506 */
[----:B0-----:R-:W-:-:S04]  /*8fac0*/  LEA R22, P4, R16, R27, 0x1 ;  /* 0x0000001b10167211 */ /* 0x001fc800078808ff */
[----:B------:R-:W-:-:S05]  /*8fad0*/  LEA.HI.X.SX32 R23, R16, R28, 0x1, P4 ;  /* 0x0000001c10177211 */ /* 0x000fca00020f0eff */
[----:B------:R0:W-:Y:S04]  /*8fae0*/  STL.64 [R1+0x118], R22 ;  /* 0x0001181601007387 */ /* 0x0001e80000100a00 */
[----:B0-----:R-:W3:Y:S04]  /*8faf0*/  LDL.LU.64 R22, [R1+0x80] ;  /* 0x0000800001167983 */ /* 0x001ee80000300a00 */
[----:B------:R-:W3:Y:S04]  /*8fb00*/  LDL R25, [R1+0x4dc] ;  /* 0x0004dc0001197983 */ /* 0x000ee80000100800 */
[----:B----4-:R0:W-:Y:S04]  /*8fb10*/  STG.E.U16 [R6.64], R24 ;  /* 0x0000001806007986 */ /* 0x0101e8000c101506 */
[----:B0-----:R-:W4:Y:S01]  /*8fb20*/  LDL.LU R7, [R1+0x1800] ;  /* 0x0018000001077983 */ /* 0x001f220000300800 */
[----:B------:R-:W-:-:S02]  /*8fb30*/  LEA R16, P2, R13, R27, 0x1 ;  /* 0x0000001b0d107211 */ /* 0x000fc400078408ff */
[----:B------:R-:W-:Y:S02]  /*8fb40*/  LEA R14, P4, R19, R27, 0x1 ;  /* 0x0000001b130e7211 */ /* 0x000fe400078808ff */
[-C--:B------:R-:W-:Y:S02]  /*8fb50*/  LEA.HI.X.SX32 R17, R13, R28.reuse, 0x1, P2 ;  /* 0x0000001c0d117211 */ /* 0x080fe400010f0eff */
[----:B------:R-:W-:-:S03]  /*8fb60*/  LEA.HI.X.SX32 R15, R19, R28, 0x1, P4 ;  /* 0x0000001c130f7211 */ /* 0x000fc600020f0eff */
[----:B------:R-:W-:Y:S01]  /*8fb70*/  STL.64 [R1+0x110], R16 ;  /* 0x0001101001007387 */ /* 0x000fe20000100a00 */
[----:B------:R-:W-:-:S03]  /*8fb80*/  IMAD R0, R26, 0x2, R12 ;  /* 0x000000021a007824 */ /* 0x000fc600078e020c */
[----:B------:R0:W-:Y:S02]  /*8fb90*/  STL.64 [R1+0x108], R14 ;  /* 0x0001080e01007387 */ /* 0x0001e40000100a00 */
[----:B------:R-:W-:Y:S02]  /*8fba0*/  LEA R2, R26, R0, 0x1 ;  /* 0x000000001a027211 */ /* 0x000fe400078e08ff */
[----:B0-----:R-:W-:-:S04]  /*8fbb0*/  LEA R14, P4, R12, R27, 0x1 ;  /* 0x0000001b0c0e7211 */ /* 0x001fc800078808ff */
[----:B------:R-:W-:Y:S01]  /*8fbc0*/  LEA.HI.X.SX32 R15, R12, R28, 0x1, P4 ;  /* 0x0000001c0c0f7211 */ /* 0x000fe200020f0eff */
[C---:B------:R-:W-:Y:S01]  /*8fbd0*/  IMAD R8, R26.reuse, 0x2, R2 ;  /* 0x000000021a087824 */ /* 0x040fe200078e0202 */
[----:B--2---:R-:W-:Y:S04]  /*8fbe0*/  STG.E.U16 [R20.64], R29 ;  /* 0x0000001d14007986 */ /* 0x004fe8000c101506 */
[----:B------:R-:W-:-:S05]  /*8fbf0*/  LEA R11, R26, R8, 0x1 ;  /* 0x000000081a0b7211 */ /* 0x000fca00078e08ff */
[----:B------:R-:W-:-:S05]  /*8fc00*/  IMAD R5, R26, 0x2, R11 ;  /* 0x000000021a057824 */ /* 0x000fca00078e020b */
[----:B------:R-:W-:Y:S01]  /*8fc10*/  LEA R9, R26, R5, 0x1 ;  /* 0x000000051a097211 */ /* 0x000fe200078e08ff */
[----:B---3--:R-:W-:Y:S01]  /*8fc20*/  STG.E.U16 [R22.64], R25 ;  /* 0x0000001916007986 */ /* 0x008fe2000c101506 */
[----:B----4-:R-:W-:-:S04]  /*8fc30*/  LEA R16, P2, R7, R27, 0x1 ;  /* 0x0000001b07107211 */ /* 0x010fc800078408ff */
[----:B------:R-:W-:-:S05]  /*8fc40*/  LEA.HI.X.SX32 R17, R7, R28, 0x1, P2 ;  /* 0x0000001c07117211 */ /* 0x000fca00010f0eff */
[----:B------:R0:W-:Y:S01]  /*8fc50*/  STL.64 [R1+0x100], R16 ;  /* 0x0001001001007387 */ /* 0x0001e20000100a00 */
[----:B------:R-:W-:-:S03]  /*8fc60*/  LEA R18, P2, R0, R27, 0x1 ;  /* 0x0000001b00127211 */ /* 0x000fc600078408ff */
[----:B0-----:R-:W2:Y:S04]  /*8fc70*/  LDL.LU.64 R16, [R1+0x8] ;  /* 0x0000080001107983 */ /* 0x001ea80000300a00 */
[----:B------:R-:W2:Y:S04]  /*8fc80*/  LDL R24, [R1+0x4d4] ;  /* 0x0004d40001187983 */ /* 0x000ea80000100800 */
[----:B------:R0:W-:Y:S01]  /*8fc90*/  STL.64 [R1+0xf8], R14 ;  /* 0x0000f80e01007387 */ /* 0x0001e20000100a00 */
[----:B------:R-:W-:Y:S02]  /*8fca0*/  LEA.HI.X.SX32 R19, R0, R28, 0x1, P2 ;  /* 0x0000001c00137211 */ /* 0x000fe400010f0eff */
[----:B0-----:R-:W-:-:S04]  /*8fcb0*/  LEA R14, P4, R2, R27, 0x1 ;  /* 0x0000001b020e7211 */ /* 0x001fc800078808ff */
[----:B------:R-:W-:Y:S02]  /*8fcc0*/  LEA.HI.X.SX32 R15, R2, R28, 0x1, P4 ;  /* 0x0000001c020f7211 */ /* 0x000fe400020f0eff */
[----:B------:R-:W-:-:S03]  /*8fcd0*/  LEA R12, P4, R11, R27, 0x1 ;  /* 0x0000001b0b0c7211 */ /* 0x000fc600078808ff */
[----:B------:R0:W-:Y:S04]  /*8fce0*/  STL.64 [R1+0xe8], R14 ;  /* 0x0000e80e01007387 */ /* 0x0001e80000100a00 */
[----:B------:R-:W-:Y:S01]  /*8fcf0*/  STL.64 [R1+0xf0], R18 ;  /* 0x0000f01201007387 */ /* 0x000fe20000100a00 */
[----:B------:R-:W-:-:S03]  /*8fd00*/  LEA.HI.X.SX32 R13, R11, R28, 0x1, P4 ;  /* 0x0000001c0b0d7211 */ /* 0x000fc600020f0eff */
[----:B------:R-:W3:Y:S01]  /*8fd10*/  LDL.LU.64 R20, [R1+0x1e8] ;  /* 0x0001e80001147983 */ /* 0x000ee20000300a00 */
[----:B0-----:R-:W-:-:S03]  /*8fd20*/  LEA R14, P2, R8, R27, 0x1 ;  /* 0x0000001b080e7211 */ /* 0x001fc600078408ff */
[----:B------:R-:W3:Y:S01]  /*8fd30*/  LDL R29, [R1+0x4cc] ;  /* 0x0004cc00011d7983 */ /* 0x000ee20000100800 */
[----:B------:R-:W-:-:S05]  /*8fd40*/  LEA.HI.X.SX32 R15, R8, R28, 0x1, P2 ;  /* 0x0000001c080f7211 */ /* 0x000fca00010f0eff */
[----:B------:R0:W-:Y:S04]  /*8fd50*/  STL.64 [R1+0xe0], R14 ;  /* 0x0000e00e01007387 */ /* 0x0001e80000100a00 */
[----:B------:R1:W-:Y:S01]  /*8fd60*/  STL.64 [R1+0xd8], R12 ;  /* 0x0000d80c01007387 */ /* 0x0003e20000100a00 */
[-C--:B0-----:R-:W-:Y:S02]  /*8fd70*/  LEA R14, P2, R5, R27.reuse, 0x1 ;  /* 0x0000001b050e7211 */ /* 0x081fe400078408ff */
[----:B-1----:R-:W-:Y:S02]  /*8fd80*/  LEA R12, P4, R9, R27, 0x1 ;  /* 0x0000001b090c7211 */ /* 0x002fe400078808ff */
[-C--:B------:R-:W-:Y:S02]  /*8fd90*/  LEA.HI.X.SX32 R15, R5, R28.reuse, 0x1, P2 ;  /* 0x0000001c050f7211 */ /* 0x080fe400010f0eff */
[----:B------:R-:W-:-:S03]  /*8fda0*/  LEA.HI.X.SX32 R13, R9, R28, 0x1, P4 ;  /* 0x0000001c090d7211 */ /* 0x000fc600020f0eff */
[----:B------:R0:W-:Y:S04]  /*8fdb0*/  STL.64 [R1+0xd0], R14 ;  /* 0x0000d00e01007387 */ /* 0x0001e80000100a00 */
[----:B------:R1:W-:Y:S04]  /*8fdc0*/  STL.64 [R1+0xc8], R12 ;  /* 0x0000c80c01007387 */ /* 0x0003e80000100a00 */
[----:B------:R-:W4:Y:S04]  /*8fdd0*/  LDL.LU.64 R22, [R1+0x210] ;  /* 0x0002100001167983 */ /* 0x000f280000300a00 */
[----:B------:R-:W4:Y:S01]  /*8fde0*/  LDL R25, [R1+0x4c4] ;  /* 0x0004c40001197983 */ /* 0x000f220000100800 */
[----:B------:R-:W-:-:S05]  /*8fdf0*/  IMAD R3, R26, 0x2, R9 ;  /* 0x000000021a037824 */ /* 0x000fca00078e0209 */
[----:B------:R-:W-:Y:S02]  /*8fe00*/  LEA R6, R26, R3, 0x1 ;  /* 0x000000031a067211 */ /* 0x000fe400078e08ff */
[CC--:B0-----:R-:W-:Y:S02]  /*8fe10*/  LEA R14, P2, R3.reuse, R27.reuse, 0x1 ;  /* 0x0000001b030e7211 */ /* 0x0c1fe400078408ff */
[-C--:B-1----:R-:W-:Y:S01]  /*8fe20*/  LEA R12, P4, R6, R27.reuse, 0x1 ;  /* 0x0000001b060c7211 */ /* 0x082fe200078808ff */
[----:B------:R-:W-:Y:S01]  /*8fe30*/  IMAD R4, R26, 0x2, R6 ;  /* 0x000000021a047824 */ /* 0x000fe200078e0206 */
[-C--:B------:R-:W-:Y:S02]  /*8fe40*/  LEA.HI.X.SX32 R15, R3, R28.reuse, 0x1, P2 ;  /* 0x0000001c030f7211 */ /* 0x080fe400010f0eff */
[----:B------:R-:W-:Y:S02]  /*8fe50*/  LEA.HI.X.SX32 R13, R6, R28, 0x1, P4 ;  /* 0x0000001c060d7211 */ /* 0x000fe400020f0eff */
[C---:B------:R-:W-:Y:S01]  /*8fe60*/  LEA R10, R26.reuse, R4, 0x1 ;  /* 0x000000041a0a7211 */ /* 0x040fe200078e08ff */
[----:B------:R0:W-:Y:S04]  /*8fe70*/  STL.64 [R1+0xc0], R14 ;  /* 0x0000c00e01007387 */ /* 0x0001e80000100a00 */
[----:B------:R1:W-:Y:S01]  /*8fe80*/  STL.64 [R1+0xb8], R12 ;  /* 0x0000b80c01007387 */ /* 0x0003e20000100a00 */
[----:B------:R-:W-:Y:S01]  /*8fe90*/  IMAD R7, R26, 0x2, R10 ;  /* 0x000000021a077824 */ /* 0x000fe200078e020a */
[----:B0-----:R-:W-:-:S02]  /*8fea0*/  LEA R14, P2, R4, R27, 0x1 ;  /* 0x0000001b040e7211 */ /* 0x001fc400078408ff */
[----:B-1----:R-:W-:Y:S02]  /*8feb0*/  LEA R12, P4, R10, R27, 0x1 ;  /* 0x0000001b0a0c7211 */ /* 0x002fe400078808ff */
[-C--:B------:R-:W-:Y:S02]  /*8fec0*/  LEA.HI.X.SX32 R15, R4, R28.reuse, 0x1, P2 ;  /* 0x0000001c040f7211 */ /* 0x080fe400010f0eff */
[----:B------:R-:W-:Y:S02]  /*8fed0*/  LEA.HI.X.SX32 R13, R10, R28, 0x1, P4 ;  /* 0x0000001c0a0d7211 */ /* 0x000fe400020f0eff */
[C---:B------:R-:W-:Y:S01]  /*8fee0*/  LEA R0, R26.reuse, R7, 0x1 ;  /* 0x000000071a007211 */ /* 0x040fe200078e08ff */
[----:B------:R0:W-:Y:S04]  /*8fef0*/  STL.64 [R1+0xb0], R14 ;  /* 0x0000b00e01007387 */ /* 0x0001e80000100a00 */
[----:B------:R1:W-:Y:S01]  /*8ff00*/  STL.64 [R1+0xa8], R12 ;  /* 0x0000a80c01007387 */ /* 0x0003e20000100a00 */
[----:B------:R-:W-:Y:S01]  /*8ff10*/  IMAD R2, R26, 0x2, R0 ;  /* 0x000000021a027824 */ /* 0x000fe200078e0200 */
[----:B0-----:R-:W-:-:S02]  /*8ff20*/  LEA R14, P2, R7, R27, 0x1 ;  /* 0x0000001b070e7211 */ /* 0x001fc400078408ff */
[CC--:B-1----:R-:W-:Y:S02]  /*8ff30*/  LEA R12, P4, R0.reuse, R27.reuse, 0x1 ;  /* 0x0000001b000c7211 */ /* 0x0c2fe400078808ff */
[-C--:B------:R-:W-:Y:S02]  /*8ff40*/  LEA.HI.X.SX32 R15, R7, R28.reuse, 0x1, P2 ;  /* 0x0000001c070f7211 */ /* 0x080fe400010f0eff */
[----:B------:R-:W-:Y:S02]  /*8ff50*/  LEA.HI.X.SX32 R13, R0, R28, 0x1, P4 ;  /* 0x0000001c000d7211 */ /* 0x000fe400020f0eff */
[----:B------:R-:W-:Y:S01]  /*8ff60*/  LEA R8, R26, R2, 0x1 ;  /* 0x000000021a087211 */ /* 0x000fe200078e08ff */
[----:B------:R0:W-:Y:S03]  /*8ff70*/  STL.64 [R1+0xa0], R14 ;  /* 0x0000a00e01007387 */ /* 0x0001e60000100a00 */
[C---:B------:R-:W-:Y:S01]  /*8ff80*/  LEA R10, P4, R8.reuse, R27, 0x1 ;  /* 0x0000001b080a7211 */ /* 0x040fe200078808ff */
[----:B0-----:R-:W5:Y:S03]  /*8ff90*/  LDL.LU.64 R14, [R1+0x248] ;  /* 0x00024800010e7983 */ /* 0x001f660000300a00 */
[----:B------:R-:W-:Y:S01]  /*8ffa0*/  LEA.HI.X.SX32 R11, R8, R28, 0x1, P4 ;  /* 0x0000001c080b7211 */ /* 0x000fe200020f0eff */
[----:B------:R-:W-:-:S05]  /*8ffb0*/  IMAD R5, R26, 0x2, R8 ;  /* 0x000000021a057824 */ /* 0x000fca00078e0208 */
[----:B------:R-:W-:-:S05]  /*8ffc0*/  LEA R9, R26, R5, 0x1 ;  /* 0x000000051a097211 */ /* 0x000fca00078e08ff */
[----:B------:R-:W-:Y:S01]  /*8ffd0*/  IMAD R3, R26, 0x2, R9 ;  /* 0x000000021a037824 */ /* 0x000fe200078e0209 */
[----:B--2---:R0:W-:Y:S04]  /*8ffe0*/  STG.E.U16 [R16.64], R24 ;  /* 0x0000001810007986 */ /* 0x0041e8000c101506 */
[----:B0-----:R-:W5:Y:S04]  /*8fff0*/  LDL R24, [R1+0x4bc] ;  /* 0x0004bc0001187983 */ /* 0x001f680000100800 */
[----:B------:R0:W-:Y:S02]  /*90000*/  STL.64 [R1+0x98], R12 ;  /* 0x0000980c01007387 */ /* 0x0001e40000100a00 */
[----:B0-----:R-:W-:-:S04]  /*90010*/  LEA R12, P2, R2, R27, 0x1 ;  /* 0x0000001b020c7211 */ /* 0x001fc800078408ff */
[----:B------:R-:W-:-:S05]  /*90020*/  LEA.HI.X.SX32 R13, R2, R28, 0x1, P2 ;  /* 0x0000001c020d7211 */ /* 0x000fca00010f0eff */
[----:B------:R0:W-:Y:S04]  /*90030*/  STL.64 [R1+0x90], R12 ;  /* 0x0000900c01007387 */ /* 0x0001e80000100a00 */
[----:B---3--:R1:W-:Y:S04]  /*90040*/  STG.E.U16 [R20.64], R29 ;  /* 0x0000001d14007986 */ /* 0x0083e8000c101506 */
[----:B------:R2:W-:Y:S01]  /*90050*/  STL.64 [R1+0x88], R10 ;  /* 0x0000880a01007387 */ /* 0x0005e20000100a00 */
[----:B0-----:R-:W-:-:S03]  /*90060*/  LEA R12, P2, R5, R27, 0x1 ;  /* 0x0000001b050c7211 */ /* 0x001fc600078408ff */
[----:B-1----:R-:W3:Y:S04]  /*90070*/  LDL.LU.64 R20, [R1+0x270] ;  /* 0x0002700001147983 */ /* 0x002ee80000300a00 */
[----:B------:R-:W3:Y:S01]  /*90080*/  LDL R29, [R1+0x4b4] ;  /* 0x0004b400011d7983 */ /* 0x000ee20000100800 */
[----:B------:R-:W-:Y:S02]  /*90090*/  LEA.HI.X.SX32 R13, R5, R28, 0x1, P2 ;  /* 0x0000001c050d7211 */ /* 0x000fe400010f0eff */
[----:B--2---:R-:W-:-:S03]  /*900a0*/  LEA R10, P4, R9, R27, 0x1 ;  /* 0x0000001b090a7211 */ /* 0x004fc600078808ff */
[----:B------:R0:W-:Y:S01]  /*900b0*/  STL.64 [R1+0x80], R12 ;  /* 0x0000800c01007387 */ /* 0x0001e20000100a00 */
[----:B------:R-:W-:Y:S02]  /*900c0*/  LEA.HI.X.SX32 R11, R9, R28, 0x1, P4 ;  /* 0x0000001c090b7211 */ /* 0x000fe400020f0eff */
[----:B0-----:R-:W-:-:S03]  /*900d0*/  LEA R12, P2, R3, R27, 0x1 ;  /* 0x0000001b030c7211 */ /* 0x001fc600078408ff */
[----:B------:R-:W-:Y:S01]  /*900e0*/  STL.64 [R1+0x78], R10 ;  /* 0x0000780a01007387 */ /* 0x000fe20000100a00 */
[----:B------:R-:W-:-:S03]  /*900f0*/  LEA.HI.X.SX32 R13, R3, R28, 0x1, P2 ;  /* 0x0000001c030d7211 */ /* 0x000fc600010f0eff */
[----:B----4-:R0:W-:Y:S04]  /*90100*/  STG.E.U16 [R22.64], R25 ;  /* 0x0000001916007986 */ /* 0x0101e8000c101506 */
[----:B0-----:R-:W2:Y:S04]  /*90110*/  LDL.LU.64 R22, [R1+0x2a8] ;  /* 0x0002a80001167983 */ /* 0x001ea80000300a00 */
[----:B------:R0:W-:Y:S04]  /*90120*/  STL.64 [R1+0x70], R12 ;  /* 0x0000700c01007387 */ /* 0x0001e80000100a00 */
[----:B------:R-:W2:Y:S01]  /*90130*/  LDL R25, [R1+0x4ac] ;  /* 0x0004ac0001197983 */ /* 0x000ea20000100800 */
[----:B------:R-:W-:-:S04]  /*90140*/  LEA R6, R26, R3, 0x1 ;  /* 0x000000031a067211 */ /* 0x000fc800078e08ff */
[----:B------:R-:W-:Y:S01]  /*90150*/  LEA R10, P4, R6, R27, 0x1 ;  /* 0x0000001b060a7211 */ /* 0x000fe200078808ff */
[----:B------:R-:W-:-:S03]  /*90160*/  IMAD R4, R26, 0x2, R6 ;  /* 0x000000021a047824 */ /* 0x000fc600078e0206 */
[----:B------:R-:W-:Y:S02]  /*90170*/  LEA.HI.X.SX32 R11, R6, R28, 0x1, P4 ;  /* 0x0000001c060b7211 */ /* 0x000fe400020f0eff */
[----:B------:R-:W-:Y:S02]  /*90180*/  LEA R7, R26, R4, 0x1 ;  /* 0x000000041a077211 */ /* 0x000fe400078e08ff */
[-C--:B0-----:R-:W-:Y:S01]  /*90190*/  LEA R12, P2, R4, R27.reuse, 0x1 ;  /* 0x0000001b040c7211 */ /* 0x081fe200078408ff */
[----:B------:R0:W-:Y:S02]  /*901a0*/  STL.64 [R1+0x68], R10 ;  /* 0x0000680a01007387 */ /* 0x0001e40000100a00 */
[----:B------:R-:W-:Y:S01]  /*901b0*/  IMAD R0, R26, 0x2, R7 ;  /* 0x000000021a007824 */ /* 0x000fe200078e0207 */
[----:B------:R-:W-:Y:S02]  /*901c0*/  LEA.HI.X.SX32 R13, R4, R28, 0x1, P2 ;  /* 0x0000001c040d7211 */ /* 0x000fe400010f0eff */
[----:B0-----:R-:W-:-:S02]  /*901d0*/  LEA R10, P4, R7, R27, 0x1 ;  /* 0x0000001b070a7211 */ /* 0x001fc400078808ff */
[C---:B------:R-:W-:Y:S02]  /*901e0*/  LEA R8, R26.reuse, R0, 0x1 ;  /* 0x000000001a087211 */ /* 0x040fe400078e08ff */
[----:B------:R-:W-:Y:S01]  /*901f0*/  LEA.HI.X.SX32 R11, R7, R28, 0x1, P4 ;  /* 0x0000001c070b7211 */ /* 0x000fe200020f0eff */
[----:B------:R0:W-:Y:S02]  /*90200*/  STL.64 [R1+0x60], R12 ;  /* 0x0000600c01007387 */ /* 0x0001e40000100a00 */
[----:B------:R-:W-:Y:S02]  /*90210*/  IMAD R2, R26, 0x2, R8 ;  /* 0x000000021a027824 */ /* 0x000fe400078e0208 */
[----:B------:R1:W-:Y:S01]  /*90220*/  STL.64 [R1+0x58], R10 ;  /* 0x0000580a01007387 */ /* 0x0003e20000100a00 */
[-C--:B0-----:R-:W-:Y:S02]  /*90230*/  LEA R12, P2, R0, R27.reuse, 0x1 ;  /* 0x0000001b000c7211 */ /* 0x081fe400078408ff */
[----:B-1----:R-:W-:-:S02]  /*90240*/  LEA R10, P4, R8, R27, 0x1 ;  /* 0x0000001b080a7211 */ /* 0x002fc400078808ff */
[-C--:B------:R-:W-:Y:S02]  /*90250*/  LEA.HI.X.SX32 R13, R0, R28.reuse, 0x1, P2 ;  /* 0x0000001c000d7211 */ /* 0x080fe400010f0eff */
[----:B------:R-:W-:Y:S02]  /*90260*/  LEA.HI.X.SX32 R11, R8, R28, 0x1, P4 ;  /* 0x0000001c080b7211 */ /* 0x000fe400020f0eff */
[C---:B------:R-:W-:Y:S01]  /*90270*/  LEA R5, R26.reuse, R2, 0x1 ;  /* 0x000000021a057211 */ /* 0x040fe200078e08ff */
[----:B------:R-:W-:Y:S04]  /*90280*/  STL.64 [R1+0x50], R12 ;  /* 0x0000500c01007387 */ /* 0x000fe80000100a00 */
[----:B------:R0:W-:Y:S01]  /*90290*/  STL.64 [R1+0x48], R10 ;  /* 0x0000480a01007387 */ /* 0x0001e20000100a00 */
[----:B------:R-:W-:Y:S01]  /*902a0*/  IMAD R3, R26, 0x2, R5 ;  /* 0x000000021a037824 */ /* 0x000fe200078e0205 */
[----:B0-----:R-:W-:-:S02]  /*902b0*/  LEA R10, P4, R5, R27, 0x1 ;  /* 0x0000001b050a7211 */ /* 0x001fc400078808ff */
[----:B------:R-:W-:Y:S02]  /*902c0*/  LEA R12, P2, R2, R27, 0x1 ;  /* 0x0000001b020c7211 */ /* 0x000fe400078408ff */
[-C--:B------:R-:W-:Y:S02]  /*902d0*/  LEA.HI.X.SX32 R11, R5, R28.reuse, 0x1, P4 ;  /* 0x0000001c050b7211 */ /* 0x080fe400020f0eff */
[----:B------:R-:W-:Y:S02]  /*902e0*/  LEA R6, R26, R3, 0x1 ;  /* 0x000000031a067211 */ /* 0x000fe400078e08ff */
[----:B------:R-:W-:Y:S01]  /*902f0*/  LEA.HI.X.SX32 R13, R2, R28, 0x1, P2 ;  /* 0x0000001c020d7211 */ /* 0x000fe200010f0eff */
[----:B------:R0:W-:Y:S01]  /*90300*/  STL.64 [R1+0x38], R10 ;  /* 0x0000380a01007387 */ /* 0x0001e20000100a00 */
[----:B------:R-:W-:Y:S01]  /*90310*/  LEA R8, P4, R6, R27, 0x1 ;  /* 0x0000001b06087211 */ /* 0x000fe200078808ff */
[----:B------:R-:W-:-:S03]  /*90320*/  IMAD R4, R26, 0x2, R6 ;  /* 0x000000021a047824 */ /* 0x000fc600078e0206 */
[----:B------:R-:W-:Y:S02]  /*90330*/  LEA.HI.X.SX32 R9, R6, R28, 0x1, P4 ;  /* 0x0000001c06097211 */ /* 0x000fe400020f0eff */
[----:B0-----:R-:W-:-:S04]  /*90340*/  LEA R10, P2, R3, R27, 0x1 ;  /* 0x0000001b030a7211 */ /* 0x001fc800078408ff */
[----:B------:R-:W-:Y:S01]  /*90350*/  LEA.HI.X.SX32 R11, R3, R28, 0x1, P2 ;  /* 0x0000001c030b7211 */ /* 0x000fe200010f0eff */
[----:B------:R-:W-:Y:S01]  /*90360*/  STL.64 [R1+0x40], R12 ;  /* 0x0000400c01007387 */ /* 0x000fe20000100a00 */
[----:B------:R-:W-:-:S03]  /*90370*/  LEA R7, R26, R4, 0x1 ;  /* 0x000000041a077211 */ /* 0x000fc600078e08ff */
[----:B------:R0:W-:Y:S04]  /*90380*/  STL.64 [R1+0x30], R10 ;  /* 0x0000300a01007387 */ /* 0x0001e80000100a00 */
[----:B------:R1:W-:Y:S01]  /*90390*/  STL.64 [R1+0x28], R8 ;  /* 0x0000280801007387 */ /* 0x0003e20000100a00 */
[----:B------:R-:W-:Y:S01]  /*903a0*/  IMAD R0, R26, 0x2, R7 ;  /* 0x000000021a007824 */ /* 0x000fe200078e0207 */
[CC--:B0-----:R-:W-:Y:S02]  /*903b0*/  LEA R10, P2, R4.reuse, R27.reuse, 0x1 ;  /* 0x0000001b040a7211 */ /* 0x0c1fe400078408ff */
[----:B-1----:R-:W-:Y:S02]  /*903c0*/  LEA R8, P4, R7, R27, 0x1 ;  /* 0x0000001b07087211 */ /* 0x002fe400078808ff */
[----:B------:R-:W-:-:S02]  /*903d0*/  LEA.HI.X.SX32 R11, R4, R28, 0x1, P2 ;  /* 0x0000001c040b7211 */ /* 0x000fc400010f0eff */
[----:B------:R-:W-:-:S03]  /*903e0*/  LEA.HI.X.SX32 R9, R7, R28, 0x1, P4 ;  /* 0x0000001c07097211 */ /* 0x000fc600020f0eff */
[----:B------:R-:W-:Y:S01]  /*903f0*/  STL.64 [R1+0x20], R10 ;  /* 0x0000200a01007387 */ /* 0x000fe20000100a00 */
[----:B------:R-:W-:-:S03]  /*90400*/  LEA R2, R26, R0, 0x1 ;  /* 0x000000001a027211 */ /* 0x000fc600078e08ff */
[----:B------:R0:W-:Y:S02]  /*90410*/  STL.64 [R1+0x18], R8 ;  /* 0x0000180801007387 */ /* 0x0001e40000100a00 */
[----:B------:R-:W-:Y:S01]  /*90420*/  IMAD R5, R26, 0x2, R2 ;  /* 0x000000021a057824 */ /* 0x000fe200078e0202 */
[-C--:B0-----:R-:W-:Y:S02]  /*90430*/  LEA R8, P4, R2, R27.reuse, 0x1 ;  /* 0x0000001b02087211 */ /* 0x081fe400078808ff */
[----:B------:R-:W-:Y:S02]  /*90440*/  LEA R10, P2, R0, R27, 0x1 ;  /* 0x0000001b000a7211 */ /* 0x000fe400078408ff */
[-C--:B------:R-:W-:Y:S02]  /*90450*/  LEA.HI.X.SX32 R9, R2, R28.reuse, 0x1, P4 ;  /* 0x0000001c02097211 */ /* 0x080fe400020f0eff */
[----:B------:R-:W-:Y:S02]  /*90460*/  LEA R6, R26, R5, 0x1 ;  /* 0x000000051a067211 */ /* 0x000fe400078e08ff */
[----:B------:R-:W-:Y:S01]  /*90470*/  LEA.HI.X.SX32 R11, R0, R28, 0x1, P2 ;  /* 0x0000001c000b7211 */ /* 0x000fe200010f0eff */
[----:B-----5:R0:W-:Y:S04]  /*90480*/  STG.E.U16 [R14.64], R24 ;  /* 0x000000180e007986 */ /* 0x0201e8000c101506 */
[----:B0-----:R-:W4:Y:S01]  /*90490*/  LDL.LU.64 R14, [R1+0x2c0] ;  /* 0x0002c000010e7983 */ /* 0x001f220000300a00 */
[----:B------:R-:W-:-:S03]  /*904a0*/  LEA R24, P4, R6, R27, 0x1 ;  /* 0x0000001b06187211 */ /* 0x000fc600078808ff */
[----:B---3--:R0:W-:Y:S04]  /*904b0*/  STG.E.U16 [R20.64], R29 ;  /* 0x0000001d14007986 */ /* 0x0081e8000c101506 */
[----:B0-----:R-:W4:Y:S04]  /*904c0*/  LDL R29, [R1+0x4a4] ;  /* 0x0004a400011d7983 */ /* 0x001f280000100800 */
[----:B------:R0:W-:Y:S04]  /*904d0*/  STL.64 [R1+0x8], R8 ;  /* 0x0000080801007387 */ /* 0x0001e80000100a00 */
[----:B------:R-:W-:Y:S01]  /*904e0*/  STL.64 [R1+0x10], R10 ;  /* 0x0000100a01007387 */ /* 0x000fe20000100a00 */
[----:B0-----:R-:W-:-:S03]  /*904f0*/  LEA R8, P2, R5, R27, 0x1 ;  /* 0x0000001b05087211 */ /* 0x001fc600078408ff */
[----:B------:R-:W-:Y:S01]  /*90500*/  STL [R1+0x13c8], R24 ;  /* 0x0013c81801007387 */ /* 0x000fe20000100800 */
[----:B------:R-:W-:-:S03]  /*90510*/  LEA.HI.X.SX32 R9, R5, R28, 0x1, P2 ;  /* 0x0000001c05097211 */ /* 0x000fc600010f0eff */
[----:B------:R-:W-:Y:S04]  /*90520*/  STL [R1+0x16c8], R24 ;  /* 0x0016c81801007387 */ /* 0x000fe80000100800 */
[----:B------:R-:W-:Y:S04]  /*90530*/  STL.64 [R1], R8 ;  /* 0x0000000801007387 */ /* 0x000fe80000100a00 */
[----:B--2---:R0:W-:Y:S04]  /*90540*/  STG.E.U16 [R22.64], R25 ;  /* 0x0000001916007986 */ /* 0x0041e8000c101506 */
[----:B------:R1:W-:Y:S01]  /*90550*/  STL [R1+0x1778], R24 ;  /* 0x0017781801007387 */ /* 0x0003e20000100800 */
[----:B0-----:R-:W-:-:S05]  /*90560*/  LEA.HI.X.SX32 R25, R6, R28, 0x1, P4 ;  /* 0x0000001c06197211 */ /* 0x001fca00020f0eff */
        /* <DEDUP_REMOVED lines=16> */
[----:B-1----:R-:W2:Y:S01]  /*90670*/  LDL.LU R24, [R1+0x680] ;  /* 0x0006800001187983 */ /* 0x002ea20000300800 */
[----:B------:R-:W-:-:S05]  /*90680*/  IMAD R3, R26, 0x2, R6 ;  /* 0x000000021a037824 */ /* 0x000fca00078e0206 */
[----:B------:R-:W-:-:S05]  /*90690*/  LEA R4, R26, R3, 0x1 ;  /* 0x000000031a047211 */ /* 0x000fca00078e08ff */
[----:B------:R-:W-:Y:S01]  /*906a0*/  IMAD R0, R26, 0x2, R4 ;  /* 0x000000021a007824 */ /* 0x000fe200078e0204 */
[----:B------:R-:W-:-:S04]  /*906b0*/  LEA R22, P2, R3, R27, 0x1 ;  /* 0x0000001b03167211 */ /* 0x000fc800078408ff */
[----:B------:R-:W-:Y:S02]  /*906c0*/  LEA R2, R26, R0, 0x1 ;  /* 0x000000001a027211 */ /* 0x000fe400078e08ff */
[-C--:B------:R-:W-:Y:S02]  /*906d0*/  LEA.HI.X.SX32 R23, R3, R28.reuse, 0x1, P2 ;  /* 0x0000001c03177211 */ /* 0x080fe400010f0eff */
[----:B------:R-:W-:Y:S01]  /*906e0*/  LEA R20, P4, R4, R27, 0x1 ;  /* 0x0000001b04147211 */ /* 0x000fe200078808ff */
[----:B------:R-:W-:Y:S01]  /*906f0*/  IMAD R6, R26, 0x2, R2 ;  /* 0x000000021a067824 */ /* 0x000fe200078e0202 */
[----:B------:R-:W-:Y:S02]  /*90700*/  STL [R1+0x13d8], R22 ;  /* 0x0013d81601007387 */ /* 0x000fe40000100800 */
[----:B------:R-:W-:Y:S02]  /*90710*/  LEA.HI.X.SX32 R21, R4, R28, 0x1, P4 ;  /* 0x0000001c04157211 */ /* 0x000fe400020f0eff */
[----:B------:R-:W-:Y:S01]  /*90720*/  STL [R1+0x16e0], R22 ;  /* 0x0016e01601007387 */ /* 0x000fe20000100800 */
[----:B------:R-:W-:-:S03]  /*90730*/  LEA R5, R26, R6, 0x1 ;  /* 0x000000061a057211 */ /* 0x000fc600078e08ff */
[----:B------:R-:W-:Y:S01]  /*90740*/  STL [R1+0x13b8], R23 ;  /* 0x0013b81701007387 */ /* 0x000fe20000100800 */
[----:B------:R-:W-:-:S03]  /*90750*/  LEA R18, P2, R0, R27, 0x1 ;  /* 0x0000001b00127211 */ /* 0x000fc600078408ff */
[----:B------:R-:W-:Y:S04]  /*90760*/  STL [R1+0x16a8], R23 ;  /* 0x0016a81701007387 */ /* 0x000fe80000100800 */
[----:B------:R-:W-:Y:S01]  /*90770*/  STL [R1+0x13e8], R20 ;  /* 0x0013e81401007387 */ /* 0x000fe20000100800 */
[----:B------:R-:W-:-:S03]  /*90780*/  LEA R16, P4, R2, R27, 0x1 ;  /* 0x0000001b02107211 */ /* 0x000fc600078808ff */
[----:B------:R-:W-:Y:S01]  /*90790*/  STL [R1+0x16f8], R20 ;  /* 0x0016f81401007387 */ /* 0x000fe20000100800 */
[----:B------:R-:W-:-:S03]  /*907a0*/  IMAD R3, R26, 0x2, R5 ;  /* 0x000000021a037824 */ /* 0x000fc600078e0205 */
[----:B------:R-:W-:Y:S01]  /*907b0*/  STL [R1+0x16fc], R20 ;  /* 0x0016fc1401007387 */ /* 0x000fe20000100800 */
[----:B------:R-:W-:-:S03]  /*907c0*/  LEA.HI.X.SX32 R19, R0, R28, 0x1, P2 ;  /* 0x0000001c00137211 */ /* 0x000fc600010f0eff */
[----:B------:R-:W-:Y:S04]  /*907d0*/  STL [R1+0x13b4], R21 ;  /* 0x0013b41501007387 */ /* 0x000fe80000100800 */
[----:B------:R-:W-:Y:S01]  /*907e0*/  STL [R1+0x1698], R21 ;  /* 0x0016981501007387 */ /* 0x000fe20000100800 */
[----:B------:R-:W-:-:S03]  /*907f0*/  LEA.HI.X.SX32 R17, R2, R28, 0x1, P4 ;  /* 0x0000001c02117211 */ /* 0x000fc600020f0eff */
[----:B------:R-:W-:Y:S04]  /*90800*/  STL [R1+0x1720], R21 ;  /* 0x0017201501007387 */ /* 0x000fe80000100800 */
[----:B------:R-:W-:Y:S01]  /*90810*/  STL [R1+0x1400], R18 ;  /* 0x0014001201007387 */ /* 0x000fe20000100800 */
[----:B------:R-:W-:-:S03]  /*90820*/  LEA R0, R26, R3, 0x1 ;  /* 0x000000031a007211 */ /* 0x000fc600078e08ff */
[----:B------:R-:W-:Y:S01]  /*90830*/  STL [R1+0x1708], R18 ;  /* 0x0017081201007387 */ /* 0x000fe20000100800 */
[----:B------:R-:W-:-:S03]  /*90840*/  LEA R12, P4, R5, R27, 0x1 ;  /* 0x0000001b050c7211 */ /* 0x000fc600078808ff */
[----:B------:R-:W-:Y:S04]  /*90850*/  STL [R1+0x170c], R18 ;  /* 0x00170c1201007387 */ /* 0x000fe80000100800 */
[----:B------:R-:W-:Y:S04]  /*90860*/  STL [R1+0x1710], R18 ;  /* 0x0017101201007387 */ /* 0x000fe80000100800 */
[----:B------:R-:W-:Y:S04]  /*90870*/  STL [R1+0x13b0], R19 ;  /* 0x0013b01301007387 */ /* 0x000fe80000100800 */
[----:B------:R-:W-:Y:S01]  /*90880*/  STL [R1+0x1688], R19 ;  /* 0x0016881301007387 */ /* 0x000fe20000100800 */
[----:B------:R-:W-:-:S03]  /*90890*/  IMAD R7, R26, 0x2, R0 ;  /* 0x000000021a077824 */ /* 0x000fc600078e0200 */
[----:B------:R-:W-:Y:S01]  /*908a0*/  STL [R1+0x1410], R16 ;  /* 0x0014101001007387 */ /* 0x000fe20000100800 */
[----:B------:R-:W-:-:S03]  /*908b0*/  LEA.HI.X.SX32 R13, R5, R28, 0x1, P4 ;  /* 0x0000001c050d7211 */ /* 0x000fc600020f0eff */
[----:B------:R-:W-:Y:S04]  /*908c0*/  STL [R1+0x13ac], R17 ;  /* 0x0013ac1101007387 */ /* 0x000fe80000100800 */
[----:B------:R-:W-:Y:S01]  /*908d0*/  STL.64 [R1+0x16e8], R16 ;  /* 0x0016e81001007387 */ /* 0x000fe20000100a00 */
[----:B------:R-:W-:-:S03]  /*908e0*/  LEA R8, P4, R0, R27, 0x1 ;  /* 0x0000001b00087211 */ /* 0x000fc600078808ff */
[----:B------:R-:W-:Y:S01]  /*908f0*/  STL [R1+0x1794], R16 ;  /* 0x0017941001007387 */ /* 0x000fe20000100800 */
[----:B------:R-:W-:Y:S02]  /*90900*/  LEA R2, R26, R7, 0x1 ;  /* 0x000000071a027211 */ /* 0x000fe400078e08ff */
[----:B------:R-:W-:Y:S02]  /*90910*/  LEA.HI.X.SX32 R9, R0, R28, 0x1, P4 ;  /* 0x0000001c00097211 */ /* 0x000fe400020f0eff */
[----:B------:R-:W-:-:S04]  /*90920*/  LEA R4, P4, R2, R27, 0x1 ;  /* 0x0000001b02047211 */ /* 0x000fc800078808ff */
[----:B------:R-:W-:Y:S01]  /*90930*/  LEA.HI.X.SX32 R5, R2, R28, 0x1, P4 ;  /* 0x0000001c02057211 */ /* 0x000fe200020f0eff */
[----:B----4-:R0:W-:Y:S02]  /*90940*/  STG.E.U16 [R14.64], R29 ;  /* 0x0000001d0e007986 */ /* 0x0101e4000c101506 */
[----:B0-----:R-:W-:-:S04]  /*90950*/  LEA R14, P2, R6, R27, 0x1 ;  /* 0x0000001b060e7211 */ /* 0x001fc800078408ff */
[----:B------:R-:W-:Y:S01]  /*90960*/  LEA.HI.X.SX32 R15, R6, R28, 0x1, P2 ;  /* 0x0000001c060f7211 */ /* 0x000fe200010f0eff */
[----:B------:R-:W-:Y:S01]  /*90970*/  STL [R1+0x1420], R14 ;  /* 0x0014200e01007387 */ /* 0x000fe20000100800 */
[----:B------:R-:W-:-:S03]  /*90980*/  LEA R10, P2, R3, R27, 0x1 ;  /* 0x0000001b030a7211 */ /* 0x000fc600078408ff */
[----:B------:R-:W-:Y:S01]  /*90990*/  STL [R1+0x13a8], R15 ;  /* 0x0013a80f01007387 */ /* 0x000fe20000100800 */
[----:B------:R-:W-:-:S03]  /*909a0*/  LEA.HI.X.SX32 R11, R3, R28, 0x1, P2 ;  /* 0x0000001c030b7211 */ /* 0x000fc600010f0eff */
[----:B------:R0:W-:Y:S04]  /*909b0*/  STL.64 [R1+0x16f0], R14 ;  /* 0x0016f00e01007387 */ /* 0x0001e80000100a00 */
[----:B------:R-:W-:Y:S01]  /*909c0*/  STL [R1+0x1430], R12 ;  /* 0x0014300c01007387 */ /* 0x000fe20000100800 */
[----:B------:R-:W-:-:S03]  /*909d0*/  LEA R6, P2, R7, R27, 0x1 ;  /* 0x0000001b07067211 */ /* 0x000fc600078408ff */
[----:B------:R-:W-:Y:S04]  /*909e0*/  STL [R1+0x13a4], R13 ;  /* 0x0013a40d01007387 */ /* 0x000fe80000100800 */
[----:B------:R-:W-:Y:S01]  /*909f0*/  STL.64 [R1+0x1700], R12 ;  /* 0x0017000c01007387 */ /* 0x000fe20000100a00 */
[----:B------:R-:W-:-:S03]  /*90a00*/  IMAD R29, R26, 0x2, R2 ;  /* 0x000000021a1d7824 */ /* 0x000fc600078e0202 */
[----:B------:R-:W-:Y:S04]  /*90a10*/  STL [R1+0x179c], R12 ;  /* 0x00179c0c01007387 */ /* 0x000fe80000100800 */
[----:B------:R-:W-:Y:S01]  /*90a20*/  STL [R1+0x1440], R10 ;  /* 0x0014400a01007387 */ /* 0x000fe20000100800 */
[----:B------:R-:W-:-:S03]  /*90a30*/  LEA.HI.X.SX32 R7, R7, R28, 0x1, P2 ;  /* 0x0000001c07077211 */ /* 0x000fc600010f0eff */
[----:B------:R-:W-:Y:S04]  /*90a40*/  STL [R1+0x13a0], R11 ;  /* 0x0013a00b01007387 */ /* 0x000fe80000100800 */
[----:B------:R-:W-:Y:S04]  /*90a50*/  STL.64 [R1+0x1718], R10 ;  /* 0x0017180a01007387 */ /* 0x000fe80000100a00 */
[----:B------:R-:W-:Y:S01]  /*90a60*/  STL [R1+0x1450], R8 ;  /* 0x0014500801007387 */ /* 0x000fe20000100800 */
[----:B------:R-:W-:-:S03]  /*90a70*/  LEA R0, R26, R29, 0x1 ;  /* 0x0000001d1a007211 */ /* 0x000fc600078e08ff */
[----:B------:R-:W-:Y:S04]  /*90a80*/  STL [R1+0x139c], R9 ;  /* 0x00139c0901007387 */ /* 0x000fe80000100800 */
[----:B------:R-:W-:Y:S04]  /*90a90*/  STL.64 [R1+0x1728], R8 ;  /* 0x0017280801007387 */ /* 0x000fe80000100a00 */
[----:B------:R-:W-:Y:S04]  /*90aa0*/  STL [R1+0x1460], R6 ;  /* 0x0014600601007387 */ /* 0x000fe80000100800 */
[----:B------:R-:W-:Y:S01]  /*90ab0*/  STL [R1+0x1730], R6 ;  /* 0x0017300601007387 */ /* 0x000fe20000100800 */
[----:B------:R-:W-:-:S03]  /*90ac0*/  LEA R2, P4, R0, R27, 0x1 ;  /* 0x0000001b00027211 */ /* 0x000fc600078808ff */
[----:B------:R-:W-:Y:S04]  /*90ad0*/  STL [R1+0x1734], R6 ;  /* 0x0017340601007387 */ /* 0x000fe80000100800 */
[----:B------:R-:W-:Y:S04]  /*90ae0*/  STL [R1+0x1398], R7 ;  /* 0x0013980701007387 */ /* 0x000fe80000100800 */
[----:B------:R-:W-:Y:S04]  /*90af0*/  STL [R1+0x1740], R7 ;  /* 0x0017400701007387 */ /* 0x000fe80000100800 */
[----:B------:R-:W-:Y:S01]  /*90b00*/  STL [R1+0x1744], R7 ;  /* 0x0017440701007387 */ /* 0x000fe20000100800 */
[----:B------:R-:W-:-:S03]  /*90b10*/  LEA.HI.X.SX32 R3, R0, R28, 0x1, P4 ;  /* 0x0000001c00037211 */ /* 0x000fc600020f0eff */
[----:B------:R-:W-:Y:S04]  /*90b20*/  STL [R1+0x17a4], R7 ;  /* 0x0017a40701007387 */ /* 0x000fe80000100800 */
[----:B------:R-:W-:Y:S04]  /*90b30*/  STL.64 [R1+0x13c0], R4 ;  /* 0x0013c00401007387 */ /* 0x000fe80000100a00 */
[----:B------:R-:W-:Y:S04]  /*90b40*/  STL [R1+0x17b4], R4 ;  /* 0x0017b40401007387 */ /* 0x000fe80000100800 */
[----:B------:R-:W-:Y:S04]  /*90b50*/  STL [R1+0x17ac], R5 ;  /* 0x0017ac0501007387 */ /* 0x000fe80000100800 */
[----:B------:R-:W-:Y:S04]  /*90b60*/  STL [R1+0x1658], R0 ;  /* 0x0016580001007387 */ /* 0x000fe80000100800 */
[----:B------:R-:W-:Y:S04]  /*90b70*/  STL [R1+0x1750], R0 ;  /* 0x0017500001007387 */ /* 0x000fe80000100800 */
[----:B------:R-:W-:Y:S04]  /*90b80*/  STL [R1+0x1760], R0 ;  /* 0x0017600001007387 */ /* 0x000fe80000100800 */
[----:B------:R-:W-:Y:S04]  /*90b90*/  STL [R1+0x17bc], R0 ;  /* 0x0017bc0001007387 */ /* 0x000fe80000100800 */
[----:B------:R-:W-:Y:S04]  /*90ba0*/  STL [R1+0x1394], R3 ;  /* 0x0013940301007387 */ /* 0x000fe80000100800 */
[----:B------:R-:W-:Y:S01]  /*90bb0*/  STL.64 [R1+0x1738], R2 ;  /* 0x0017380201007387 */ /* 0x000fe20000100a00 */
[----:B--2---:R-:W-:-:S03]  /*90bc0*/  FSETP.NEU.AND P4, PT, R24, RZ, PT ;  /* 0x000000ff1800720b */ /* 0x004fc60003f8d000 */
[----:B------:R1:W-:Y:S04]  /*90bd0*/  STL [R1+0x17cc], R2 ;  /* 0x0017cc0201007387 */ /* 0x0003e80000100800 */
[----:B------:R-:W-:Y:S04]  /*90be0*/  STL [R1+0x17c4], R3 ;  /* 0x0017c40301007387 */ /* 0x000fe80000100800 */
[----:B0-----:R-:W2:Y:S04]  /*90bf0*/  LDL.LU R15, [R1+0x534] ;  /* 0x00053400010f7983 */ /* 0x001ea80000300800 */
[----:B------:R-:W3:Y:S04]  /*90c00*/  LDL.LU R19, [R1+0x52c] ;  /* 0x00052c0001137983 */ /* 0x000ee80000300800 */
[----:B------:R-:W4:Y:S04]  /*90c10*/  LDL.LU R24, [R1+0x524] ;  /* 0x0005240001187983 */ /* 0x000f280000300800 */
[----:B------:R-:W5:Y:S04]  /*90c20*/  LDL.LU R20, [R1+0x51c] ;  /* 0x00051c0001147983 */ /* 0x000f680000300800 */
[----:B-1----:R-:W2:Y:S04]  /*90c30*/  LDL.LU R2, [R1+0x4e4] ;  /* 0x0004e40001027983 */ /* 0x002ea80000300800 */
        /* <DEDUP_REMOVED lines=9> */
[----:B0-----:R-:W2:Y:S01]  /*90cd0*/  LDL.LU R2, [R1+0x50c] ;  /* 0x00050c0001027983 */ /* 0x001ea20000300800 */
[----:B------:R-:W-:-:S04]  /*90ce0*/  LEA R26, P2, R29, R27, 0x1 ;  /* 0x0000001b1d1a7211 */ /* 0x000fc800078408ff */
[----:B------:R-:W-:Y:S02]  /*90cf0*/  LEA.HI.X.SX32 R27, R29, R28, 0x1, P2 ;  /* 0x0000001c1d1b7211 */ /* 0x000fe400010f0eff */
[----:B------:R-:W-:Y:S01]  /*90d00*/  PRMT R10, R15, 0x7632, R10 ;  /* 0x000076320f0a7816 */ /* 0x000fe2000000000a */
        /* <DEDUP_REMOVED lines=10> */
[----:B------:R-:W2:Y:S04]  /*90db0*/  LDL.LU.64 R8, [R1+0x320] ;  /* 0x0003200001087983 */ /* 0x000ea80000300a00 */
[----:B------:R-:W2:Y:S04]  /*90dc0*/  LDL.LU R22, [R1+0x494] ;  /* 0x0004940001167983 */ /* 0x000ea80000300800 */
[----:B------:R-:W2:Y:S04]  /*90dd0*/  LDL.LU R17, [R1+0x48c] ;  /* 0x00048c0001117983 */ /* 0x000ea80000300800 */
[----:B------:R0:W-:Y:S01]  /*90de0*/  STL [R1+0x1678], R29 ;  /* 0x0016781d01007387 */ /* 0x0001e20000100800 */
[----:B---3--:R-:W-:-:S02]  /*90df0*/  PRMT R18, R19, 0x7632, R18 ;  /* 0x0000763213127816 */ /* 0x008fc40000000012 */
[----:B----4-:R-:W-:Y:S01]  /*90e00*/  PRMT R23, R24, 0x7632, R23 ;  /* 0x0000763218177816 */ /* 0x010fe20000000017 */
[----:B0-----:R-:W3:Y:S04]  /*90e10*/  LDL.LU R29, [R1+0x4a4] ;  /* 0x0004a400011d7983 */ /* 0x001ee80000300800 */
[----:B------:R-:W-:Y:S04]  /*90e20*/  STL [R1+0x1668], R28 ;  /* 0x0016681c01007387 */ /* 0x000fe80000100800 */
[----:B------:R0:W-:Y:S01]  /*90e30*/  STL.64 [R1+0x13d0], R26 ;  /* 0x0013d01a01007387 */ /* 0x0001e20000100a00 */
[----:B-----5:R-:W-:-:S03]  /*90e40*/  PRMT R21, R20, 0x7632, R21 ;  /* 0x0000763214157816 */ /* 0x020fc60000000015 */
[----:B0-----:R-:W4:Y:S04]  /*90e50*/  LDL.LU.64 R26, [R1+0x328] ;  /* 0x00032800011a7983 */ /* 0x001f280000300a00 */
[----:B------:R-:W5:Y:S04]  /*90e60*/  LDL.LU.64 R14, [R1+0x318] ;  /* 0x00031800010e7983 */ /* 0x000f680000300a00 */
[----:B------:R-:W3:Y:S04]  /*90e70*/  LDL.LU R13, [R1+0x484] ;  /* 0x00048400010d7983 */ /* 0x000ee80000300800 */
[----:B------:R0:W-:Y:S04]  /*90e80*/  STL.S16 [R1+0x3c0], R10 ;  /* 0x0003c00a01007387 */ /* 0x0001e80000100600 */
[----:B0-----:R-:W3:Y:S04]  /*90e90*/  LDL.LU.64 R10, [R1+0x310] ;  /* 0x00031000010a7983 */ /* 0x001ee80000300a00 */
[----:B------:R0:W-:Y:S04]  /*90ea0*/  STL.S16 [R1+0x3b8], R18 ;  /* 0x0003b81201007387 */ /* 0x0001e80000100600 */
[----:B0-----:R-:W3:Y:S04]  /*90eb0*/  LDL.LU.64 R18, [R1+0x308] ;  /* 0x0003080001127983 */ /* 0x001ee80000300a00 */
[----:B------:R0:W-:Y:S04]  /*90ec0*/  STL.S16 [R1+0x3b0], R23 ;  /* 0x0003b01701007387 */ /* 0x0001e80000100600 */
[----:B0-----:R-:W3:Y:S04]  /*90ed0*/  LDL.LU R23, [R1+0x47c] ;  /* 0x00047c0001177983 */ /* 0x001ee80000300800 */
[----:B------:R-:W3:Y:S04]  /*90ee0*/  LDL.LU R24, [R1+0x474] ;  /* 0x0004740001187983 */ /* 0x000ee80000300800 */
[----:B------:R0:W-:Y:S04]  /*90ef0*/  STL.S16 [R1+0x3a8], R21 ;  /* 0x0003a81501007387 */ /* 0x0001e80000100600 */
[----:B0-----:R-:W3:Y:S01]  /*90f00*/  LDL.LU.64 R20, [R1+0x300] ;  /* 0x0003000001147983 */ /* 0x001ee20000300a00 */
[----:B--2---:R-:W-:-:S03]  /*90f10*/  PRMT R25, R2, 0x7632, R25 ;  /* 0x0000763202197816 */ /* 0x004fc60000000019 */
[----:B------:R-:W2:Y:S04]  /*90f20*/  LDL.LU R2, [R1+0x17fc] ;  /* 0x0017fc0001027983 */ /* 0x000ea80000300800 */
[----:B------:R0:W-:Y:S04]  /*90f30*/  STL.S16 [R1+0x3a0], R25 ;  /* 0x0003a01901007387 */ /* 0x0001e80000100600 */
[----:B0-----:R-:W2:Y:S02]  /*90f40*/  LDL.LU R25, [R1+0x17f8] ;  /* 0x0017f80001197983 */ /* 0x001ea40000300800 */
[----:B--2---:R-:W-:-:S02]  /*90f50*/  PRMT R25, R2, 0x7632, R25 ;  /* 0x0000763202197816 */ /* 0x004fc40000000019 */
        /* <DEDUP_REMOVED lines=40> */
[----:B------:R-:W3:Y:S04]  /*911e0*/  LDL.LU R7, [R1+0x17a4] ;  /* 0x0017a40001077983 */ /* 0x000ee80000300800 */
[----:B------:R0:W-:Y:S04]  /*911f0*/  STL.S16 [R1+0x348], R25 ;  /* 0x0003481901007387 */ /* 0x0001e80000100600 */
[----:B0-----:R-:W2:Y:S02]  /*91200*/  LDL.LU R25, [R1+0x17a0] ;  /* 0x0017a00001197983 */ /* 0x001ea40000300800 */
[----:B--2---:R-:W-:-:S02]  /*91210*/  PRMT R25, R12, 0x7632, R25 ;  /* 0x000076320c197816 */ /* 0x004fc40000000019 */
[----:B------:R-:W2:Y:S04]  /*91220*/  LDL.LU R12, [R1+0x179c] ;  /* 0x00179c00010c7983 */ /* 0x000ea80000300800 */
[----:B------:R0:W-:Y:S04]  /*91230*/  STL.S16 [R1+0x340], R25 ;  /* 0x0003401901007387 */ /* 0x0001e80000100600 */
[----:B0-----:R-:W2:Y:S01]  /*91240*/  LDL.LU R25, [R1+0x1798] ;  /* 0x0017980001197983 */ /* 0x001ea20000300800 */
[----:B---3--:R-:W-:Y:S02]  /*91250*/  PRMT R7, R29, 0x7632, R7 ;  /* 0x000076321d077816 */ /* 0x008fe40000000007 */
[----:B------:R-:W-:-:S02]  /*91260*/  PRMT R5, R6, 0x7632, R5 ;  /* 0x0000763206057816 */ /* 0x000fc40000000005 */
[----:B------:R-:W-:Y:S01]  /*91270*/  PRMT R4, R22, 0x7632, R4 ;  /* 0x0000763216047816 */ /* 0x000fe20000000004 */
[----:B----4-:R-:W-:Y:S01]  /*91280*/  STG.E.U16 [R26.64], R6 ;  /* 0x000000061a007986 */ /* 0x010fe2000c101506 */
[----:B------:R-:W-:Y:S02]  /*91290*/  PRMT R3, R13, 0x7632, R3 ;  /* 0x000076320d037816 */ /* 0x000fe40000000003 */
[----:B------:R-:W-:Y:S01]  /*912a0*/  PRMT R2, R23, 0x7632, R2 ;  /* 0x0000763217027816 */ /* 0x000fe20000000002 */
[----:B------:R-:W-:Y:S04]  /*912b0*/  STG.E.U16 [R8.64], R22 ;  /* 0x0000001608007986 */ /* 0x000fe8000c101506 */
[----:B-----5:R-:W-:Y:S01]  /*912c0*/  STG.E.U16 [R14.64], R17 ;  /* 0x000000110e007986 */ /* 0x020fe2000c101506 */
[----:B------:R-:W-:-:S03]  /*912d0*/  PRMT R0, R24, 0x7632, R0 ;  /* 0x0000763218007816 */ /* 0x000fc60000000000 */
[----:B------:R-:W-:Y:S04]  /*912e0*/  STG.E.U16 [R10.64], R13 ;  /* 0x0000000d0a007986 */ /* 0x000fe8000c101506 */
[----:B------:R-:W-:Y:S04]  /*912f0*/  STG.E.U16 [R18.64], R23 ;  /* 0x0000001712007986 */ /* 0x000fe8000c101506 */
[----:B------:R-:W-:Y:S01]  /*91300*/  STG.E.U16 [R20.64], R24 ;  /* 0x0000001814007986 */ /* 0x000fe2000c101506 */
[----:B--2---:R-:W-:-:S03]  /*91310*/  PRMT R25, R16, 0x7632, R25 ;  /* 0x0000763210197816 */ /* 0x004fc60000000019 */
[----:B------:R-:W2:Y:S04]  /*91320*/  LDL.LU R16, [R1+0x1794] ;  /* 0x0017940001107983 */ /* 0x000ea80000300800 */
[----:B------:R0:W-:Y:S04]  /*91330*/  STL.S16 [R1+0x338], R25 ;  /* 0x0003381901007387 */ /* 0x0001e80000100600 */
[----:B0-----:R-:W3:Y:S04]  /*91340*/  LDL.LU R25, [R1+0x1790] ;  /* 0x0017900001197983 */ /* 0x001ee80000300800 */
[----:B------:R-:W-:Y:S04]  /*91350*/  STL.S16 [R1+0x334], R7 ;  /* 0x0003340701007387 */ /* 0x000fe80000100600 */
[----:B------:R0:W-:Y:S04]  /*91360*/  STL.64 [R1+0x1590], R4 ;  /* 0x0015900401007387 */ /* 0x0001e80000100a00 */
[----:B------:R-:W4:Y:S01]  /*91370*/  LDL.LU R22, [R1+0x46c] ;  /* 0x00046c0001167983 */ /* 0x000f220000300800 */
[----:B0-----:R-:W-:-:S05]  /*91380*/  PRMT R5, R17, 0x7632, R5 ;  /* 0x0000763211057816 */ /* 0x001fca0000000005 */
[----:B------:R-:W-:Y:S04]  /*91390*/  STL.S16 [R1+0x320], R5 ;  /* 0x0003200501007387 */ /* 0x000fe80000100600 */
[----:B------:R-:W5:Y:S04]  /*913a0*/  LDL.LU.64 R14, [R1+0x2f8] ;  /* 0x0002f800010e7983 */ /* 0x000f680000300a00 */
[----:B------:R-:W2:Y:S04]  /*913b0*/  LDL.LU R17, [R1+0x464] ;  /* 0x0004640001117983 */ /* 0x000ea80000300800 */
[----:B------:R-:W-:Y:S04]  /*913c0*/  STL.S16 [R1+0x318], R3 ;  /* 0x0003180301007387 */ /* 0x000fe80000100600 */
[----:B------:R-:W-:Y:S04]  /*913d0*/  STL.S16 [R1+0x310], R2 ;  /* 0x0003100201007387 */ /* 0x000fe80000100600 */
[----:B------:R-:W3:Y:S04]  /*913e0*/  LDL.LU R24, [R1+0x45c] ;  /* 0x00045c0001187983 */ /* 0x000ee80000300800 */
[----:B------:R-:W-:Y:S04]  /*913f0*/  STL.S16 [R1+0x308], R0 ;  /* 0x0003080001007387 */ /* 0x000fe80000100600 */
[----:B---3--:R0:W-:Y:S04]  /*91400*/  STL.64 [R1+0x1788], R24 ;  /* 0x0017881801007387 */ /* 0x0081e80000100a00 */
[----:B0-----:R-:W3:Y:S04]  /*91410*/  LDL.LU.64 R24, [R1+0x2f0] ;  /* 0x0002f00001187983 */ /* 0x001ee80000300a00 */
[----:B------:R-:W2:Y:S04]  /*91420*/  LDL.LU R29, [R1+0x454] ;  /* 0x00045400011d7983 */ /* 0x000ea80000300800 */
[----:B--2---:R0:W-:Y:S04]  /*91430*/  STL.64 [R1+0x1780], R28 ;  /* 0x0017801c01007387 */ /* 0x0041e80000100a00 */
[----:B0-----:R-:W2:Y:S04]  /*91440*/  LDL.LU.64 R28, [R1+0x2e8] ;  /* 0x0002e800011c7983 */ /* 0x001ea80000300a00 */
[----:B------:R-:W2:Y:S04]  /*91450*/  LDL.LU R0, [R1+0x44c] ;  /* 0x00044c0001007983 */ /* 0x000ea80000300800 */
[----:B------:R-:W2:Y:S04]  /*91460*/  LDL.LU R5, [R1+0x444] ;  /* 0x0004440001057983 */ /* 0x000ea80000300800 */
[----:B--2---:R0:W-:Y:S04]  /*91470*/  STL.64 [R1+0x1768], R4 ;  /* 0x0017680401007387 */ /* 0x0041e80000100a00 */
[----:B0-----:R-:W2:Y:S04]  /*91480*/  LDL.LU.64 R4, [R1+0x2d8] ;  /* 0x0002d80001047983 */ /* 0x001ea80000300a00 */
[----:B--2---:R0:W-:Y:S04]  /*91490*/  STL.64 [R1+0x1770], R4 ;  /* 0x0017700401007387 */ /* 0x0041e80000100a00 */
[----:B0-----:R-:W2:Y:S04]  /*914a0*/  LDL.LU.64 R4, [R1+0x2e0] ;  /* 0x0002e00001047983 */ /* 0x001ea80000300a00 */
[----:B------:R-:W2:Y:S04]  /*914b0*/  LDL.LU R7, [R1+0x43c] ;  /* 0x00043c0001077983 */ /* 0x000ea80000300800 */
[----:B------:R-:W2:Y:S04]  /*914c0*/  LDL.LU.64 R2, [R1+0x2b8] ;  /* 0x0002b80001027983 */ /* 0x000ea80000300a00 */
[----:B--2---:R0:W-:Y:S04]  /*914d0*/  STL.64 [R1+0x1748], R2 ;  /* 0x0017480201007387 */ /* 0x0041e80000100a00 */
[----:B0-----:R-:W2:Y:S01]  /*914e0*/  LDL.LU.64 R2, [R1+0x2c8] ;  /* 0x0002c80001027983 */ /* 0x001ea20000300a00 */
[----:B----4-:R-:W-:-:S02]  /*914f0*/  PRMT R12, R22, 0x7632, R12 ;  /* 0x00007632160c7816 */ /* 0x010fc4000000000c */
[----:B------:R-:W-:Y:S01]  /*91500*/  PRMT R16, R17, 0x7632, R16 ;  /* 0x0000763211107816 */ /* 0x000fe20000000010 */
[----:B-----5:R-:W-:Y:S04]  /*91510*/  STG.E.U16 [R14.64], R22 ;  /* 0x000000160e007986 */ /* 0x020fe8000c101506 */
[----:B---3--:R-:W-:Y:S04]  /*91520*/  STG.E.U16 [R24.64], R17 ;  /* 0x0000001118007986 */ /* 0x008fe8000c101506 */
[----:B--2---:R0:W-:Y:S04]  /*91530*/  STL.64 [R1+0x1758], R2 ;  /* 0x0017580201007387 */ /* 0x0041e80000100a00 */
[----:B0-----:R-:W2:Y:S04]  /*91540*/  LDL.LU.64 R2, [R1+0x2d0] ;  /* 0x0002d00001027983 */ /* 0x001ea80000300a00 */
[----:B------:R-:W3:Y:S04]  /*91550*/  LDL.LU R6, [R1+0x434] ;  /* 0x0004340001067983 */ /* 0x000ee80000300800 */
[----:B------:R-:W4:Y:S04]  /*91560*/  LDL.LU.64 R8, [R1+0x2b0] ;  /* 0x0002b00001087983 */ /* 0x000f280000300a00 */
[----:B------:R-:W4:Y:S04]  /*91570*/  LDL.LU R21, [R1+0x42c] ;  /* 0x00042c0001157983 */ /* 0x000f280000300800 */
[----:B------:R-:W5:Y:S04]  /*91580*/  LDL.LU R18, [R1+0x424] ;  /* 0x0004240001127983 */ /* 0x000f680000300800 */
[----:B------:R-:W5:Y:S04]  /*91590*/  LDL.LU.64 R10, [R1+0x2a0] ;  /* 0x0002a000010a7983 */ /* 0x000f680000300a00 */
[----:B------:R-:W2:Y:S04]  /*915a0*/  LDL.LU R19, [R1+0x41c] ;  /* 0x00041c0001137983 */ /* 0x000ea80000300800 */
[----:B------:R0:W-:Y:S04]  /*915b0*/  STL.S16 [R1+0x300], R12 ;  /* 0x0003000c01007387 */ /* 0x0001e80000100600 */
[----:B------:R-:W2:Y:S04]  /*915c0*/  LDL.LU.64 R14, [R1+0x298] ;  /* 0x00029800010e7983 */ /* 0x000ea80000300a00 */
[----:B0-----:R-:W2:Y:S04]  /*915d0*/  LDL.LU.64 R12, [R1+0x290] ;  /* 0x00029000010c7983 */ /* 0x001ea80000300a00 */
[----:B------:R-:W2:Y:S04]  /*915e0*/  LDL.LU R20, [R1+0x414] ;  /* 0x0004140001147983 */ /* 0x000ea80000300800 */
[----:B------:R0:W-:Y:S04]  /*915f0*/  STL.S16 [R1+0x2f8], R16 ;  /* 0x0002f81001007387 */ /* 0x0001e80000100600 */
[----:B------:R-:W2:Y:S04]  /*91600*/  LDL.LU.64 R26, [R1+0x288] ;  /* 0x00028800011a7983 */ /* 0x000ea80000300a00 */
[----:B------:R-:W2:Y:S04]  /*91610*/  LDL.LU R23, [R1+0x40c] ;  /* 0x00040c0001177983 */ /* 0x000ea80000300800 */
[----:B------:R-:W2:Y:S04]  /*91620*/  LDL.LU R22, [R1+0x404] ;  /* 0x0004040001167983 */ /* 0x000ea80000300800 */
[----:B------:R-:W2:Y:S04]  /*91630*/  LDL.LU.64 R24, [R1+0x1788] ;  /* 0x0017880001187983 */ /* 0x000ea80000300a00 */
[----:B0-----:R-:W3:Y:S01]  /*91640*/  LDL.LU.64 R16, [R1+0x280] ;  /* 0x0002800001107983 */ /* 0x001ee20000300a00 */
[----:B--2---:R-:W-:-:S03]  /*91650*/  PRMT R25, R24, 0x7632, R25 ;  /* 0x0000763218197816 */ /* 0x004fc60000000019 */
[----:B------:R-:W-:Y:S04]  /*91660*/  STG.E.U16 [R28.64], R24 ;  /* 0x000000181c007986 */ /* 0x000fe8000c101506 */
[----:B------:R0:W-:Y:S04]  /*91670*/  STL.S16 [R1+0x2f0], R25 ;  /* 0x0002f01901007387 */ /* 0x0001e80000100600 */
[----:B0-----:R-:W2:Y:S04]  /*91680*/  LDL.LU R25, [R1+0x3fc] ;  /* 0x0003fc0001197983 */ /* 0x001ea80000300800 */
[----:B------:R-:W2:Y:S04]  /*91690*/  LDL.LU.64 R28, [R1+0x1780] ;  /* 0x00178000011c7983 */ /* 0x000ea80000300a00 */
[----:B------:R-:W3:Y:S04]  /*916a0*/  LDL.LU R24, [R1+0x1778] ;  /* 0x0017780001187983 */ /* 0x000ee80000300800 */
[----:B--2---:R0:W-:Y:S04]  /*916b0*/  STG.E.U16 [R4.64], R29 ;  /* 0x0000001d04007986 */ /* 0x0041e8000c101506 */
[----:B0-----:R-:W2:Y:S01]  /*916c0*/  LDL.LU.64 R4, [R1+0x1770] ;  /* 0x0017700001047983 */ /* 0x001ea20000300a00 */
[----:B------:R-:W-:-:S02]  /*916d0*/  PRMT R28, R29, 0x7632, R28 ;  /* 0x000076321d1c7816 */ /* 0x000fc4000000001c */
[----:B---3--:R-:W-:-:S03]  /*916e0*/  PRMT R24, R0, 0x7632, R24 ;  /* 0x0000763200187816 */ /* 0x008fc60000000018 */
[----:B------:R0:W-:Y:S04]  /*916f0*/  STL.S16 [R1+0x2e8], R28 ;  /* 0x0002e81c01007387 */ /* 0x0001e80000100600 */
[----:B0-----:R-:W3:Y:S04]  /*91700*/  LDL.LU.64 R28, [R1+0x278] ;  /* 0x00027800011c7983 */ /* 0x001ee80000300a00 */
[----:B------:R0:W-:Y:S04]  /*91710*/  STL.S16 [R1+0x2e0], R24 ;  /* 0x0002e01801007387 */ /* 0x0001e80000100600 */
[----:B0-----:R-:W3:Y:S04]  /*91720*/  LDL.LU R24, [R1+0x3f4] ;  /* 0x0003f40001187983 */ /* 0x001ee80000300800 */
[----:B--2---:R0:W-:Y:S04]  /*91730*/  STG.E.U16 [R4.64], R0 ;  /* 0x0000000004007986 */ /* 0x0041e8000c101506 */
[----:B0-----:R-:W2:Y:S04]  /*91740*/  LDL.LU.64 R4, [R1+0x1768] ;  /* 0x0017680001047983 */ /* 0x001ea80000300a00 */
        /* <DEDUP_REMOVED lines=11> */
[----:B------:R-:W2:Y:S02]  /*91800*/  LDL.LU R7, [R1+0x1744] ;  /* 0x0017440001077983 */ /* 0x000ea40000300800 */
[----:B--2---:R-:W-:-:S02]  /*91810*/  PRMT R7, R6, 0x7632, R7 ;  /* 0x0000763206077816 */ /* 0x004fc40000000007 */
[----:B------:R-:W-:Y:S04]  /*91820*/  STG.E.U16 [R2.64], R6 ;  /* 0x0000000602007986 */ /* 0x000fe8000c101506 */
[----:B------:R0:W-:Y:S04]  /*91830*/  STL.S16 [R1+0x2c0], R7 ;  /* 0x0002c00701007387 */ /* 0x0001e80000100600 */
[----:B0-----:R-:W2:Y:S04]  /*91840*/  LDL.LU R7, [R1+0x1740] ;  /* 0x0017400001077983 */ /* 0x001ea80000300800 */
[----:B------:R-:W2:Y:S04]  /*91850*/  LDL.LU.64 R2, [R1+0x1738] ;  /* 0x0017380001027983 */ /* 0x000ea80000300a00 */
[----:B------:R-:W2:Y:S04]  /*91860*/  LDL.LU R6, [R1+0x1734] ;  /* 0x0017340001067983 */ /* 0x000ea80000300800 */
[----:B----4-:R-:W-:Y:S01]  /*91870*/  STG.E.U16 [R8.64], R21 ;  /* 0x0000001508007986 */ /* 0x010fe2000c101506 */
[----:B--2---:R-:W-:-:S05]  /*91880*/  PRMT R6, R21, 0x7632, R6 ;  /* 0x0000763215067816 */ /* 0x004fca0000000006 */
[----:B------:R0:W-:Y:S04]  /*91890*/  STL.S16 [R1+0x2ac], R6 ;  /* 0x0002ac0601007387 */ /* 0x0001e80000100600 */
[----:B0-----:R-:W2:Y:S04]  /*918a0*/  LDL.LU R6, [R1+0x1730] ;  /* 0x0017300001067983 */ /* 0x001ea80000300800 */
[----:B------:R-:W4:Y:S04]  /*918b0*/  LDL.LU.64 R8, [R1+0x1728] ;  /* 0x0017280001087983 */ /* 0x000f280000300a00 */
[----:B------:R-:W2:Y:S04]  /*918c0*/  LDL.LU R21, [R1+0x1720] ;  /* 0x0017200001157983 */ /* 0x000ea80000300800 */
[----:B-----5:R-:W-:Y:S01]  /*918d0*/  STG.E.U16 [R10.64], R18 ;  /* 0x000000120a007986 */ /* 0x020fe2000c101506 */
[----:B--2---:R-:W-:-:S05]  /*918e0*/  PRMT R21, R18, 0x7632, R21 ;  /* 0x0000763212157816 */ /* 0x004fca0000000015 */
[----:B------:R0:W-:Y:S04]  /*918f0*/  STL.S16 [R1+0x2a8], R21 ;  /* 0x0002a81501007387 */ /* 0x0001e80000100600 */
[----:B0-----:R-:W2:Y:S04]  /*91900*/  LDL.LU R21, [R1+0x3ec] ;  /* 0x0003ec0001157983 */ /* 0x001ea80000300800 */
[----:B------:R-:W2:Y:S04]  /*91910*/  LDL.LU.64 R10, [R1+0x1718] ;  /* 0x00171800010a7983 */ /* 0x000ea80000300a00 */
[----:B------:R-:W5:Y:S02]  /*91920*/  LDL.LU R18, [R1+0x1710] ;  /* 0x0017100001127983 */ /* 0x000f640000300800 */
[----:B-----5:R-:W-:-:S05]  /*91930*/  PRMT R18, R19, 0x7632, R18 ;  /* 0x0000763213127816 */ /* 0x020fca0000000012 */
[----:B------:R0:W-:Y:S04]  /*91940*/  STL.S16 [R1+0x2a0], R18 ;  /* 0x0002a01201007387 */ /* 0x0001e80000100600 */
[----:B0-----:R-:W5:Y:S04]  /*91950*/  LDL.LU R18, [R1+0x170c] ;  /* 0x00170c0001127983 */ /* 0x001f680000300800 */
[----:B------:R0:W-:Y:S04]  /*91960*/  STG.E.U16 [R14.64], R19 ;  /* 0x000000130e007986 */ /* 0x0001e8000c101506 */
[----:B------:R-:W-:Y:S04]  /*91970*/  STG.E.U16 [R12.64], R20 ;  /* 0x000000140c007986 */ /* 0x000fe8000c101506 */
[----:B0-----:R-:W2:Y:S04]  /*91980*/  LDL.LU.64 R14, [R1+0x260] ;  /* 0x00026000010e7983 */ /* 0x001ea80000300a00 */
[----:B------:R-:W2:Y:S01]  /*91990*/  LDL.LU R19, [R1+0x3e4] ;  /* 0x0003e40001137983 */ /* 0x000ea20000300800 */
[----:B-----5:R-:W-:-:S05]  /*919a0*/  PRMT R18, R20, 0x7632, R18 ;  /* 0x0000763214127816 */ /* 0x020fca0000000012 */
[----:B------:R0:W-:Y:S04]  /*919b0*/  STL.S16 [R1+0x298], R18 ;  /* 0x0002981201007387 */ /* 0x0001e80000100600 */
[----:B0-----:R-:W5:Y:S04]  /*919c0*/  LDL.LU R18, [R1+0x1708] ;  /* 0x0017080001127983 */ /* 0x001f680000300800 */
[----:B------:R-:W2:Y:S04]  /*919d0*/  LDL.LU.64 R12, [R1+0x1700] ;  /* 0x00170000010c7983 */ /* 0x000ea80000300a00 */
[----:B------:R-:W2:Y:S01]  /*919e0*/  LDL.LU R20, [R1+0x16fc] ;  /* 0x0016fc0001147983 */ /* 0x000ea20000300800 */
[----:B---3--:R-:W-:-:S02]  /*919f0*/  PRMT R0, R22, 0x7632, R0 ;  /* 0x0000763216007816 */ /* 0x008fc40000000000 */
[----:B------:R-:W-:Y:S01]  /*91a00*/  PRMT R6, R25, 0x7632, R6 ;  /* 0x0000763219067816 */ /* 0x000fe20000000006 */
[----:B------:R-:W-:Y:S01]  /*91a10*/  STG.E.U16 [R26.64], R23 ;  /* 0x000000171a007986 */ /* 0x000fe2000c101506 */
[----:B----4-:R-:W-:-:S03]  /*91a20*/  PRMT R8, R24, 0x7632, R8 ;  /* 0x0000763218087816 */ /* 0x010fc60000000008 */
[----:B------:R-:W-:Y:S04]  /*91a30*/  STG.E.U16 [R16.64], R22 ;  /* 0x0000001610007986 */ /* 0x000fe8000c101506 */
[----:B------:R-:W-:Y:S04]  /*91a40*/  STG.E.U16 [R28.64], R25 ;  /* 0x000000191c007986 */ /* 0x000fe8000c101506 */
[----:B------:R-:W-:Y:S01]  /*91a50*/  STG.E.U16 [R4.64], R24 ;  /* 0x0000001804007986 */ /* 0x000fe2000c101506 */
[----:B--2---:R-:W-:-:S05]  /*91a60*/  PRMT R20, R23, 0x7632, R20 ;  /* 0x0000763217147816 */ /* 0x004fca0000000014 */
[----:B------:R0:W-:Y:S04]  /*91a70*/  STL.S16 [R1+0x290], R20 ;  /* 0x0002901401007387 */ /* 0x0001e80000100600 */
[----:B0-----:R-:W2:Y:S04]  /*91a80*/  LDL.LU R20, [R1+0x16f8] ;  /* 0x0016f80001147983 */ /* 0x001ea80000300800 */
[----:B------:R-:W3:Y:S04]  /*91a90*/  LDL.LU.64 R16, [R1+0x250] ;  /* 0x0002500001107983 */ /* 0x000ee80000300a00 */
[----:B------:R-:W-:Y:S04]  /*91aa0*/  STL.S16 [R1+0x288], R0 ;  /* 0x0002880001007387 */ /* 0x000fe80000100600 */
[----:B------:R-:W3:Y:S04]  /*91ab0*/  LDL.LU R22, [R1+0x3dc] ;  /* 0x0003dc0001167983 */ /* 0x000ee80000300800 */
[----:B------:R0:W-:Y:S04]  /*91ac0*/  STL [R1+0x1470], R6 ;  /* 0x0014700601007387 */ /* 0x0001e80000100800 */
[----:B0-----:R-:W4:Y:S04]  /*91ad0*/  LDL.LU R6, [R1+0x3d4] ;  /* 0x0003d40001067983 */ /* 0x001f280000300800 */
[----:B------:R-:W2:Y:S04]  /*91ae0*/  LDL.LU.64 R26, [R1+0x238] ;  /* 0x00023800011a7983 */ /* 0x000ea80000300a00 */
[----:B------:R-:W2:Y:S04]  /*91af0*/  LDL.LU R28, [R1+0x3cc] ;  /* 0x0003cc00011c7983 */ /* 0x000ea80000300800 */
[----:B------:R0:W-:Y:S04]  /*91b00*/  STL.64 [R1+0x1690], R8 ;  /* 0x0016900801007387 */ /* 0x0001e80000100a00 */
[----:B0-----:R-:W4:Y:S04]  /*91b10*/  LDL.LU.64 R8, [R1+0x240] ;  /* 0x0002400001087983 */ /* 0x001f280000300a00 */
[----:B------:R-:W2:Y:S04]  /*91b20*/  LDL.LU.64 R4, [R1+0x230] ;  /* 0x0002300001047983 */ /* 0x000ea80000300a00 */
[----:B------:R-:W2:Y:S04]  /*91b30*/  LDL.LU R0, [R1+0x3c4] ;  /* 0x0003c40001007983 */ /* 0x000ea80000300800 */
[----:B------:R-:W2:Y:S04]  /*91b40*/  LDL.LU R29, [R1+0x3bc] ;  /* 0x0003bc00011d7983 */ /* 0x000ea80000300800 */
[----:B------:R-:W2:Y:S04]  /*91b50*/  LDL.LU R24, [R1+0x3b4] ;  /* 0x0003b40001187983 */ /* 0x000ea80000300800 */
[----:B------:R-:W2:Y:S01]  /*91b60*/  LDL.LU R25, [R1+0x3ac] ;  /* 0x0003ac0001197983 */ /* 0x000ea20000300800 */
[----:B------:R-:W-:-:S02]  /*91b70*/  PRMT R10, R21, 0x7632, R10 ;  /* 0x00007632150a7816 */ /* 0x000fc4000000000a */
[----:B------:R-:W-:Y:S01]  /*91b80*/  PRMT R12, R19, 0x7632, R12 ;  /* 0x00007632130c7816 */ /* 0x000fe2000000000c */
[----:B------:R-:W-:Y:S04]  /*91b90*/  STG.E.U16 [R14.64], R21 ;  /* 0x000000150e007986 */ /* 0x000fe8000c101506 */
[----:B--2---:R0:W-:Y:S04]  /*91ba0*/  STL.64 [R1+0x16d8], R24 ;  /* 0x0016d81801007387 */ /* 0x0041e80000100a00 */
[----:B0-----:R-:W2:Y:S04]  /*91bb0*/  LDL.LU.64 R24, [R1+0x228] ;  /* 0x0002280001187983 */ /* 0x001ea80000300a00 */
[----:B------:R-:W2:Y:S04]  /*91bc0*/  LDL.LU R23, [R1+0x3a4] ;  /* 0x0003a40001177983 */ /* 0x000ea80000300800 */
[----:B------:R0:W-:Y:S04]  /*91bd0*/  STL.64 [R1+0x16a0], R10 ;  /* 0x0016a00a01007387 */ /* 0x0001e80000100a00 */
[----:B0-----:R-:W2:Y:S04]  /*91be0*/  LDL.LU.64 R10, [R1+0x258] ;  /* 0x00025800010a7983 */ /* 0x001ea80000300a00 */
[----:B------:R-:W2:Y:S04]  /*91bf0*/  LDL.LU.64 R14, [R1+0x16f0] ;  /* 0x0016f000010e7983 */ /* 0x000ea80000300a00 */
[----:B------:R-:W2:Y:S04]  /*91c00*/  LDL.LU R21, [R1+0x39c] ;  /* 0x00039c0001157983 */ /* 0x000ea80000300800 */
[----:B------:R0:W-:Y:S04]  /*91c10*/  STL.64 [R1+0x16b0], R12 ;  /* 0x0016b00c01007387 */ /* 0x0001e80000100a00 */
[----:B0-----:R-:W2:Y:S04]  /*91c20*/  LDL.LU.64 R12, [R1+0x208] ;  /* 0x00020800010c7983 */ /* 0x001ea80000300a00 */
[----:B--2---:R0:W-:Y:S04]  /*91c30*/  STL.64 [R1+0x16c0], R12 ;  /* 0x0016c00c01007387 */ /* 0x0041e80000100a00 */
[----:B0-----:R-:W2:Y:S04]  /*91c40*/  LDL.LU.64 R12, [R1+0x218] ;  /* 0x00021800010c7983 */ /* 0x001ea80000300a00 */
[----:B------:R-:W-:Y:S04]  /*91c50*/  STG.E.U16 [R10.64], R19 ;  /* 0x000000130a007986 */ /* 0x000fe8000c101506 */
[----:B---3--:R-:W-:Y:S04]  /*91c60*/  STG.E.U16 [R16.64], R22 ;  /* 0x0000001610007986 */ /* 0x008fe8000c101506 */
[----:B--2---:R0:W-:Y:S04]  /*91c70*/  STL.64 [R1+0x16d0], R12 ;  /* 0x0016d00c01007387 */ /* 0x0041e80000100a00 */
[----:B0-----:R-:W2:Y:S04]  /*91c80*/  LDL.LU.64 R12, [R1+0x220] ;  /* 0x00022000010c7983 */ /* 0x001ea80000300a00 */
[----:B------:R-:W3:Y:S04]  /*91c90*/  LDL.LU.64 R10, [R1+0x200] ;  /* 0x00020000010a7983 */ /* 0x000ee80000300a00 */
[----:B------:R-:W2:Y:S04]  /*91ca0*/  LDL.LU R19, [R1+0x394] ;  /* 0x0003940001137983 */ /* 0x000ea80000300800 */
[----:B------:R-:W2:Y:S01]  /*91cb0*/  LDL.LU.64 R16, [R1+0x16e8] ;  /* 0x0016e80001107983 */ /* 0x000ea20000300a00 */
[----:B------:R-:W-:-:S02]  /*91cc0*/  PRMT R14, R22, 0x7632, R14 ;  /* 0x00007632160e7816 */ /* 0x000fc4000000000e */
[----:B------:R-:W-:Y:S01]  /*91cd0*/  PRMT R3, R0, 0x7632, R3 ;  /* 0x0000763200037816 */ /* 0x000fe20000000003 */
[----:B------:R-:W3:Y:S04]  /*91ce0*/  LDL.LU R22, [R1+0x16e0] ;  /* 0x0016e00001167983 */ /* 0x000ee80000300800 */
[----:B----4-:R0:W-:Y:S04]  /*91cf0*/  STG.E.U16 [R8.64], R6 ;  /* 0x0000000608007986 */ /* 0x0101e8000c101506 */
[----:B------:R1:W-:Y:S04]  /*91d00*/  STG.E.U16 [R26.64], R28 ;  /* 0x0000001c1a007986 */ /* 0x0003e8000c101506 */
[----:B0-----:R-:W4:Y:S04]  /*91d10*/  LDL.LU.64 R8, [R1+0x1f8] ;  /* 0x0001f80001087983 */ /* 0x001f280000300a00 */
[----:B------:R-:W-:Y:S04]  /*91d20*/  STG.E.U16 [R4.64], R0 ;  /* 0x0000000004007986 */ /* 0x000fe8000c101506 */
[----:B------:R-:W-:Y:S01]  /*91d30*/  STG.E.U16 [R24.64], R29 ;  /* 0x0000001d18007986 */ /* 0x000fe2000c101506 */
[----:B--2---:R-:W-:-:S03]  /*91d40*/  PRMT R16, R6, 0x7632, R16 ;  /* 0x0000763206107816 */ /* 0x004fc60000000010 */
[----:B------:R-:W2:Y:S04]  /*91d50*/  LDL.LU R6, [R1+0x374] ;  /* 0x0003740001067983 */ /* 0x000ea80000300800 */
[----:B-1----:R-:W2:Y:S04]  /*91d60*/  LDL.LU R26, [R1+0x37c] ;  /* 0x00037c00011a7983 */ /* 0x002ea80000300800 */
[----:B------:R-:W2:Y:S04]  /*91d70*/  LDL.LU R27, [R1+0x36c] ;  /* 0x00036c00011b7983 */ /* 0x000ea80000300800 */
[----:B------:R0:W-:Y:S04]  /*91d80*/  STL.64 [R1+0x1408], R2 ;  /* 0x0014080201007387 */ /* 0x0001e80000100a00 */
[----:B0-----:R-:W2:Y:S04]  /*91d90*/  LDL.LU.64 R2, [R1+0x1d0] ;  /* 0x0001d00001027983 */ /* 0x001ea80000300a00 */
[----:B------:R-:W2:Y:S04]  /*91da0*/  LDL.LU.64 R4, [R1+0x1c8] ;  /* 0x0001c80001047983 */ /* 0x000ea80000300a00 */
[----:B------:R-:W2:Y:S04]  /*91db0*/  LDL.LU R0, [R1+0x364] ;  /* 0x0003640001007983 */ /* 0x000ea80000300800 */
[----:B------:R-:W2:Y:S01]  /*91dc0*/  LDL.LU.64 R24, [R1+0x16d8] ;  /* 0x0016d80001187983 */ /* 0x000ea20000300a00 */
[----:B-----5:R-:W-:-:S02]  /*91dd0*/  PRMT R18, R28, 0x7632, R18 ;  /* 0x000076321c127816 */ /* 0x020fc40000000012 */
[----:B------:R-:W-:Y:S02]  /*91de0*/  PRMT R20, R29, 0x7632, R20 ;  /* 0x000076321d147816 */ /* 0x000fe40000000014 */
[----:B------:R-:W5:Y:S04]  /*91df0*/  LDL.LU.64 R28, [R1+0x1c0] ;  /* 0x0001c000011c7983 */ /* 0x000f680000300a00 */
[----:B--2---:R0:W-:Y:S01]  /*91e00*/  STG.E.U16 [R12.64], R24 ;  /* 0x000000180c007986 */ /* 0x0041e2000c101506 */
[----:B---3--:R-:W-:-:S03]  /*91e10*/  PRMT R22, R24, 0x7632, R22 ;  /* 0x0000763218167816 */ /* 0x008fc60000000016 */
[----:B0-----:R-:W2:Y:S04]  /*91e20*/  LDL.LU.64 R12, [R1+0x16d0] ;  /* 0x0016d000010c7983 */ /* 0x001ea80000300a00 */
[----:B------:R-:W3:Y:S04]  /*91e30*/  LDL.LU R24, [R1+0x16c8] ;  /* 0x0016c80001187983 */ /* 0x000ee80000300800 */
[----:B--2---:R0:W-:Y:S01]  /*91e40*/  STG.E.U16 [R12.64], R25 ;  /* 0x000000190c007986 */ /* 0x0041e2000c101506 */
[----:B---3--:R-:W-:-:S03]  /*91e50*/  PRMT R24, R25, 0x7632, R24 ;  /* 0x0000763219187816 */ /* 0x008fc60000000018 */
[----:B0-----:R-:W2:Y:S04]  /*91e60*/  LDL.LU.64 R12, [R1+0x16c0] ;  /* 0x0016c000010c7983 */ /* 0x001ea80000300a00 */
[----:B------:R-:W3:Y:S02]  /*91e70*/  LDL.LU R25, [R1+0x16b8] ;  /* 0x0016b80001197983 */ /* 0x000ee40000300800 */
[----:B---3--:R-:W-:Y:S02]  /*91e80*/  PRMT R25, R23, 0x7632, R25 ;  /* 0x0000763217197816 */ /* 0x008fe40000000019 */
[----:B--2---:R-:W-:Y:S04]  /*91e90*/  STG.E.U16 [R12.64], R23 ;  /* 0x000000170c007986 */ /* 0x004fe8000c101506 */
[----:B------:R0:W-:Y:S04]  /*91ea0*/  STL.64 [R1+0x13e0], R24 ;  /* 0x0013e01801007387 */ /* 0x0001e80000100a00 */
[----:B0-----:R-:W2:Y:S04]  /*91eb0*/  LDL.LU.64 R24, [R1+0x1d8] ;  /* 0x0001d80001187983 */ /* 0x001ea80000300a00 */
[----:B------:R-:W3:Y:S04]  /*91ec0*/  LDL.LU.64 R12, [R1+0x16b0] ;  /* 0x0016b000010c7983 */ /* 0x000ee80000300a00 */
[----:B------:R-:W2:Y:S04]  /*91ed0*/  LDL.LU R23, [R1+0x16a8] ;  /* 0x0016a80001177983 */ /* 0x000ea80000300800 */
[----:B------:R-:W-:Y:S01]  /*91ee0*/  STG.E.U16 [R10.64], R21 ;  /* 0x000000150a007986 */ /* 0x000fe2000c101506 */
[----:B--2---:R-:W-:-:S05]  /*91ef0*/  PRMT R23, R21, 0x7632, R23 ;  /* 0x0000763215177816 */ /* 0x004fca0000000017 */
[----:B------:R0:W-:Y:S04]  /*91f00*/  STL.64 [R1+0x13f0], R22 ;  /* 0x0013f01601007387 */ /* 0x0001e80000100a00 */
[----:B0-----:R-:W2:Y:S04]  /*91f10*/  LDL.LU R22, [R1+0x38c] ;  /* 0x00038c0001167983 */ /* 0x001ea80000300800 */
[----:B------:R-:W2:Y:S04]  /*91f20*/  LDL.LU R23, [R1+0x384] ;  /* 0x0003840001177983 */ /* 0x000ea80000300800 */
[----:B------:R-:W2:Y:S04]  /*91f30*/  LDL.LU.64 R10, [R1+0x16a0] ;  /* 0x0016a000010a7983 */ /* 0x000ea80000300a00 */
[----:B------:R-:W2:Y:S04]  /*91f40*/  LDL.LU R21, [R1+0x1698] ;  /* 0x0016980001157983 */ /* 0x000ea80000300800 */
[----:B----4-:R-:W-:Y:S01]  /*91f50*/  STG.E.U16 [R8.64], R19 ;  /* 0x0000001308007986 */ /* 0x010fe2000c101506 */
[----:B--2---:R-:W-:-:S05]  /*91f60*/  PRMT R21, R19, 0x7632, R21 ;  /* 0x0000763213157816 */ /* 0x004fca0000000015 */
[----:B------:R0:W-:Y:S04]  /*91f70*/  STL.64 [R1+0x13f8], R20 ;  /* 0x0013f81401007387 */ /* 0x0001e80000100a00 */
[----:B0-----:R-:W2:Y:S04]  /*91f80*/  LDL.LU.64 R20, [R1+0x1e0] ;  /* 0x0001e00001147983 */ /* 0x001ea80000300a00 */
[----:B------:R-:W4:Y:S04]  /*91f90*/  LDL.LU.64 R8, [R1+0x1690] ;  /* 0x0016900001087983 */ /* 0x000f280000300a00 */
[----:B------:R-:W2:Y:S02]  /*91fa0*/  LDL.LU R19, [R1+0x1688] ;  /* 0x0016880001137983 */ /* 0x000ea40000300800 */
[----:B--2---:R-:W-:-:S05]  /*91fb0*/  PRMT R19, R22, 0x7632, R19 ;  /* 0x0000763216137816 */ /* 0x004fca0000000013 */
[----:B------:R0:W-:Y:S04]  /*91fc0*/  STL.64 [R1+0x1418], R18 ;  /* 0x0014181201007387 */ /* 0x0001e80000100a00 */
[----:B0-----:R-:W2:Y:S01]  /*91fd0*/  LDL.LU.64 R18, [R1+0x1f0] ;  /* 0x0001f00001127983 */ /* 0x001ea20000300a00 */
[----:B------:R-:W-:Y:S02]  /*91fe0*/  PRMT R17, R23, 0x7632, R17 ;  /* 0x0000763217117816 */ /* 0x000fe40000000011 */
[----:B------:R-:W-:Y:S02]  /*91ff0*/  PRMT R15, R6, 0x7632, R15 ;  /* 0x00007632060f7816 */ /* 0x000fe4000000000f */
[----:B---3--:R-:W-:Y:S02]  /*92000*/  PRMT R13, R26, 0x7632, R13 ;  /* 0x000076321a0d7816 */ /* 0x008fe4000000000d */
[----:B------:R-:W-:Y:S01]  /*92010*/  PRMT R11, R27, 0x7632, R11 ;  /* 0x000076321b0b7816 */ /* 0x000fe2000000000b */
[----:B------:R-:W-:Y:S01]  /*92020*/  STL.64 [R1+0x1428], R16 ;  /* 0x0014281001007387 */ /* 0x000fe20000100a00 */
[----:B----4-:R-:W-:-:S03]  /*92030*/  PRMT R9, R0, 0x7632, R9 ;  /* 0x0000763200097816 */ /* 0x010fc60000000009 */
[----:B------:R-:W-:Y:S04]  /*92040*/  STL.64 [R1+0x1438], R14 ;  /* 0x0014380e01007387 */ /* 0x000fe80000100a00 */
[----:B------:R-:W-:Y:S04]  /*92050*/  STL.64 [R1+0x1448], R12 ;  /* 0x0014480c01007387 */ /* 0x000fe80000100a00 */
[----:B------:R-:W-:Y:S04]  /*92060*/  STL.64 [R1+0x1458], R10 ;  /* 0x0014580a01007387 */ /* 0x000fe80000100a00 */
[----:B------:R-:W-:Y:S04]  /*92070*/  STL.64 [R1+0x1468], R8 ;  /* 0x0014680801007387 */ /* 0x000fe80000100a00 */
[----:B--2---:R-:W-:Y:S04]  /*92080*/  STG.E.U16 [R18.64], R22 ;  /* 0x0000001612007986 */ /* 0x004fe8000c101506 */
[----:B------:R-:W-:Y:S04]  /*92090*/  STG.E.U16 [R20.64], R23 ;  /* 0x0000001714007986 */ /* 0x000fe8000c101506 */
[----:B------:R-:W-:Y:S04]  /*920a0*/  STG.E.U16 [R24.64], R6 ;  /* 0x0000000618007986 */ /* 0x000fe8000c101506 */
[----:B------:R-:W-:Y:S04]  /*920b0*/  STG.E.U16 [R2.64], R26 ;  /* 0x0000001a02007986 */ /* 0x000fe8000c101506 */
[----:B------:R-:W-:Y:S04]  /*920c0*/  STG.E.U16 [R4.64], R27 ;  /* 0x0000001b04007986 */ /* 0x000fe8000c101506 */
[----:B-----5:R0:W-:Y:S04]  /*920d0*/  STG.E.U16 [R28.64], R0 ;  /* 0x000000001c007986 */ /* 0x0201e8000c101506 */
[----:B0-----:R-:W2:Y:S04]  /*920e0*/  LDL.LU R29, [R1+0x35c] ;  /* 0x00035c00011d7983 */ /* 0x001ea80000300800 */
[----:B------:R-:W3:Y:S04]  /*920f0*/  LDL.LU R28, [R1+0x354] ;  /* 0x00035400011c7983 */ /* 0x000ee80000300800 */
[----:B------:R-:W4:Y:S04]  /*92100*/  LDL.LU R0, [R1+0x34c] ;  /* 0x00034c0001007983 */ /* 0x000f280000300800 */
[----:B------:R-:W5:Y:S04]  /*92110*/  LDL.LU.64 R4, [R1+0x140] ;  /* 0x0001400001047983 */ /* 0x000f680000300a00 */
[----:B-----5:R0:W-:Y:S04]  /*92120*/  STL [R1+0x15a8], R4 ;  /* 0x0015a80401007387 */ /* 0x0201e80000100800 */
[----:B0-----:R-:W5:Y:S04]  /*92130*/  LDL.LU.S16 R4, [R1+0x380] ;  /* 0x0003800001047983 */ /* 0x001f680000300600 */
        /* <DEDUP_REMOVED lines=17> */
[----:B0-----:R-:W5:Y:S04]  /*92250*/  LDL.LU R4, [R1+0x33c] ;  /* 0x00033c0001047983 */ /* 0x001f680000300800 */
[----:B-----5:R0:W-:Y:S04]  /*92260*/  STL [R1+0x164c], R4 ;  /* 0x00164c0401007387 */ /* 0x0201e80000100800 */
[----:B0-----:R-:W5:Y:S04]  /*92270*/  LDL.LU R4, [R1+0x344] ;  /* 0x0003440001047983 */ /* 0x001f680000300800 */
[----:B------:R0:W-:Y:S04]  /*92280*/  STL [R1+0x1598], R5 ;  /* 0x0015980501007387 */ /* 0x0001e80000100800 */
[----:B0-----:R-:W2:Y:S04]  /*92290*/  LDL.LU.S16 R5, [R1+0x378] ;  /* 0x0003780001057983 */ /* 0x001ea80000300600 */
[----:B--2---:R-:W-:Y:S04]  /*922a0*/  STL [R1+0x1648], R5 ;  /* 0x0016480501007387 */ /* 0x004fe80000100800 */
[----:B-----5:R0:W-:Y:S04]  /*922b0*/  STL.64 [R1+0x1660], R4 ;  /* 0x0016600401007387 */ /* 0x0201e80000100a00 */
[----:B0-----:R-:W2:Y:S04]  /*922c0*/  LDL.LU.64 R4, [R1+0x1a8] ;  /* 0x0001a80001047983 */ /* 0x001ea80000300a00 */
[----:B--2---:R0:W-:Y:S04]  /*922d0*/  STL.64 [R1+0x1670], R4 ;  /* 0x0016700401007387 */ /* 0x0041e80000100a00 */
[----:B0-----:R-:W2:Y:S04]  /*922e0*/  LDL.LU.64 R4, [R1+0x1b0] ;  /* 0x0001b00001047983 */ /* 0x001ea80000300a00 */
[----:B--2---:R0:W-:Y:S04]  /*922f0*/  STL.64 [R1+0x1680], R4 ;  /* 0x0016800401007387 */ /* 0x0041e80000100a00 */
[----:B0-----:R-:W2:Y:S04]  /*92300*/  LDL.LU.64 R4, [R1+0x1b8] ;  /* 0x0001b80001047983 */ /* 0x001ea80000300a00 */
[----:B------:R-:W5:Y:S04]  /*92310*/  LDL.LU.64 R8, [R1+0x130] ;  /* 0x0001300001087983 */ /* 0x000f680000300a00 */
[----:B-----5:R0:W-:Y:S04]  /*92320*/  STL.64 [R1+0x15a0], R8 ;  /* 0x0015a00801007387 */ /* 0x0201e80000100a00 */
[----:B0-----:R-:W5:Y:S04]  /*92330*/  LDL.LU.64 R8, [R1+0x148] ;  /* 0x0001480001087983 */ /* 0x001f680000300a00 */
        /* <DEDUP_REMOVED lines=19> */
[----:B0-----:R-:W5:Y:S01]  /*92470*/  LDL.LU.64 R8, [R1+0x198] ;  /* 0x0001980001087983 */ /* 0x001f620000300a00 */
[----:B------:R-:W-:-:S03]  /*92480*/  PRMT R7, R29, 0x7632, R7 ;  /* 0x000076321d077816 */ /* 0x000fc60000000007 */
[----:B--2---:R-:W-:Y:S04]  /*92490*/  STG.E.U16 [R4.64], R29 ;  /* 0x0000001d04007986 */ /* 0x004fe8000c101506 */
[----:B-----5:R0:W-:Y:S04]  /*924a0*/  STL.64 [R1+0x1650], R8 ;  /* 0x0016500801007387 */ /* 0x0201e80000100a00 */
[----:B0-----:R-:W2:Y:S04]  /*924b0*/  LDL.LU.64 R8, [R1+0x1a0] ;  /* 0x0001a00001087983 */ /* 0x001ea80000300a00 */
[----:B------:R-:W5:Y:S04]  /*924c0*/  LDL.LU.S16 R12, [R1+0x360] ;  /* 0x00036000010c7983 */ /* 0x000f680000300600 */
[----:B------:R-:W2:Y:S04]  /*924d0*/  LDL.LU.64 R10, [R1+0x128] ;  /* 0x00012800010a7983 */ /* 0x000ea80000300a00 */
[----:B------:R-:W2:Y:S04]  /*924e0*/  LDL.LU.S16 R13, [R1+0x358] ;  /* 0x00035800010d7983 */ /* 0x000ea80000300600 */
        /* <DEDUP_REMOVED lines=11> */
[----:B------:R0:W-:Y:S04]  /*925a0*/  STL [R1+0x1480], R7 ;  /* 0x0014800701007387 */ /* 0x0001e80000100800 */
[----:B0-----:R-:W2:Y:S04]  /*925b0*/  LDL.LU.S16 R7, [R1+0x368] ;  /* 0x0003680001077983 */ /* 0x001ea80000300600 */
[----:B------:R-:W3:Y:S04]  /*925c0*/  LDL.LU.64 R4, [R1+0x1680] ;  /* 0x0016800001047983 */ /* 0x000ee80000300a00 */
[----:B------:R-:W2:Y:S04]  /*925d0*/  LDL.LU R29, [R1+0x1678] ;  /* 0x00167800011d7983 */ /* 0x000ea80000300800 */
[----:B---3--:R0:W-:Y:S01]  /*925e0*/  STG.E.U16 [R4.64], R28 ;  /* 0x0000001c04007986 */ /* 0x0081e2000c101506 */
[----:B--2---:R-:W-:-:S03]  /*925f0*/  PRMT R29, R28, 0x7632, R29 ;  /* 0x000076321c1d7816 */ /* 0x004fc6000000001d */
[----:B0-----:R-:W2:Y:S04]  /*92600*/  LDL.LU.64 R4, [R1+0x1670] ;  /* 0x0016700001047983 */ /* 0x001ea80000300a00 */
[----:B------:R-:W4:Y:S02]  /*92610*/  LDL.LU R28, [R1+0x1668] ;  /* 0x00166800011c7983 */ /* 0x000f240000300800 */
[----:B----4-:R-:W-:Y:S02]  /*92620*/  PRMT R28, R0, 0x7632, R28 ;  /* 0x00007632001c7816 */ /* 0x010fe4000000001c */
[----:B--2---:R-:W-:Y:S04]  /*92630*/  STG.E.U16 [R4.64], R0 ;  /* 0x0000000004007986 */ /* 0x004fe8000c101506 */
[----:B------:R0:W-:Y:S04]  /*92640*/  STL.64 [R1+0x1478], R28 ;  /* 0x0014781c01007387 */ /* 0x0001e80000100a00 */
[----:B0-----:R-:W2:Y:S04]  /*92650*/  LDL.LU.64 R28, [R1+0x138] ;  /* 0x00013800011c7983 */ /* 0x001ea80000300a00 */
[----:B------:R-:W3:Y:S04]  /*92660*/  LDL.LU.64 R4, [R1+0x1660] ;  /* 0x0016600001047983 */ /* 0x000ee80000300a00 */
[----:B------:R-:W3:Y:S02]  /*92670*/  LDL.LU R0, [R1+0x1658] ;  /* 0x0016580001007983 */ /* 0x000ee40000300800 */
[----:B---3--:R-:W-:-:S02]  /*92680*/  PRMT R0, R4, 0x7632, R0 ;  /* 0x0000763204007816 */ /* 0x008fc40000000000 */
[----:B------:R-:W-:Y:S04]  /*92690*/  STG.E.U16 [R8.64], R4 ;  /* 0x0000000408007986 */ /* 0x000fe8000c101506 */
[----:B------:R0:W-:Y:S04]  /*926a0*/  STL [R1+0x1490], R0 ;  /* 0x0014900001007387 */ /* 0x0001e80000100800 */
[----:B0-----:R-:W3:Y:S04]  /*926b0*/  LDL.LU.S16 R0, [R1+0x370] ;  /* 0x0003700001007983 */ /* 0x001ee80000300600 */
[----:B------:R-:W4:Y:S04]  /*926c0*/  LDL.LU.64 R8, [R1+0x1650] ;  /* 0x0016500001087983 */ /* 0x000f280000300a00 */
[----:B------:R-:W2:Y:S02]  /*926d0*/  LDL.LU R4, [R1+0x164c] ;  /* 0x00164c0001047983 */ /* 0x000ea40000300800 */
[----:B--2---:R-:W-:-:S02]  /*926e0*/  PRMT R5, R4, 0x7632, R5 ;  /* 0x0000763204057816 */ /* 0x004fc40000000005 */
[----:B----4-:R-:W-:Y:S04]  /*926f0*/  STG.E.U16 [R8.64], R4 ;  /* 0x0000000408007986 */ /* 0x010fe8000c101506 */
[----:B------:R0:W-:Y:S04]  /*92700*/  STL.S16 [R1+0x1a0], R5 ;  /* 0x0001a00501007387 */ /* 0x0001e80000100600 */
[----:B0-----:R-:W2:Y:S04]  /*92710*/  LDL.LU R5, [R1+0x1648] ;  /* 0x0016480001057983 */ /* 0x001ea80000300800 */
[----:B------:R-:W4:Y:S04]  /*92720*/  LDL.LU.64 R8, [R1+0x1640] ;  /* 0x0016400001087983 */ /* 0x000f280000300a00 */
[----:B------:R-:W4:Y:S04]  /*92730*/  LDL.LU R4, [R1+0x1638] ;  /* 0x0016380001047983 */ /* 0x000f280000300800 */
[----:B----4-:R0:W-:Y:S04]  /*92740*/  STG.E.U16 [R8.64], R4 ;  /* 0x0000000408007986 */ /* 0x0101e8000c101506 */
[----:B0-----:R-:W4:Y:S04]  /*92750*/  LDL.LU.64 R8, [R1+0x1630] ;  /* 0x0016300001087983 */ /* 0x001f280000300a00 */
        /* <DEDUP_REMOVED lines=23> */
[----:B0-----:R-:W2:Y:S04]  /*928d0*/  LDL.LU.64 R8, [R1+0x15b0] ;  /* 0x0015b00001087983 */ /* 0x001ea80000300a00 */
[----:B------:R-:W3:Y:S04]  /*928e0*/  LDL.LU R4, [R1+0x15a8] ;  /* 0x0015a80001047983 */ /* 0x000ee80000300800 */
[----:B--2---:R0:W-:Y:S04]  /*928f0*/  STG.E.U16 [R8.64], R5 ;  /* 0x0000000508007986 */ /* 0x0041e8000c101506 */
[----:B0-----:R-:W5:Y:S04]  /*92900*/  LDL.LU.64 R8, [R1+0x15a0] ;  /* 0x0015a00001087983 */ /* 0x001f680000300a00 */
[----:B------:R-:W3:Y:S04]  /*92910*/  LDL.LU R5, [R1+0x1598] ;  /* 0x0015980001057983 */ /* 0x000ee80000300800 */
[----:B---3--:R0:W-:Y:S04]  /*92920*/  STG.E.U16 [R4.64], R0 ;  /* 0x0000000004007986 */ /* 0x0081e8000c101506 */
[----:B0-----:R-:W2:Y:S04]  /*92930*/  LDL.LU.64 R4, [R1+0x1590] ;  /* 0x0015900001047983 */ /* 0x001ea80000300a00 */
[----:B------:R-:W-:Y:S04]  /*92940*/  STG.E.U16 [R28.64], R7 ;  /* 0x000000071c007986 */ /* 0x000fe8000c101506 */
[----:B-----5:R-:W-:Y:S04]  /*92950*/  STG.E.U16 [R8.64], R12 ;  /* 0x0000000c08007986 */ /* 0x020fe8000c101506 */
[----:B------:R-:W-:Y:S04]  /*92960*/  STG.E.U16 [R10.64], R13 ;  /* 0x0000000d0a007986 */ /* 0x000fe8000c101506 */
[----:B------:R-:W-:Y:S04]  /*92970*/  STG.E.U16 [R14.64], R18 ;  /* 0x000000120e007986 */ /* 0x000fe8000c101506 */
[----:B------:R-:W-:Y:S04]  /*92980*/  STG.E.U16 [R16.64], R19 ;  /* 0x0000001310007986 */ /* 0x000fe8000c101506 */
[----:B------:R-:W-:Y:S04]  /*92990*/  STG.E.U16 [R20.64], R24 ;  /* 0x0000001814007986 */ /* 0x000fe8000c101506 */
[----:B------:R-:W-:Y:S04]  /*929a0*/  STG.E.U16 [R22.64], R25 ;  /* 0x0000001916007986 */ /* 0x000fe8000c101506 */
[----:B------:R-:W-:Y:S04]  /*929b0*/  STG.E.U16 [R2.64], R6 ;  /* 0x0000000602007986 */ /* 0x000fe8000c101506 */
[----:B--2---:R0:W-:Y:S04]  /*929c0*/  STG.E.U16 [R26.64], R5 ;  /* 0x000000051a007986 */ /* 0x0041e8000c101506 */
[----:B0-----:R-:W2:Y:S04]  /*929d0*/  LDL.LU.64 R26, [R1+0xf0] ;  /* 0x0000f000011a7983 */ /* 0x001ea80000300a00 */
[----:B------:R-:W3:Y:S04]  /*929e0*/  LDL.LU.S16 R0, [R1+0x298] ;  /* 0x0002980001007983 */ /* 0x000ee80000300600 */
[----:B---3--:R0:W-:Y:S04]  /*929f0*/  STL [R1+0x14a0], R0 ;  /* 0x0014a00001007387 */ /* 0x0081e80000100800 */
[----:B0-----:R-:W3:Y:S04]  /*92a00*/  LDL.LU.S16 R0, [R1+0x2a0] ;  /* 0x0002a00001007983 */ /* 0x001ee80000300600 */
        /* <DEDUP_REMOVED lines=27> */
[----:B0-----:R-:W3:Y:S01]  /*92bc0*/  LDL.LU.S16 R0, [R1+0x320] ;  /* 0x0003200001007983 */ /* 0x001ee20000300600 */
[----:B------:R-:W4:Y:S02]  /*92bd0*/  LDL.LU.S16 R7, [R1+0x290] ;  /* 0x0002900001077983 */ /* 0x000f240000300600 */
[----:B------:R-:W5:Y:S02]  /*92be0*/  LDL.LU.64 R28, [R1+0x60] ;  /* 0x00006000011c7983 */ /* 0x000f640000300a00 */
        /* <DEDUP_REMOVED lines=32> */
[----:B--2---:R-:W-:Y:S04]  /*92df0*/  STG.E.U16 [R26.64], R4 ;  /* 0x000000041a007986 */ /* 0x004fe8000c101506 */
[----:B-----5:R0:W-:Y:S04]  /*92e00*/  STL.64 [R1+0x1588], R28 ;  /* 0x0015881c01007387 */ /* 0x0201e80000100a00 */
[----:B0-----:R-:W3:Y:S01]  /*92e10*/  LDL.LU.64 R28, [R1+0xe8] ;  /* 0x0000e800011c7983 */ /* 0x001ee20000300a00 */
[----:B------:R-:W2:Y:S02]  /*92e20*/  LDL.LU.S16 R6, [R1+0x288] ;  /* 0x0002880001067983 */ /* 0x000ea40000300600 */
[----:B------:R-:W5:Y:S02]  /*92e30*/  LDL.LU.64 R8, [R1+0x58] ;  /* 0x0000580001087983 */ /* 0x000f640000300a00 */
[----:B------:R-:W2:Y:S01]  /*92e40*/  LDL.LU.64 R10, [R1+0x50] ;  /* 0x00005000010a7983 */ /* 0x000ea20000300a00 */
[----:B------:R-:W2:Y:S01]  /*92e50*/  LDL.LU.64 R12, [R1+0x48] ;  /* 0x00004800010c7983 */ /* 0x000ea20000300a00 */
[----:B------:R-:W2:Y:S02]  /*92e60*/  LDL.LU.64 R14, [R1+0x40] ;  /* 0x00004000010e7983 */ /* 0x000ea40000300a00 */
[----:B------:R-:W2:Y:S02]  /*92e70*/  LDL.LU.64 R16, [R1+0x38] ;  /* 0x0000380001107983 */ /* 0x000ea40000300a00 */
[----:B------:R-:W2:Y:S01]  /*92e80*/  LDL.LU.64 R18, [R1+0x30] ;  /* 0x0000300001127983 */ /* 0x000ea20000300a00 */
[----:B------:R-:W2:Y:S01]  /*92e90*/  LDL.LU.64 R2, [R1+0x28] ;  /* 0x0000280001027983 */ /* 0x000ea20000300a00 */
[----:B------:R-:W2:Y:S02]  /*92ea0*/  LDL.LU.64 R20, [R1+0x20] ;  /* 0x0000200001147983 */ /* 0x000ea40000300a00 */
[----:B------:R-:W2:Y:S02]  /*92eb0*/  LDL.LU.64 R22, [R1+0x18] ;  /* 0x0000180001167983 */ /* 0x000ea40000300a00 */
[----:B------:R-:W2:Y:S01]  /*92ec0*/  LDL.LU.64 R24, [R1+0x10] ;  /* 0x0000100001187983 */ /* 0x000ea20000300a00 */
[----:B------:R-:W2:Y:S01]  /*92ed0*/  LDL.LU.64 R26, [R1+0x8] ;  /* 0x00000800011a7983 */ /* 0x000ea20000300a00 */
[----:B------:R-:W2:Y:S03]  /*92ee0*/  LDL.LU.64 R4, [R1] ;  /* 0x0000000001047983 */ /* 0x000ea60000300a00 */
[----:B---3--:R0:W-:Y:S04]  /*92ef0*/  STG.E.U16 [R28.64], R0 ;  /* 0x000000001c007986 */ /* 0x0081e8000c101506 */
[----:B0-----:R-:W3:Y:S01]  /*92f00*/  LDL.LU.64 R28, [R1+0x1588] ;  /* 0x00158800011c7983 */ /* 0x001ee20000300a00 */
[----:B------:R-:W3:Y:S03]  /*92f10*/  LDL.LU R0, [R1+0x1580] ;  /* 0x0015800001007983 */ /* 0x000ee60000300800 */
        /* <DEDUP_REMOVED lines=43> */
[----:B0-----:R-:W4:Y:S01]  /*931d0*/  LDL.LU.64 R28, [R1+0x1498] ;  /* 0x00149800011c7983 */ /* 0x001f220000300a00 */
[----:B------:R-:W3:Y:S03]  /*931e0*/  LDL.LU R0, [R1+0x1490] ;  /* 0x0014900001007983 */ /* 0x000ee60000300800 */
[----:B----4-:R0:W-:Y:S04]  /*931f0*/  STG.E.U16 [R28.64], R7 ;  /* 0x000000071c007986 */ /* 0x0101e8000c101506 */
[----:B0-----:R-:W2:Y:S01]  /*93200*/  LDL.LU.64 R28, [R1+0x1488] ;  /* 0x00148800011c7983 */ /* 0x001ea20000300a00 */
[----:B------:R-:W4:Y:S03]  /*93210*/  LDL.LU R7, [R1+0x1480] ;  /* 0x0014800001077983 */ /* 0x000f260000300800 */
[----:B--2---:R0:W-:Y:S04]  /*93220*/  STG.E.U16 [R28.64], R6 ;  /* 0x000000061c007986 */ /* 0x0041e8000c101506 */
[----:B0-----:R-:W2:Y:S01]  /*93230*/  LDL.LU.64 R28, [R1+0x1478] ;  /* 0x00147800011c7983 */ /* 0x001ea20000300a00 */
[----:B------:R-:W5:Y:S03]  /*93240*/  LDL.LU R6, [R1+0x1470] ;  /* 0x0014700001067983 */ /* 0x000f660000300800 */
[----:B-----5:R0:W-:Y:S04]  /*93250*/  STG.E.U16 [R8.64], R6 ;  /* 0x0000000608007986 */ /* 0x0201e8000c101506 */
[----:B0-----:R-:W5:Y:S01]  /*93260*/  LDL.LU.64 R8, [R1+0x1468] ;  /* 0x0014680001087983 */ /* 0x001f620000300a00 */
[----:B------:R-:W2:Y:S03]  /*93270*/  LDL.LU R6, [R1+0x1460] ;  /* 0x0014600001067983 */ /* 0x000ea60000300800 */
[----:B-----5:R0:W-:Y:S04]  /*93280*/  STG.E.U16 [R10.64], R8 ;  /* 0x000000080a007986 */ /* 0x0201e8000c101506 */
[----:B0-----:R-:W5:Y:S01]  /*93290*/  LDL.LU.64 R10, [R1+0x1458] ;  /* 0x00145800010a7983 */ /* 0x001f620000300a00 */
[----:B------:R-:W4:Y:S03]  /*932a0*/  LDL.LU R8, [R1+0x1450] ;  /* 0x0014500001087983 */ /* 0x000f260000300800 */
[----:B-----5:R0:W-:Y:S04]  /*932b0*/  STG.E.U16 [R12.64], R10 ;  /* 0x0000000a0c007986 */ /* 0x0201e8000c101506 */
[----:B0-----:R-:W5:Y:S01]  /*932c0*/  LDL.LU.64 R12, [R1+0x1448] ;  /* 0x00144800010c7983 */ /* 0x001f620000300a00 */
[----:B------:R-:W2:Y:S03]  /*932d0*/  LDL.LU R10, [R1+0x1440] ;  /* 0x00144000010a7983 */ /* 0x000ea60000300800 */
        /* <DEDUP_REMOVED lines=21> */
[----:B-----5:R0:W-:Y:S01]  /*93430*/  STG.E.U16 [R26.64], R24 ;  /* 0x000000181a007986 */ /* 0x0201e2000c101506 */
[----:B------:R1:W-:Y:S03]  /*93440*/  STG.E.U16 [R4.64], R25 ;  /* 0x0000001904007986 */ /* 0x0003e6000c101506 */
[----:B0-----:R-:W3:Y:S01]  /*93450*/  LDL.LU.64 R26, [R1+0x13d0] ;  /* 0x0013d000011a7983 */ /* 0x001ee20000300a00 */
[----:B------:R-:W5:Y:S02]  /*93460*/  LDL.LU R24, [R1+0x13c8] ;  /* 0x0013c80001187983 */ /* 0x000f640000300800 */
[----:B-1----:R-:W2:Y:S02]  /*93470*/  LDL.LU.64 R4, [R1+0x13c0] ;  /* 0x0013c00001047983 */ /* 0x002ea40000300a00 */
[----:B------:R-:W5:Y:S02]  /*93480*/  LDL.LU R25, [R1+0x13bc] ;  /* 0x0013bc0001197983 */ /* 0x000f640000300800 */
[----:B-----5:R0:W-:Y:S04]  /*93490*/  STG.E.U16 [R24.64], R23 ;  /* 0x0000001718007986 */ /* 0x0201e8000c101506 */
[----:B0-----:R-:W2:Y:S01]  /*934a0*/  LDL.LU R23, [R1+0x13b8] ;  /* 0x0013b80001177983 */ /* 0x001ea20000300800 */
[----:B------:R-:W5:Y:S02]  /*934b0*/  LDL.LU R24, [R1+0x8e0] ;  /* 0x0008e00001187983 */ /* 0x000f640000300800 */
[----:B------:R-:W5:Y:S01]  /*934c0*/  LDL.LU R25, [R1+0x694] ;  /* 0x0006940001197983 */ /* 0x000f620000300800 */
[----:B--2---:R0:W-:Y:S04]  /*934d0*/  STG.E.U16 [R22.64], R21 ;  /* 0x0000001516007986 */ /* 0x0041e8000c101506 */
[----:B0-----:R-:W2:Y:S01]  /*934e0*/  LDL.LU R21, [R1+0x13b4] ;  /* 0x0013b40001157983 */ /* 0x001ea20000300800 */
[----:B------:R-:W3:Y:S02]  /*934f0*/  LDL.LU R22, [R1+0x6b8] ;  /* 0x0006b80001167983 */ /* 0x000ee40000300800 */
[----:B------:R-:W3:Y:S01]  /*93500*/  LDL.LU R23, [R1+0x6b0] ;  /* 0x0006b00001177983 */ /* 0x000ee20000300800 */
        /* <DEDUP_REMOVED lines=21> */
[----:B0-----:R-:W4:Y:S01]  /*93660*/  LDL.LU R9, [R1+0x139c] ;  /* 0x00139c0001097983 */ /* 0x001f220000300800 */
[----:B------:R-:W2:Y:S02]  /*93670*/  LDL.LU R10, [R1+0x8f4] ;  /* 0x0008f400010a7983 */ /* 0x000ea40000300800 */
[----:B------:R-:W2:Y:S01]  /*93680*/  LDL.LU R11, [R1+0x8f0] ;  /* 0x0008f000010b7983 */ /* 0x000ea20000300800 */
[----:B----4-:R0:W-:Y:S04]  /*93690*/  STG.E.U16 [R8.64], R7 ;  /* 0x0000000708007986 */ /* 0x0101e8000c101506 */
[----:B0-----:R-:W4:Y:S01]  /*936a0*/  LDL.LU R7, [R1+0x1398] ;  /* 0x0013980001077983 */ /* 0x001f220000300800 */
[----:B------:R-:W2:Y:S02]  /*936b0*/  LDL.LU R8, [R1+0x8fc] ;  /* 0x0008fc0001087983 */ /* 0x000ea40000300800 */
[----:B------:R-:W2:Y:S02]  /*936c0*/  LDL.LU R9, [R1+0x8f8] ;  /* 0x0008f80001097983 */ /* 0x000ea40000300800 */
[----:B---3--:R-:W-:-:S02]  /*936d0*/  FFMA R19, R3, 0.69314718246459960938, R19 ;  /* 0x3f31721803137823 */ /* 0x008fc40000000013 */
[----:B------:R-:W0:Y:S04]  /*936e0*/  S2R R3, SR_TID.X ;  /* 0x0000000000037919 */ /* 0x000e280000002100 */
[----:B----4-:R1:W-:Y:S04]  /*936f0*/  STG.E.U16 [R6.64], R29 ;  /* 0x0000001d06007986 */ /* 0x0103e8000c101506 */
[----:B-1----:R-:W3:Y:S01]  /*93700*/  LDL.LU R29, [R1+0x908] ;  /* 0x00090800011d7983 */ /* 0x002ee20000300800 */
[----:B------:R-:W4:Y:S02]  /*93710*/  LDL.LU R6, [R1+0x904] ;  /* 0x0009040001067983 */ /* 0x000f240000300800 */
[----:B------:R-:W5:Y:S02]  /*93720*/  LDL.LU R7, [R1+0x900] ;  /* 0x0009000001077983 */ /* 0x000f640000300800 */
[----:B--2---:R-:W-:-:S02]  /*93730*/  FFMA R23, R23, 0.69314718246459960938, R8 ;  /* 0x3f31721817177823 */ /* 0x004fc40000000008 */
[----:B---3--:R-:W-:Y:S02]  /*93740*/  FFMA R20, R20, 0.69314718246459960938, R29 ;  /* 0x3f31721814147823 */ /* 0x008fe4000000001d */
[----:B----4-:R-:W-:Y:S02]  /*93750*/  FFMA R21, R21, 0.69314718246459960938, R6 ;  /* 0x3f31721815157823 */ /* 0x010fe40000000006 */
[----:B-----5:R-:W-:Y:S01]  /*93760*/  FFMA R6, R25, 0.69314718246459960938, R24 ;  /* 0x3f31721819067823 */ /* 0x020fe20000000018 */
[----:B0-----:R-:W-:Y:S01]  /*93770*/  LOP3.LUT R25, R3, 0x1c, RZ, 0xc0, !PT ;  /* 0x0000001c03197812 */ /* 0x001fe200078ec0ff */
[----:B------:R-:W-:Y:S01]  /*93780*/  FFMA R22, R22, 0.69314718246459960938, R7 ;  /* 0x3f31721816167823 */ /* 0x000fe20000000007 */
[----:B------:R0:W-:Y:S01]  /*93790*/  STL [R1+0x1390], R20 ;  /* 0x0013901401007387 */ /* 0x0001e20000100800 */
[----:B------:R-:W2:Y:S02]  /*937a0*/  LDL.LU R3, [R1+0x8dc] ;  /* 0x0008dc0001037983 */ /* 0x000ea40000300800 */
[----:B------:R-:W2:Y:S01]  /*937b0*/  LDL.LU R7, [R1+0x690] ;  /* 0x0006900001077983 */ /* 0x000ea20000300800 */
[----:B0-----:R-:W3:Y:S01]  /*937c0*/  LDL.LU.S16 R20, [R1+0x1a0] ;  /* 0x0001a00001147983 */ /* 0x001ee20000300600 */
[----:B------:R-:W4:Y:S03]  /*937d0*/  LDL.LU R8, [R1+0x678] ;  /* 0x0006780001087983 */ /* 0x000f260000300800 */
[----:B----4-:R0:W-:Y:S04]  /*937e0*/  STL [R1+0x1380], R8 ;  /* 0x0013800801007387 */ /* 0x0101e80000100800 */
[----:B0-----:R-:W4:Y:S04]  /*937f0*/  LDL.LU R8, [R1+0x8cc] ;  /* 0x0008cc0001087983 */ /* 0x001f280000300800 */
[----:B----4-:R0:W-:Y:S04]  /*93800*/  STL [R1+0x1384], R8 ;  /* 0x0013840801007387 */ /* 0x0101e80000100800 */
[----:B0-----:R-:W4:Y:S04]  /*93810*/  LDL.LU R8, [R1+0x8d0] ;  /* 0x0008d00001087983 */ /* 0x001f280000300800 */
[----:B----4-:R0:W-:Y:S04]  /*93820*/  STL [R1+0x1388], R8 ;  /* 0x0013880801007387 */ /* 0x0101e80000100800 */
[----:B0-----:R-:W4:Y:S01]  /*93830*/  LDL.LU R8, [R1+0x8d4] ;  /* 0x0008d40001087983 */ /* 0x001f220000300800 */
[----:B------:R-:W-:-:S03]  /*93840*/  FFMA R16, R16, 0.69314718246459960938, R9 ;  /* 0x3f31721810107823 */ /* 0x000fc60000000009 */
[----:B----4-:R0:W-:Y:S04]  /*93850*/  STL [R1+0x138c], R8 ;  /* 0x00138c0801007387 */ /* 0x0101e80000100800 */
[----:B0-----:R-:W4:Y:S01]  /*93860*/  LDL.LU R8, [R1+0x8d8] ;  /* 0x0008d80001087983 */ /* 0x001f220000300800 */
[----:B------:R-:W5:Y:S02]  /*93870*/  LDL.LU R9, [R1+0x674] ;  /* 0x0006740001097983 */ /* 0x000f640000300800 */
[----:B------:R-:W-:Y:S01]  /*93880*/  FFMA R17, R17, 0.69314718246459960938, R10 ;  /* 0x3f31721811117823 */ /* 0x000fe2000000000a */
[----:B-----5:R0:W-:Y:S04]  /*93890*/  STL [R1+0x137c], R9 ;  /* 0x00137c0901007387 */ /* 0x0201e80000100800 */
[----:B0-----:R-:W5:Y:S01]  /*938a0*/  LDL.LU R9, [R1+0x8c8] ;  /* 0x0008c80001097983 */ /* 0x001f620000300800 */
[----:B------:R-:W2:Y:S02]  /*938b0*/  LDL.LU R10, [R1+0x670] ;  /* 0x00067000010a7983 */ /* 0x000ea40000300800 */
[----:B------:R-:W-:Y:S01]  /*938c0*/  FFMA R18, R18, 0.69314718246459960938, R11 ;  /* 0x3f31721812127823 */ /* 0x000fe2000000000b */
[----:B--2---:R0:W-:Y:S04]  /*938d0*/  STL [R1+0x1378], R10 ;  /* 0x0013780a01007387 */ /* 0x0041e80000100800 */
[----:B0-----:R-:W2:Y:S01]  /*938e0*/  LDL.LU R10, [R1+0x8c4] ;  /* 0x0008c400010a7983 */ /* 0x001ea20000300800 */
[----:B------:R-:W2:Y:S03]  /*938f0*/  LDL.LU R11, [R1+0x66c] ;  /* 0x00066c00010b7983 */ /* 0x000ea60000300800 */
[----:B------:R0:W-:Y:S02]  /*93900*/  STG.E.U16 [R4.64], R28 ;  /* 0x0000001c04007986 */ /* 0x0001e4000c101506 */
[----:B0-----:R-:W-:-:S02]  /*93910*/  FFMA R4, R13, 0.69314718246459960938, R12 ;  /* 0x3f3172180d047823 */ /* 0x001fc4000000000c */
[----:B--2---:R0:W-:Y:S04]  /*93920*/  STL [R1+0x1374], R11 ;  /* 0x0013740b01007387 */ /* 0x0041e80000100800 */
[----:B0-----:R-:W2:Y:S01]  /*93930*/  LDL.LU R11, [R1+0x8c0] ;  /* 0x0008c000010b7983 */ /* 0x001ea20000300800 */
[----:B------:R-:W2:Y:S03]  /*93940*/  LDL.LU R12, [R1+0x668] ;  /* 0x00066800010c7983 */ /* 0x000ea60000300800 */
[----:B--2---:R0:W-:Y:S04]  /*93950*/  STL [R1+0x1370], R12 ;  /* 0x0013700c01007387 */ /* 0x0041e80000100800 */
[----:B0-----:R-:W2:Y:S01]  /*93960*/  LDL.LU R12, [R1+0x8bc] ;  /* 0x0008bc00010c7983 */ /* 0x001ea20000300800 */
[----:B------:R-:W2:Y:S02]  /*93970*/  LDL.LU R13, [R1+0x664] ;  /* 0x00066400010d7983 */ /* 0x000ea40000300800 */
[----:B------:R-:W-:Y:S01]  /*93980*/  FFMA R5, R15, 0.69314718246459960938, R14 ;  /* 0x3f3172180f057823 */ /* 0x000fe2000000000e */
[----:B--2---:R0:W-:Y:S04]  /*93990*/  STL [R1+0x136c], R13 ;  /* 0x00136c0d01007387 */ /* 0x0041e80000100800 */
[----:B0-----:R-:W2:Y:S01]  /*939a0*/  LDL.LU R13, [R1+0x8b8] ;  /* 0x0008b800010d7983 */ /* 0x001ea20000300800 */
[----:B------:R-:W2:Y:S03]  /*939b0*/  LDL.LU R14, [R1+0x660] ;  /* 0x00066000010e7983 */ /* 0x000ea60000300800 */
[----:B--2---:R0:W-:Y:S04]  /*939c0*/  STL [R1+0x1368], R14 ;  /* 0x0013680e01007387 */ /* 0x0041e80000100800 */
[----:B0-----:R-:W2:Y:S01]  /*939d0*/  LDL.LU R14, [R1+0x8b4] ;  /* 0x0008b400010e7983 */ /* 0x001ea20000300800 */
[----:B------:R-:W2:Y:S03]  /*939e0*/  LDL.LU R15, [R1+0x65c] ;  /* 0x00065c00010f7983 */ /* 0x000ea60000300800 */
[----:B------:R-:W-:Y:S04]  /*939f0*/  STG.E.U16 [R26.64], R0 ;  /* 0x000000001a007986 */ /* 0x000fe8000c101506 */
[----:B--2---:R0:W-:Y:S04]  /*93a00*/  STL [R1+0x1364], R15 ;  /* 0x0013640f01007387 */ /* 0x0041e80000100800 */
[----:B0-----:R-:W2:Y:S01]  /*93a10*/  LDL.LU R15, [R1+0x8b0] ;  /* 0x0008b000010f7983 */ /* 0x001ea20000300800 */
[----:B------:R-:W2:Y:S02]  /*93a20*/  LDL.LU R0, [R1+0x538] ;  /* 0x0005380001007983 */ /* 0x000ea40000300800 */
[----:B------:R-:W-:Y:S01]  /*93a30*/  FFMA R7, R7, 0.69314718246459960938, R3 ;  /* 0x3f31721807077823 */ /* 0x000fe20000000003 */
[----:B--2---:R0:W-:Y:S04]  /*93a40*/  STL [R1+0x1360], R0 ;  /* 0x0013600001007387 */ /* 0x0041e80000100800 */
[----:B0-----:R-:W2:Y:S01]  /*93a50*/  LDL.LU R0, [R1+0x8ac] ;  /* 0x0008ac0001007983 */ /* 0x001ea20000300800 */
[----:B------:R-:W2:Y:S02]  /*93a60*/  LDL.LU R26, [R1+0x89c] ;  /* 0x00089c00011a7983 */ /* 0x000ea40000300800 */
[----:B------:R-:W2:Y:S02]  /*93a70*/  LDL.LU R27, [R1+0x898] ;  /* 0x00089800011b7983 */ /* 0x000ea40000300800 */
[----:B------:R-:W2:Y:S01]  /*93a80*/  LDL.LU R28, [R1+0x894] ;  /* 0x00089400011c7983 */ /* 0x000ea20000300800 */
[----:B------:R-:W2:Y:S01]  /*93a90*/  LDL.LU R29, [R1+0x890] ;  /* 0x00089000011d7983 */ /* 0x000ea20000300800 */
[----:B------:R-:W2:Y:S02]  /*93aa0*/  LDL.LU R24, [R1+0x6cc] ;  /* 0x0006cc0001187983 */ /* 0x000ea40000300800 */
[----:B------:R-:W3:Y:S02]  /*93ab0*/  LDL.LU R3, [R1+0x1394] ;  /* 0x0013940001037983 */ /* 0x000ee40000300800 */
[----:B---3--:R0:W-:Y:S01]  /*93ac0*/  STG.E.U16 [R2.64], R20 ;  /* 0x0000001402007986 */ /* 0x0081e2000c101506 */
[----:B------:R-:W-:Y:S06]  /*93ad0*/  BAR.SYNC.DEFER_BLOCKING 0x0 ;  /* 0x0000000000007b1d */ /* 0x000fec0000010000 */
[----:B0-----:R-:W3:Y:S01]  /*93ae0*/  LDL.LU R20, [R1+0x1390] ;  /* 0x0013900001147983 */ /* 0x001ee20000300800 */
[----:B------:R-:W2:Y:S02]  /*93af0*/  LDL.LU R2, [R1+0x6c8] ;  /* 0x0006c80001027983 */ /* 0x000ea40000300800 */
[----:B------:R-:W2:Y:S01]  /*93b00*/  LDL.LU R3, [R1+0x53c] ;  /* 0x00053c0001037983 */ /* 0x000ea20000300800 */
[----:B---3--:R0:W-:Y:S01]  /*93b10*/  STS.128 [R25.X4], R20 ;  /* 0x0000001419007388 */ /* 0x0081e20000004c00 */
[----:B------:R1:W-:Y:S02]  /*93b20*/  STS.128 [R25.X4+0x80], R16 ;  /* 0x0000801019007388 */ /* 0x0003e40000004c00 */
[----:B------:R3:W-:Y:S01]  /*93b30*/  STS.128 [R25.X4+0x100], R4 ;  /* 0x0001000419007388 */ /* 0x0007e20000004c00 */
[----:B0-----:R-:W2:Y:S01]  /*93b40*/  LDL.LU R20, [R1+0x8a0] ;  /* 0x0008a00001147983 */ /* 0x001ea20000300800 */
[----:B------:R-:W2:Y:S02]  /*93b50*/  LDL.LU R21, [R1+0x3c8] ;  /* 0x0003c80001157983 */ /* 0x000ea40000300800 */
[----:B------:R-:W2:Y:S02]  /*93b60*/  LDL.LU R22, [R1+0x910] ;  /* 0x0009100001167983 */ /* 0x000ea40000300800 */
[----:B------:R-:W2:Y:S01]  /*93b70*/  LDL.LU R23, [R1+0x90c] ;  /* 0x00090c0001177983 */ /* 0x000ea20000300800 */
[----:B-1----:R-:W2:Y:S01]  /*93b80*/  LDL.LU R16, [R1+0x8a8] ;  /* 0x0008a80001107983 */ /* 0x002ea20000300800 */
[----:B------:R-:W2:Y:S02]  /*93b90*/  LDL.LU R17, [R1+0x658] ;  /* 0x0006580001117983 */ /* 0x000ea40000300800 */
[----:B------:R-:W2:Y:S02]  /*93ba0*/  LDL.LU R18, [R1+0x8a4] ;  /* 0x0008a40001127983 */ /* 0x000ea40000300800 */
[----:B------:R-:W2:Y:S01]  /*93bb0*/  LDL.LU R19, [R1+0x544] ;  /* 0x0005440001137983 */ /* 0x000ea20000300800 */
[----:B---3--:R-:W4:Y:S01]  /*93bc0*/  LDL.LU R4, [R1+0x68c] ;  /* 0x00068c0001047983 */ /* 0x008f220000300800 */
[----:B------:R-:W3:Y:S02]  /*93bd0*/  LDL.LU R5, [R1+0x688] ;  /* 0x0006880001057983 */ /* 0x000ee40000300800 */
[----:B------:R-:W2:Y:S02]  /*93be0*/  LDL.LU R6, [R1+0x684] ;  /* 0x0006840001067983 */ /* 0x000ea40000300800 */
[----:B------:R-:W2:Y:S02]  /*93bf0*/  LDL.LU R7, [R1+0x67c] ;  /* 0x00067c0001077983 */ /* 0x000ea40000300800 */
[----:B----4-:R-:W-:-:S02]  /*93c00*/  FFMA R4, R4, 0.69314718246459960938, R8 ;  /* 0x3f31721804047823 */ /* 0x010fc40000000008 */
[----:B------:R-:W3:Y:S02]  /*93c10*/  LDL.LU R8, [R1+0x138c] ;  /* 0x00138c0001087983 */ /* 0x000ee40000300800 */
[----:B---3--:R-:W-:Y:S02]  /*93c20*/  FFMA R5, R5, 0.69314718246459960938, R8 ;  /* 0x3f31721805057823 */ /* 0x008fe40000000008 */
[----:B------:R-:W2:Y:S02]  /*93c30*/  LDL.LU R8, [R1+0x1388] ;  /* 0x0013880001087983 */ /* 0x000ea40000300800 */
[----:B--2---:R-:W-:Y:S02]  /*93c40*/  FFMA R6, R6, 0.69314718246459960938, R8 ;  /* 0x3f31721806067823 */ /* 0x004fe40000000008 */
[----:B------:R-:W2:Y:S02]  /*93c50*/  LDL.LU R8, [R1+0x1384] ;  /* 0x0013840001087983 */ /* 0x000ea40000300800 */
[----:B--2---:R-:W-:-:S02]  /*93c60*/  FFMA R7, R7, 0.69314718246459960938, R8 ;  /* 0x3f31721807077823 */ /* 0x004fc40000000008 */
[----:B------:R-:W5:Y:S02]  /*93c70*/  LDL.LU R8, [R1+0x1380] ;  /* 0x0013800001087983 */ /* 0x000f640000300800 */
[----:B-----5:R-:W-:Y:S02]  /*93c80*/  FFMA R8, R8, 0.69314718246459960938, R9 ;  /* 0x3f31721808087823 */ /* 0x020fe40000000009 */
[----:B------:R-:W2:Y:S02]  /*93c90*/  LDL.LU R9, [R1+0x137c] ;  /* 0x00137c0001097983 */ /* 0x000ea40000300800 */
[----:B--2---:R-:W-:Y:S02]  /*93ca0*/  FFMA R9, R9, 0.69314718246459960938, R10 ;  /* 0x3f31721809097823 */ /* 0x004fe4000000000a */
[----:B------:R-:W2:Y:S02]  /*93cb0*/  LDL.LU R10, [R1+0x1378] ;  /* 0x00137800010a7983 */ /* 0x000ea40000300800 */
[----:B--2---:R-:W-:-:S02]  /*93cc0*/  FFMA R10, R10, 0.69314718246459960938, R11 ;  /* 0x3f3172180a0a7823 */ /* 0x004fc4000000000b */
[----:B------:R-:W2:Y:S02]  /*93cd0*/  LDL.LU R11, [R1+0x1374] ;  /* 0x00137400010b7983 */ /* 0x000ea40000300800 */
[----:B--2---:R-:W-:Y:S02]  /*93ce0*/  FFMA R11, R11, 0.69314718246459960938, R12 ;  /* 0x3f3172180b0b7823 */ /* 0x004fe4000000000c */
[----:B------:R-:W2:Y:S02]  /*93cf0*/  LDL.LU R12, [R1+0x1370] ;  /* 0x00137000010c7983 */ /* 0x000ea40000300800 */
[----:B--2---:R-:W-:Y:S02]  /*93d00*/  FFMA R12, R12, 0.69314718246459960938, R13 ;  /* 0x3f3172180c0c7823 */ /* 0x004fe4000000000d */
[----:B------:R-:W2:Y:S02]  /*93d10*/  LDL.LU R13, [R1+0x136c] ;  /* 0x00136c00010d7983 */ /* 0x000ea40000300800 */
[----:B--2---:R-:W-:-:S02]  /*93d20*/  FFMA R13, R13, 0.69314718246459960938, R14 ;  /* 0x3f3172180d0d7823 */ /* 0x004fc4000000000e */
[----:B------:R-:W2:Y:S02]  /*93d30*/  LDL.LU R14, [R1+0x1368] ;  /* 0x00136800010e7983 */ /* 0x000ea40000300800 */
[----:B--2---:R-:W-:Y:S02]  /*93d40*/  FFMA R14, R14, 0.69314718246459960938, R15 ;  /* 0x3f3172180e0e7823 */ /* 0x004fe4000000000f */
[----:B------:R-:W2:Y:S01]  /*93d50*/  LDL.LU R15, [R1+0x1364] ;  /* 0x00136400010f7983 */ /* 0x000ea20000300800 */
[----:B------:R-:W-:Y:S02]  /*93d60*/  FFMA R16, R17, 0.69314718246459960938, R16 ;  /* 0x3f31721811107823 */ /* 0x000fe40000000010 */
[----:B------:R-:W-:Y:S02]  /*93d70*/  FFMA R17, R19, 0.69314718246459960938, R18 ;  /* 0x3f31721813117823 */ /* 0x000fe40000000012 */
[----:B--2---:R-:W-:Y:S02]  /*93d80*/  FFMA R15, R15, 0.69314718246459960938, R0 ;  /* 0x3f3172180f0f7823 */ /* 0x004fe40000000000 */
[----:B------:R-:W2:Y:S01]  /*93d90*/  LDL.LU R0, [R1+0x1360] ;  /* 0x0013600001007983 */ /* 0x000ea20000300800 */
[----:B------:R-:W-:Y:S01]  /*93da0*/  FFMA R18, R21, 0.69314718246459960938, R20 ;  /* 0x3f31721815127823 */ /* 0x000fe20000000014 */
[----:B------:R-:W-:-:S02]  /*93db0*/  FSEL R19, R22, -INF , P5 ;  /* 0xff80000016137808 */ /* 0x000fc40002800000 */
[----:B------:R-:W-:Y:S02]  /*93dc0*/  FSEL R20, R23, -INF , P6 ;  /* 0xff80000017147808 */ /* 0x000fe40003000000 */
[----:B------:R-:W-:Y:S01]  /*93dd0*/  FSEL R21, R2, -INF , P0 ;  /* 0xff80000002157808 */ /* 0x000fe20000000000 */
[----:B------:R-:W-:Y:S02]  /*93de0*/  FSEL R22, R3, -INF , P1 ;  /* 0xff80000003167808 */ /* 0x000fe40000800000 */
[----:B------:R-:W-:Y:S02]  /*93df0*/  FFMA R19, R19, 0.69314718246459960938, R26 ;  /* 0x3f31721813137823 */ /* 0x000fe4000000001a */
[----:B------:R-:W-:Y:S02]  /*93e00*/  FFMA R20, R20, 0.69314718246459960938, R27 ;  /* 0x3f31721814147823 */ /* 0x000fe4000000001b */
[----:B------:R-:W-:Y:S02]  /*93e10*/  FFMA R21, R21, 0.69314718246459960938, R28 ;  /* 0x3f31721815157823 */ /* 0x000fe4000000001c */
[----:B------:R-:W-:Y:S01]  /*93e20*/  FFMA R22, R22, 0.69314718246459960938, R29 ;  /* 0x3f31721816167823 */ /* 0x000fe2000000001d */
[----:B------:R0:W-:Y:S01]  /*93e30*/  STS.128 [R25.X4+0x180], R4 ;  /* 0x0001800419007388 */ /* 0x0001e20000004c00 */
[----:B------:R0:W-:Y:S02]  /*93e40*/  STS.128 [R25.X4+0x200], R8 ;  /* 0x0002000819007388 */ /* 0x0001e40000004c00 */
[----:B------:R0:W-:Y:S02]  /*93e50*/  STS.128 [R25.X4+0x280], R12 ;  /* 0x0002800c19007388 */ /* 0x0001e40000004c00 */
[----:B------:R0:W-:Y:S01]  /*93e60*/  STS.128 [R25.X4+0x300], R16 ;  /* 0x0003001019007388 */ /* 0x0001e20000004c00 */
[----:B--2---:R-:W-:-:S05]  /*93e70*/  FSEL R23, R0, -INF , P4 ;  /* 0xff80000000177808 */ /* 0x004fca0002000000 */
[----:B------:R-:W-:-:S05]  /*93e80*/  FFMA R23, R23, 0.69314718246459960938, R24 ;  /* 0x3f31721817177823 */ /* 0x000fca0000000018 */
[----:B------:R0:W-:Y:S01]  /*93e90*/  STS.128 [R25.X4+0x380], R20 ;  /* 0x0003801419007388 */ /* 0x0001e20000004c00 */
[----:B------:R-:W-:Y:S06]  /*93ea0*/  BAR.SYNC.DEFER_BLOCKING 0x0 ;  /* 0x0000000000007b1d */ /* 0x000fec0000010000 */
[----:B------:R-:W-:Y:S05]  /*93eb0*/  @P3 EXIT ;  /* 0x000000000000394d */ /* 0x000fea0003800000 */
[----:B0-----:R-:W2:Y:S04]  /*93ec0*/  LDL.LU R29, [R1+0x540] ;  /* 0x00054000011d7983 */ /* 0x001ea80000300800 */
[----:B------:R-:W0:Y:S04]  /*93ed0*/  S2R R28, SR_CTAID.X ;  /* 0x00000000001c7919 */ /* 0x000e280000002500 */
[----:B------:R-:W0:Y:S04]  /*93ee0*/  S2R R25, SR_TID.X ;  /* 0x0000000000197919 */ /* 0x000e280000002100 */
[----:B------:R-:W1:Y:S01]  /*93ef0*/  S2R R24, SR_CTAID.Y ;  /* 0x0000000000187919 */ /* 0x000e620000002600 */
[----:B0-----:R-:W-:Y:S01]  /*93f00*/  PRMT R25, R25, 0x6540, R28 ;  /* 0x0000654019197816 */ /* 0x001fe2000000001c */
[----:B-1----:R-:W-:-:S04]  /*93f10*/  IMAD R0, R24, c[0x0][0x1cc], RZ ;  /* 0x0000730018007a24 */ /* 0x002fc800078e02ff */
[C---:B------:R-:W-:Y:S01]  /*93f20*/  IMAD.SHL.U32 R3, R25.reuse, 0x4, RZ ;  /* 0x0000000419037824 */ /* 0x040fe200078e00ff */
[----:B------:R-:W-:Y:S01]  /*93f30*/  SHF.L.U32 R2, R0, 0x2, RZ ;  /* 0x0000000200027819 */ /* 0x000fe200000006ff */
[----:B------:R-:W-:-:S03]  /*93f40*/  IMAD.HI R5, R25, 0x4, RZ ;  /* 0x0000000419057827 */ /* 0x000fc600078e02ff */
[----:B------:R-:W-:Y:S01]  /*93f50*/  IADD3 R2, P0, P1, R3, c[0x0][0x180], R2 ;  /* 0x0000600003027a10 */ /* 0x000fe2000791e002 */
[----:B------:R-:W-:-:S05]  /*93f60*/  IMAD.HI R0, R0, 0x4, RZ ;  /* 0x0000000400007827 */ /* 0x000fca00078e02ff */
[----:B------:R-:W-:Y:S01]  /*93f70*/  IADD3.X R3, R5, c[0x0][0x184], R0, P0, P1 ;  /* 0x0000610005037a10 */ /* 0x000fe200007e2400 */
[----:B--2---:R-:W0:Y:S04]  /*93f80*/  LDS R7, [R29] ;  /* 0x000000001d077984 */ /* 0x004e280000000800 */
[----:B0-----:R-:W-:Y:S01]  /*93f90*/  STG.E [R2.64], R7 ;  /* 0x0000000702007986 */ /* 0x001fe2000c101906 */
[----:B------:R-:W-:Y:S05]  /*93fa0*/  EXIT ;  /* 0x000000000000794d */ /* 0x000fea0003800000 */
.L_x_68:
[----:B------:R-:W-:-:S00]  /*93fb0*/  BRA `(.L_x_68) ;  /* 0xfffffff000007947 */ /* 0x000fc0000383ffff */
[----:B------:R-:W-:-:S00]  /*93fc0*/  NOP ;  /* 0x0000000000007918 */ /* 0x000fc00000000000 */
        /* <DEDUP_REMOVED lines=11> */
.L_x_69:


//--------------------- .nv.global.init           --------------------------
	.section	.nv.global.init,"aw",@progbits
.nv.global.init:
	.type		_$_str,@object
	.size		_$_str,(.L_0 - _$_str)
_$_str:
        /*0000*/ 	.byte	0x5f, 0x5f, 0x43, 0x55, 0x44, 0x41, 0x5f, 0x46, 0x54, 0x5a, 0x00
.L_0:


//--------------------- .nv.shared.attn_fwd       --------------------------
	.section	.nv.shared.attn_fwd,"aw",@nobits
	.sectionflags	@""
	.align	16
